// auto-generated by cutlass_sweep.grouped_gemm — config: {"arch": "sm_90", "cluster_m": 2, "cluster_n": 1, "dtype": "bf16", "schedule": "cooperative", "tile_k": 64, "tile_m": 256, "tile_n": 256}
#include "cutlass/cutlass.h"
#include "cutlass/gemm/group_array_problem_shape.hpp"
#include "cutlass/gemm/collective/collective_builder.hpp"
#include "cutlass/gemm/device/gemm_universal_adapter.h"
#include "cutlass/gemm/kernel/gemm_universal.hpp"
#include "cutlass/epilogue/collective/collective_builder.hpp"

using Elem = cutlass::bfloat16_t;
using Acc  = float;
using ElemC = cutlass::half_t;
using TileShape    = cute::Shape<cute::_256, cute::_256, cute::_64>;
using ClusterShape = cute::Shape<cute::_2, cute::_1, cute::_1>;
using ProblemShape = cutlass::gemm::GroupProblemShape<cute::Shape<int,int,int>>;

using CollectiveEpilogue = typename cutlass::epilogue::collective::CollectiveBuilder<
    cutlass::arch::Sm90, cutlass::arch::OpClassTensorOp,
    TileShape, ClusterShape,
    cutlass::epilogue::collective::EpilogueTileAuto,
    Acc, Acc,
    ElemC, cutlass::layout::ColumnMajor *, 128 / cutlass::sizeof_bits<ElemC>::value,
    ElemC, cutlass::layout::ColumnMajor *, 128 / cutlass::sizeof_bits<ElemC>::value,
    cutlass::epilogue::PtrArrayTmaWarpSpecializedCooperative
  >::CollectiveOp;

using CollectiveMainloop = typename cutlass::gemm::collective::CollectiveBuilder<
    cutlass::arch::Sm90, cutlass::arch::OpClassTensorOp,
    Elem, cutlass::layout::RowMajor *, 128 / cutlass::sizeof_bits<Elem>::value,
    Elem, cutlass::layout::ColumnMajor *, 128 / cutlass::sizeof_bits<Elem>::value,
    Acc,
    TileShape, ClusterShape,
    cutlass::gemm::collective::StageCountAutoCarveout<
        static_cast<int>(sizeof(typename CollectiveEpilogue::SharedStorage))>,
    cutlass::gemm::KernelPtrArrayTmaWarpSpecializedCooperative
  >::CollectiveOp;

using GemmKernel = cutlass::gemm::kernel::GemmUniversal<
    ProblemShape, CollectiveMainloop, CollectiveEpilogue>;
using Gemm = cutlass::gemm::device::GemmUniversalAdapter<GemmKernel>;

auto* _anchor = &cutlass::device_kernel<GemmKernel>;


// ===== COMPILED SASS (sm_90a) =====

	.target	sm_90a

	.elftype	@"ET_EXEC"


//--------------------- .note.nv.tkinfo           --------------------------
	.section	.note.nv.tkinfo,"",@"SHT_NOTE"
	.sectionflags	@"SHF_NOTE_NV_TKINFO"
	.tkinfo
        /*0018*/ 	.word	0x00000002
        /*0030*/ 	.string	""
        /*0030*/ 	.string	"ptxas"
        /*0030*/ 	.string	"Cuda compilation tools, release 13.0, V13.0.88"
        /*0030*/ 	.string	"Build cuda_13.0.r13.0/compiler.36424714_0"
        /*0030*/ 	.string	"-arch sm_90a -m 64 "



//--------------------- .note.nv.cuinfo           --------------------------
	.section	.note.nv.cuinfo,"",@"SHT_NOTE"
	.sectionflags	@"SHF_NOTE_NV_CUINFO"
        /*0018*/ 	.short	0x0002
        /*001a*/ 	.short	0x005a
        /*001c*/ 	.short	0x0082
	.zero		2


//--------------------- .nv.info                  --------------------------
	.section	.nv.info,"",@"SHT_CUDA_INFO"
	.align	4


	//----- nvinfo : EIATTR_REGCOUNT
	.align		4
        /*0000*/ 	.byte	0x04, 0x2f
        /*0002*/ 	.short	(.L_15 - .L_14)
	.align		4
.L_14:
        /*0004*/ 	.word	index@(_ZN7cutlass13device_kernelINS_4gemm6kernel13GemmUniversalINS1_17GroupProblemShapeIN4cute5tupleIJiiiEEEEENS1_10collective13CollectiveMmaINS1_39MainloopSm90ArrayTmaGmmaWarpSpecializedILi3ENS6_IJNS5_1CILi2EEENSC_ILi1EEESE_EEENS1_43KernelPtrArrayTmaWarpSpecializedCooperativeEEENS6_IJNSC_ILi256EEESI_NSC_ILi64EEEEEENS_10bfloat16_tEPNS6_IJlSE_NSC_ILi0EEEEEESL_SO_NS5_8TiledMMAINS5_8MMA_AtomIJNS5_4SM904GMMA28MMA_64x256x16_F32BF16BF16_SSILNSS_5MajorE0ELSU_0ELNSS_7ScaleInE1ELSV_1EEEEEENS5_6LayoutISF_NS6_IJSE_SM_SM_EEEEENS6_IJNS5_10UnderscoreES11_S11_EEEEENS5_13SM90_TMA_LOADENS5_14ComposedLayoutINS5_7SwizzleILi3ELi4ELi3EEENS5_18smem_ptr_flag_bitsILi16EEENSY_INS6_IJNSC_ILi8EEESJ_EEENS6_IJSJ_SE_EEEEEEEvNS5_8identityENS5_23SM90_TMA_LOAD_MULTICASTES1E_vS1F_EENS_8epilogue10collective18CollectiveEpilogueINS1I_30Sm90PtrArrayTmaWarpSpecializedILi4ELi2ELi16ELb1ELb0ELi2EEEJSK_NS6_IJNSC_ILi128EEENSC_ILi32EEEEEENS_6half_tEPNS6_IJSE_lSM_EEES1Q_S1S_NS1I_6fusion15FusionCallbacksIS1M_NS1T_17LinearCombinationIS1Q_fS1Q_fLNS_15FloatRoundStyleE2EEESK_S1P_JEEES14_NS15_IS17_S19_NSY_INS6_IJSJ_S1A_EEENS6_IJSE_SJ_EEEEEEENS5_17SM75_U16x8_LDSM_TENS5_14SM90_TMA_STOREES22_NS5_17SM90_U16x8_STSM_TENS5_9Copy_AtomIJNS5_17SM90_U32x4_STSM_NES1Q_EEEvEEEvvEEEEvNT_6ParamsE)
        /*0008*/ 	.word	0x000000a8


	//----- nvinfo : EIATTR_FRAME_SIZE
	.align		4
.L_15:
        /*000c*/ 	.byte	0x04, 0x11
        /*000e*/ 	.short	(.L_17 - .L_16)
	.align		4
.L_16:
        /*0010*/ 	.word	index@($__internal_0_$__cuda_sm20_div_u64)
        /*0014*/ 	.word	0x00000800


	//----- nvinfo : EIATTR_FRAME_SIZE
	.align		4
.L_17:
        /*0018*/ 	.byte	0x04, 0x11
        /*001a*/ 	.short	(.L_19 - .L_18)
	.align		4
.L_18:
        /*001c*/ 	.word	index@(_ZN7cutlass13device_kernelINS_4gemm6kernel13GemmUniversalINS1_17GroupProblemShapeIN4cute5tupleIJiiiEEEEENS1_10collective13CollectiveMmaINS1_39MainloopSm90ArrayTmaGmmaWarpSpecializedILi3ENS6_IJNS5_1CILi2EEENSC_ILi1EEESE_EEENS1_43KernelPtrArrayTmaWarpSpecializedCooperativeEEENS6_IJNSC_ILi256EEESI_NSC_ILi64EEEEEENS_10bfloat16_tEPNS6_IJlSE_NSC_ILi0EEEEEESL_SO_NS5_8TiledMMAINS5_8MMA_AtomIJNS5_4SM904GMMA28MMA_64x256x16_F32BF16BF16_SSILNSS_5MajorE0ELSU_0ELNSS_7ScaleInE1ELSV_1EEEEEENS5_6LayoutISF_NS6_IJSE_SM_SM_EEEEENS6_IJNS5_10UnderscoreES11_S11_EEEEENS5_13SM90_TMA_LOADENS5_14ComposedLayoutINS5_7SwizzleILi3ELi4ELi3EEENS5_18smem_ptr_flag_bitsILi16EEENSY_INS6_IJNSC_ILi8EEESJ_EEENS6_IJSJ_SE_EEEEEEEvNS5_8identityENS5_23SM90_TMA_LOAD_MULTICASTES1E_vS1F_EENS_8epilogue10collective18CollectiveEpilogueINS1I_30Sm90PtrArrayTmaWarpSpecializedILi4ELi2ELi16ELb1ELb0ELi2EEEJSK_NS6_IJNSC_ILi128EEENSC_ILi32EEEEEENS_6half_tEPNS6_IJSE_lSM_EEES1Q_S1S_NS1I_6fusion15FusionCallbacksIS1M_NS1T_17LinearCombinationIS1Q_fS1Q_fLNS_15FloatRoundStyleE2EEESK_S1P_JEEES14_NS15_IS17_S19_NSY_INS6_IJSJ_S1A_EEENS6_IJSE_SJ_EEEEEEENS5_17SM75_U16x8_LDSM_TENS5_14SM90_TMA_STOREES22_NS5_17SM90_U16x8_STSM_TENS5_9Copy_AtomIJNS5_17SM90_U32x4_STSM_NES1Q_EEEvEEEvvEEEEvNT_6ParamsE)
        /*0020*/ 	.word	0x00000800


	//----- nvinfo : EIATTR_MIN_STACK_SIZE
	.align		4
.L_19:
        /*0024*/ 	.byte	0x04, 0x12
        /*0026*/ 	.short	(.L_21 - .L_20)
	.align		4
.L_20:
        /*0028*/ 	.word	index@(_ZN7cutlass13device_kernelINS_4gemm6kernel13GemmUniversalINS1_17GroupProblemShapeIN4cute5tupleIJiiiEEEEENS1_10collective13CollectiveMmaINS1_39MainloopSm90ArrayTmaGmmaWarpSpecializedILi3ENS6_IJNS5_1CILi2EEENSC_ILi1EEESE_EEENS1_43KernelPtrArrayTmaWarpSpecializedCooperativeEEENS6_IJNSC_ILi256EEESI_NSC_ILi64EEEEEENS_10bfloat16_tEPNS6_IJlSE_NSC_ILi0EEEEEESL_SO_NS5_8TiledMMAINS5_8MMA_AtomIJNS5_4SM904GMMA28MMA_64x256x16_F32BF16BF16_SSILNSS_5MajorE0ELSU_0ELNSS_7ScaleInE1ELSV_1EEEEEENS5_6LayoutISF_NS6_IJSE_SM_SM_EEEEENS6_IJNS5_10UnderscoreES11_S11_EEEEENS5_13SM90_TMA_LOADENS5_14ComposedLayoutINS5_7SwizzleILi3ELi4ELi3EEENS5_18smem_ptr_flag_bitsILi16EEENSY_INS6_IJNSC_ILi8EEESJ_EEENS6_IJSJ_SE_EEEEEEEvNS5_8identityENS5_23SM90_TMA_LOAD_MULTICASTES1E_vS1F_EENS_8epilogue10collective18CollectiveEpilogueINS1I_30Sm90PtrArrayTmaWarpSpecializedILi4ELi2ELi16ELb1ELb0ELi2EEEJSK_NS6_IJNSC_ILi128EEENSC_ILi32EEEEEENS_6half_tEPNS6_IJSE_lSM_EEES1Q_S1S_NS1I_6fusion15FusionCallbacksIS1M_NS1T_17LinearCombinationIS1Q_fS1Q_fLNS_15FloatRoundStyleE2EEESK_S1P_JEEES14_NS15_IS17_S19_NSY_INS6_IJSJ_S1A_EEENS6_IJSE_SJ_EEEEEEENS5_17SM75_U16x8_LDSM_TENS5_14SM90_TMA_STOREES22_NS5_17SM90_U16x8_STSM_TENS5_9Copy_AtomIJNS5_17SM90_U32x4_STSM_NES1Q_EEEvEEEvvEEEEvNT_6ParamsE)
        /*002c*/ 	.word	0x00000800
.L_21:


//--------------------- .nv.compat                --------------------------
	.section	.nv.compat,"",@"SHT_CUDA_COMPAT_INFO"
	.align	4
        /*0000*/ 	.byte	0x02, 0x09, 0x01, 0x00, 0x02, 0x02, 0x04, 0x00, 0x02, 0x05, 0x05, 0x00, 0x03, 0x07, 0x01, 0x01
        /*0010*/ 	.byte	0x02, 0x03, 0x03, 0x00, 0x02, 0x06, 0x01, 0x00, 0x04, 0x0b, 0x08, 0x00, 0x00, 0x00, 0x00, 0x00
        /*0020*/ 	.byte	0x00, 0x00, 0x00, 0x00


//--------------------- .nv.info._ZN7cutlass13device_kernelINS_4gemm6kernel13GemmUniversalINS1_17GroupProblemShapeIN4cute5tupleIJiiiEEEEENS1_10collective13CollectiveMmaINS1_39MainloopSm90ArrayTmaGmmaWarpSpecializedILi3ENS6_IJNS5_1CILi2EEENSC_ILi1EEESE_EEENS1_43KernelPtrArrayTmaWarpSpecializedCooperativeEEENS6_IJNSC_ILi256EEESI_NSC_ILi64EEEEEENS_10bfloat16_tEPNS6_IJlSE_NSC_ILi0EEEEEESL_SO_NS5_8TiledMMAINS5_8MMA_AtomIJNS5_4SM904GMMA28MMA_64x256x16_F32BF16BF16_SSILNSS_5MajorE0ELSU_0ELNSS_7ScaleInE1ELSV_1EEEEEENS5_6LayoutISF_NS6_IJSE_SM_SM_EEEEENS6_IJNS5_10UnderscoreES11_S11_EEEEENS5_13SM90_TMA_LOADENS5_14ComposedLayoutINS5_7SwizzleILi3ELi4ELi3EEENS5_18smem_ptr_flag_bitsILi16EEENSY_INS6_IJNSC_ILi8EEESJ_EEENS6_IJSJ_SE_EEEEEEEvNS5_8identityENS5_23SM90_TMA_LOAD_MULTICASTES1E_vS1F_EENS_8epilogue10collective18CollectiveEpilogueINS1I_30Sm90PtrArrayTmaWarpSpecializedILi4ELi2ELi16ELb1ELb0ELi2EEEJSK_NS6_IJNSC_ILi128EEENSC_ILi32EEEEEENS_6half_tEPNS6_IJSE_lSM_EEES1Q_S1S_NS1I_6fusion15FusionCallbacksIS1M_NS1T_17LinearCombinationIS1Q_fS1Q_fLNS_15FloatRoundStyleE2EEESK_S1P_JEEES14_NS15_IS17_S19_NSY_INS6_IJSJ_S1A_EEENS6_IJSE_SJ_EEEEEEENS5_17SM75_U16x8_LDSM_TENS5_14SM90_TMA_STOREES22_NS5_17SM90_U16x8_STSM_TENS5_9Copy_AtomIJNS5_17SM90_U32x4_STSM_NES1Q_EEEvEEEvvEEEEvNT_6ParamsE --------------------------
	.section	.nv.info._ZN7cutlass13device_kernelINS_4gemm6kernel13GemmUniversalINS1_17GroupProblemShapeIN4cute5tupleIJiiiEEEEENS1_10collective13CollectiveMmaINS1_39MainloopSm90ArrayTmaGmmaWarpSpecializedILi3ENS6_IJNS5_1CILi2EEENSC_ILi1EEESE_EEENS1_43KernelPtrArrayTmaWarpSpecializedCooperativeEEENS6_IJNSC_ILi256EEESI_NSC_ILi64EEEEEENS_10bfloat16_tEPNS6_IJlSE_NSC_ILi0EEEEEESL_SO_NS5_8TiledMMAINS5_8MMA_AtomIJNS5_4SM904GMMA28MMA_64x256x16_F32BF16BF16_SSILNSS_5MajorE0ELSU_0ELNSS_7ScaleInE1ELSV_1EEEEEENS5_6LayoutISF_NS6_IJSE_SM_SM_EEEEENS6_IJNS5_10UnderscoreES11_S11_EEEEENS5_13SM90_TMA_LOADENS5_14ComposedLayoutINS5_7SwizzleILi3ELi4ELi3EEENS5_18smem_ptr_flag_bitsILi16EEENSY_INS6_IJNSC_ILi8EEESJ_EEENS6_IJSJ_SE_EEEEEEEvNS5_8identityENS5_23SM90_TMA_LOAD_MULTICASTES1E_vS1F_EENS_8epilogue10collective18CollectiveEpilogueINS1I_30Sm90PtrArrayTmaWarpSpecializedILi4ELi2ELi16ELb1ELb0ELi2EEEJSK_NS6_IJNSC_ILi128EEENSC_ILi32EEEEEENS_6half_tEPNS6_IJSE_lSM_EEES1Q_S1S_NS1I_6fusion15FusionCallbacksIS1M_NS1T_17LinearCombinationIS1Q_fS1Q_fLNS_15FloatRoundStyleE2EEESK_S1P_JEEES14_NS15_IS17_S19_NSY_INS6_IJSJ_S1A_EEENS6_IJSE_SJ_EEEEEEENS5_17SM75_U16x8_LDSM_TENS5_14SM90_TMA_STOREES22_NS5_17SM90_U16x8_STSM_TENS5_9Copy_AtomIJNS5_17SM90_U32x4_STSM_NES1Q_EEEvEEEvvEEEEvNT_6ParamsE,"",@"SHT_CUDA_INFO"
	.sectionflags	@""
	.align	4


	//----- nvinfo : EIATTR_CUDA_API_VERSION
	.align		4
        /*0000*/ 	.byte	0x04, 0x37
        /*0002*/ 	.short	(.L_23 - .L_22)
.L_22:
        /*0004*/ 	.word	0x00000082


	//----- nvinfo : EIATTR_KPARAM_INFO
	.align		4
.L_23:
        /*0008*/ 	.byte	0x04, 0x17
        /*000a*/ 	.short	(.L_25 - .L_24)
.L_24:
        /*000c*/ 	.word	0x00000000
        /*0010*/ 	.short	0x0000
        /*0012*/ 	.short	0x0070
        /*0014*/ 	.byte	0x00, 0xf0, 0x01, 0x1c


	//----- nvinfo : EIATTR_SPARSE_MMA_MASK
	.align		4
.L_25:
        /*0018*/ 	.byte	0x03, 0x50
        /*001a*/ 	.short	0x0000


	//----- nvinfo : EIATTR_MAXREG_COUNT
	.align		4
        /*001c*/ 	.byte	0x03, 0x1b
        /*001e*/ 	.short	0x00a8


	//----- nvinfo : EIATTR_NUM_BARRIERS
	.align		4
        /*0020*/ 	.byte	0x02, 0x4c
        /*0022*/ 	.byte	0x02
	.zero		1


	//----- nvinfo : EIATTR_EXTERNS
	.align		4
        /*0024*/ 	.byte	0x04, 0x0f
        /*0026*/ 	.short	(.L_27 - .L_26)


	//   ....[0]....
	.align		4
.L_26:
        /*0028*/ 	.word	index@(__assertfail)


	//----- nvinfo : EIATTR_ANNOTATIONS
	.align		4
.L_27:
        /*002c*/ 	.byte	0x04, 0x55
        /*002e*/ 	.short	(.L_29 - .L_28)


	//   ....[0]....
.L_28:
        /*0030*/ 	.word	0x00000001
        /*0034*/ 	.byte	0x40, 0x3a, 0x00, 0x00, 0x01, 0x00, 0x00, 0x00, 0x80, 0x3a, 0x00, 0x00, 0x01, 0x00, 0x00, 0x00
        /* <DEDUP_REMOVED lines=790> */
        /*31a4*/ 	.byte	0x00, 0x6c, 0x01, 0x00, 0x01, 0x00, 0x00, 0x00, 0x50, 0x6c, 0x01, 0x00


	//----- nvinfo : EIATTR_MERCURY_ISA_VERSION
	.align		4
.L_29:
        /*31b0*/ 	.byte	0x03, 0x5f
        /*31b2*/ 	.short	0x0101


	//----- nvinfo : EIATTR_INT_WARP_WIDE_INSTR_OFFSETS
	.align		4
        /*31b4*/ 	.byte	0x04, 0x31
        /*31b6*/ 	.short	(.L_31 - .L_30)


	//   ....[0]....
.L_30:
        /*31b8*/ 	.word	0x000012c0


	//   ....[1]....
        /*31bc*/ 	.word	0x000012e0


	//   ....[2]....
        /*31c0*/ 	.word	0x00001410


	//----- nvinfo : EIATTR_COOP_GROUP_MASK_REGIDS
	.align		4
.L_31:
        /*31c4*/ 	.byte	0x04, 0x29
        /*31c6*/ 	.short	(.L_33 - .L_32)


	//   ....[0]....
.L_32:
        /*31c8*/ 	.word	0xffffffff


	//   ....[1]....
        /*31cc*/ 	.word	0xffffffff


	//   ....[2]....
        /*31d0*/ 	.word	0xffffffff


	//   ....[3]....
        /*31d4*/ 	.word	0xffffffff


	//   ....[4]....
        /*31d8*/ 	.word	0xffffffff


	//   ....[5]....
        /*31dc*/ 	.word	0xffffffff


	//   ....[6]....
        /*31e0*/ 	.word	0xffffffff


	//   ....[7]....
        /*31e4*/ 	.word	0xffffffff


	//   ....[8]....
        /*31e8*/ 	.word	0xffffffff


	//   ....[9]....
        /*31ec*/ 	.word	0xffffffff


	//   ....[10]....
        /*31f0*/ 	.word	0xffffffff


	//   ....[11]....
        /*31f4*/ 	.word	0xffffffff


	//   ....[12]....
        /*31f8*/ 	.word	0xffffffff


	//   ....[13]....
        /*31fc*/ 	.word	0xffffffff


	//   ....[14]....
        /*3200*/ 	.word	0xffffffff


	//   ....[15]....
        /*3204*/ 	.word	0xffffffff


	//   ....[16]....
        /*3208*/ 	.word	0xffffffff


	//   ....[17]....
        /*320c*/ 	.word	0xffffffff


	//   ....[18]....
        /*3210*/ 	.word	0xffffffff


	//   ....[19]....
        /*3214*/ 	.word	0xffffffff


	//   ....[20]....
        /*3218*/ 	.word	0xffffffff


	//   ....[21]....
        /*321c*/ 	.word	0xffffffff


	//   ....[22]....
        /*3220*/ 	.word	0xffffffff


	//   ....[23]....
        /*3224*/ 	.word	0xffffffff


	//   ....[24]....
        /*3228*/ 	.word	0xffffffff


	//   ....[25]....
        /*322c*/ 	.word	0xffffffff


	//   ....[26]....
        /*3230*/ 	.word	0xffffffff


	//   ....[27]....
        /*3234*/ 	.word	0xffffffff


	//   ....[28]....
        /*3238*/ 	.word	0xffffffff


	//   ....[29]....
        /*323c*/ 	.word	0xffffffff


	//   ....[30]....
        /*3240*/ 	.word	0xffffffff


	//   ....[31]....
        /*3244*/ 	.word	0xffffffff


	//   ....[32]....
        /*3248*/ 	.word	0xffffffff


	//   ....[33]....
        /*324c*/ 	.word	0xffffffff


	//   ....[34]....
        /*3250*/ 	.word	0xffffffff


	//   ....[35]....
        /*3254*/ 	.word	0xffffffff


	//   ....[36]....
        /*3258*/ 	.word	0xffffffff


	//   ....[37]....
        /*325c*/ 	.word	0xffffffff


	//   ....[38]....
        /*3260*/ 	.word	0xffffffff


	//   ....[39]....
        /*3264*/ 	.word	0xffffffff


	//   ....[40]....
        /*3268*/ 	.word	0xffffffff


	//   ....[41]....
        /*326c*/ 	.word	0xffffffff


	//   ....[42]....
        /*3270*/ 	.word	0xffffffff


	//   ....[43]....
        /*3274*/ 	.word	0xffffffff


	//   ....[44]....
        /*3278*/ 	.word	0xffffffff


	//   ....[45]....
        /*327c*/ 	.word	0xffffffff


	//   ....[46]....
        /*3280*/ 	.word	0xffffffff


	//   ....[47]....
        /*3284*/ 	.word	0xffffffff


	//   ....[48]....
        /*3288*/ 	.word	0xffffffff


	//   ....[49]....
        /*328c*/ 	.word	0xffffffff


	//   ....[50]....
        /*3290*/ 	.word	0xffffffff


	//   ....[51]....
        /*3294*/ 	.word	0xffffffff


	//   ....[52]....
        /*3298*/ 	.word	0xffffffff


	//   ....[53]....
        /*329c*/ 	.word	0xffffffff


	//   ....[54]....
        /*32a0*/ 	.word	0xffffffff


	//   ....[55]....
        /*32a4*/ 	.word	0xffffffff


	//   ....[56]....
        /*32a8*/ 	.word	0xffffffff


	//   ....[57]....
        /*32ac*/ 	.word	0xffffffff


	//   ....[58]....
        /*32b0*/ 	.word	0xffffffff


	//   ....[59]....
        /*32b4*/ 	.word	0xffffffff


	//   ....[60]....
        /*32b8*/ 	.word	0xffffffff


	//   ....[61]....
        /*32bc*/ 	.word	0xffffffff


	//   ....[62]....
        /*32c0*/ 	.word	0xffffffff


	//   ....[63]....
        /*32c4*/ 	.word	0xffffffff


	//   ....[64]....
        /*32c8*/ 	.word	0xffffffff


	//   ....[65]....
        /*32cc*/ 	.word	0xffffffff


	//   ....[66]....
        /*32d0*/ 	.word	0xffffffff


	//   ....[67]....
        /*32d4*/ 	.word	0xffffffff


	//   ....[68]....
        /*32d8*/ 	.word	0xffffffff


	//   ....[69]....
        /*32dc*/ 	.word	0xffffffff


	//   ....[70]....
        /*32e0*/ 	.word	0xffffffff


	//   ....[71]....
        /*32e4*/ 	.word	0xffffffff


	//   ....[72]....
        /*32e8*/ 	.word	0xffffffff


	//   ....[73]....
        /*32ec*/ 	.word	0xffffffff


	//   ....[74]....
        /*32f0*/ 	.word	0xffffffff


	//   ....[75]....
        /*32f4*/ 	.word	0xffffffff


	//   ....[76]....
        /*32f8*/ 	.word	0xffffffff


	//   ....[77]....
        /*32fc*/ 	.word	0xffffffff


	//   ....[78]....
        /*3300*/ 	.word	0xffffffff


	//   ....[79]....
        /*3304*/ 	.word	0x0500000f


	//----- nvinfo : EIATTR_COOP_GROUP_INSTR_OFFSETS
	.align		4
.L_33:
        /*3308*/ 	.byte	0x04, 0x28
        /*330a*/ 	.short	(.L_35 - .L_34)


	//   ....[0]....
.L_34:
        /*330c*/ 	.word	0x00000850


	//   ....[1]....
        /*3310*/ 	.word	0x000008a0


	//   ....[2]....
        /*3314*/ 	.word	0x00000d30


	//   ....[3]....
        /*3318*/ 	.word	0x00000f10


	//   ....[4]....
        /*331c*/ 	.word	0x00001180


	//   ....[5]....
        /*3320*/ 	.word	0x00001530


	//   ....[6]....
        /*3324*/ 	.word	0x00001c90


	//   ....[7]....
        /*3328*/ 	.word	0x00001cc0


	//   ....[8]....
        /*332c*/ 	.word	0x00001d40


	//   ....[9]....
        /*3330*/ 	.word	0x00001d50


	//   ....[10]....
        /*3334*/ 	.word	0x00001d90


	//   ....[11]....
        /*3338*/ 	.word	0x00001db0


	//   ....[12]....
        /*333c*/ 	.word	0x00001df0


	//   ....[13]....
        /*3340*/ 	.word	0x00001e10


	//   ....[14]....
        /*3344*/ 	.word	0x00001e50


	//   ....[15]....
        /*3348*/ 	.word	0x00001e70


	//   ....[16]....
        /*334c*/ 	.word	0x00001ee0


	//   ....[17]....
        /*3350*/ 	.word	0x00002000


	//   ....[18]....
        /*3354*/ 	.word	0x00002080


	//   ....[19]....
        /*3358*/ 	.word	0x00002660


	//   ....[20]....
        /*335c*/ 	.word	0x00002670


	//   ....[21]....
        /*3360*/ 	.word	0x000026c0


	//   ....[22]....
        /*3364*/ 	.word	0x000026d0


	//   ....[23]....
        /*3368*/ 	.word	0x00002720


	//   ....[24]....
        /*336c*/ 	.word	0x00002730


	//   ....[25]....
        /*3370*/ 	.word	0x00002780


	//   ....[26]....
        /*3374*/ 	.word	0x00002790


	//   ....[27]....
        /*3378*/ 	.word	0x000027e0


	//   ....[28]....
        /*337c*/ 	.word	0x000027f0


	//   ....[29]....
        /*3380*/ 	.word	0x00002880


	//   ....[30]....
        /*3384*/ 	.word	0x000028e0


	//   ....[31]....
        /*3388*/ 	.word	0x00002970


	//   ....[32]....
        /*338c*/ 	.word	0x00002990


	//   ....[33]....
        /*3390*/ 	.word	0x000029a0


	//   ....[34]....
        /*3394*/ 	.word	0x000029b0


	//   ....[35]....
        /*3398*/ 	.word	0x000029c0


	//   ....[36]....
        /*339c*/ 	.word	0x000029d0


	//   ....[37]....
        /*33a0*/ 	.word	0x00002f70


	//   ....[38]....
        /*33a4*/ 	.word	0x00003210


	//   ....[39]....
        /*33a8*/ 	.word	0x000035c0


	//   ....[40]....
        /*33ac*/ 	.word	0x00004420


	//   ....[41]....
        /*33b0*/ 	.word	0x00013c30


	//   ....[42]....
        /*33b4*/ 	.word	0x00014110


	//   ....[43]....
        /*33b8*/ 	.word	0x000144b0


	//   ....[44]....
        /*33bc*/ 	.word	0x000166d0


	//   ....[45]....
        /*33c0*/ 	.word	0x00016e00


	//   ....[46]....
        /*33c4*/ 	.word	0x00017350


	//   ....[47]....
        /*33c8*/ 	.word	0x000181e0


	//   ....[48]....
        /*33cc*/ 	.word	0x00018f80


	//   ....[49]....
        /*33d0*/ 	.word	0x00018fa0


	//   ....[50]....
        /*33d4*/ 	.word	0x00018ff0


	//   ....[51]....
        /*33d8*/ 	.word	0x00019010


	//   ....[52]....
        /*33dc*/ 	.word	0x00019050


	//   ....[53]....
        /*33e0*/ 	.word	0x00019080


	//   ....[54]....
        /*33e4*/ 	.word	0x000190c0


	//   ....[55]....
        /*33e8*/ 	.word	0x000190f0


	//   ....[56]....
        /*33ec*/ 	.word	0x00019130


	//   ....[57]....
        /*33f0*/ 	.word	0x00019160


	//   ....[58]....
        /*33f4*/ 	.word	0x000191f0


	//   ....[59]....
        /*33f8*/ 	.word	0x00019310


	//   ....[60]....
        /*33fc*/ 	.word	0x00019330


	//   ....[61]....
        /*3400*/ 	.word	0x00019990


	//   ....[62]....
        /*3404*/ 	.word	0x000199a0


	//   ....[63]....
        /*3408*/ 	.word	0x000199f0


	//   ....[64]....
        /*340c*/ 	.word	0x00019a00


	//   ....[65]....
        /*3410*/ 	.word	0x00019a50


	//   ....[66]....
        /*3414*/ 	.word	0x00019a60


	//   ....[67]....
        /*3418*/ 	.word	0x00019ab0


	//   ....[68]....
        /*341c*/ 	.word	0x00019ac0


	//   ....[69]....
        /*3420*/ 	.word	0x00019b10


	//   ....[70]....
        /*3424*/ 	.word	0x00019b20


	//   ....[71]....
        /*3428*/ 	.word	0x00019bb0


	//   ....[72]....
        /*342c*/ 	.word	0x00019c20


	//   ....[73]....
        /*3430*/ 	.word	0x00019cb0


	//   ....[74]....
        /*3434*/ 	.word	0x00019cd0


	//   ....[75]....
        /*3438*/ 	.word	0x00019ce0


	//   ....[76]....
        /*343c*/ 	.word	0x00019cf0


	//   ....[77]....
        /*3440*/ 	.word	0x00019d00


	//   ....[78]....
        /*3444*/ 	.word	0x00019d10


	//   ....[79]....
        /*3448*/ 	.word	0x0001ba40


	//----- nvinfo : EIATTR_REG_RECONFIG
	.align		4
.L_35:
        /*344c*/ 	.byte	0x01, 0x54
	.zero		2


	//----- nvinfo : EIATTR_SYSCALL_OFFSETS
	.align		4
        /*3450*/ 	.byte	0x04, 0x46
        /*3452*/ 	.short	(.L_37 - .L_36)


	//   ....[0]....
.L_36:
        /*3454*/ 	.word	0x0000c9d0


	//   ....[1]....
        /*3458*/ 	.word	0x0000cac0


	//----- nvinfo : EIATTR_MBARRIER_INSTR_OFFSETS
	.align		4
.L_37:
        /*345c*/ 	.byte	0x04, 0x39
        /*345e*/ 	.short	(.L_39 - .L_38)


	//   ....[0]....
.L_38:
        /*3460*/ 	.word	0x00000c10
        /*3464*/ 	.word	0x000000ff
        /*3468*/ 	.word	0x00038400
        /*346c*/ 	.short	0x0100
        /*346e*/ 	.byte	0x0b
	.zero		1


	//   ....[1]....
        /*3470*/ 	.word	0x00000c20
        /*3474*/ 	.word	0x000000ff
        /*3478*/ 	.word	0x00038440
        /*347c*/ 	.short	0x0100
        /*347e*/ 	.byte	0x0b
	.zero		1


	//   ....[2]....
        /*3480*/ 	.word	0x00000c30
        /*3484*/ 	.word	0x000000ff
        /*3488*/ 	.word	0x00038408
        /*348c*/ 	.short	0x0100
        /*348e*/ 	.byte	0x0b
	.zero		1


	//   ....[3]....
        /*3490*/ 	.word	0x00000c40
        /*3494*/ 	.word	0x000000ff
        /*3498*/ 	.word	0x00038448
        /*349c*/ 	.short	0x0100
        /*349e*/ 	.byte	0x0b
	.zero		1


	//   ....[4]....
        /*34a0*/ 	.word	0x00000c50
        /*34a4*/ 	.word	0x000000ff
        /*34a8*/ 	.word	0x00038410
        /*34ac*/ 	.short	0x0100
        /*34ae*/ 	.byte	0x0b
	.zero		1


	//   ....[5]....
        /*34b0*/ 	.word	0x00000c60
        /*34b4*/ 	.word	0x000000ff
        /*34b8*/ 	.word	0x00038450
        /*34bc*/ 	.short	0x0100
        /*34be*/ 	.byte	0x0b
	.zero		1


	//   ....[6]....
        /*34c0*/ 	.word	0x00000c70
        /*34c4*/ 	.word	0x000000ff
        /*34c8*/ 	.word	0x00038418
        /*34cc*/ 	.short	0x0100
        /*34ce*/ 	.byte	0x0b
	.zero		1


	//   ....[7]....
        /*34d0*/ 	.word	0x00000c80
        /*34d4*/ 	.word	0x000000ff
        /*34d8*/ 	.word	0x00038458
        /*34dc*/ 	.short	0x0100
        /*34de*/ 	.byte	0x0b
	.zero		1


	//   ....[8]....
        /*34e0*/ 	.word	0x00000c90
        /*34e4*/ 	.word	0x000000ff
        /*34e8*/ 	.word	0x00038420
        /*34ec*/ 	.short	0x0100
        /*34ee*/ 	.byte	0x0b
	.zero		1


	//   ....[9]....
        /*34f0*/ 	.word	0x00000ca0
        /*34f4*/ 	.word	0x000000ff
        /*34f8*/ 	.word	0x00038460
        /*34fc*/ 	.short	0x0100
        /*34fe*/ 	.byte	0x0b
	.zero		1


	//   ....[10]....
        /*3500*/ 	.word	0x00000cb0
        /*3504*/ 	.word	0x000000ff
        /*3508*/ 	.word	0x00038428
        /*350c*/ 	.short	0x0100
        /*350e*/ 	.byte	0x0b
	.zero		1


	//   ....[11]....
        /*3510*/ 	.word	0x00000cc0
        /*3514*/ 	.word	0x000000ff
        /*3518*/ 	.word	0x00038468
        /*351c*/ 	.short	0x0100
        /*351e*/ 	.byte	0x0b
	.zero		1


	//   ....[12]....
        /*3520*/ 	.word	0x00000cd0
        /*3524*/ 	.word	0x000000ff
        /*3528*/ 	.word	0x00038430
        /*352c*/ 	.short	0x0100
        /*352e*/ 	.byte	0x0b
	.zero		1


	//   ....[13]....
        /*3530*/ 	.word	0x00000ce0
        /*3534*/ 	.word	0x000000ff
        /*3538*/ 	.word	0x00038470
        /*353c*/ 	.short	0x0100
        /*353e*/ 	.byte	0x0b
	.zero		1


	//   ....[14]....
        /*3540*/ 	.word	0x00000cf0
        /*3544*/ 	.word	0x000000ff
        /*3548*/ 	.word	0x00038438
        /*354c*/ 	.short	0x0100
        /*354e*/ 	.byte	0x0b
	.zero		1


	//   ....[15]....
        /*3550*/ 	.word	0x00000d00
        /*3554*/ 	.word	0x000000ff
        /*3558*/ 	.word	0x00038478
        /*355c*/ 	.short	0x0100
        /*355e*/ 	.byte	0x0b
	.zero		1


	//   ....[16]....
        /*3560*/ 	.word	0x00000ea0
        /*3564*/ 	.word	0x000000ff
        /*3568*/ 	.word	0x00038480
        /*356c*/ 	.short	0x0100
        /*356e*/ 	.byte	0x0b
	.zero		1


	//   ....[17]....
        /*3570*/ 	.word	0x00000eb0
        /*3574*/ 	.word	0x000000ff
        /*3578*/ 	.word	0x00038498
        /*357c*/ 	.short	0x0100
        /*357e*/ 	.byte	0x0b
	.zero		1


	//   ....[18]....
        /*3580*/ 	.word	0x00000ec0
        /*3584*/ 	.word	0x000000ff
        /*3588*/ 	.word	0x00038488
        /*358c*/ 	.short	0x0100
        /*358e*/ 	.byte	0x0b
	.zero		1


	//   ....[19]....
        /*3590*/ 	.word	0x00000ed0
        /*3594*/ 	.word	0x000000ff
        /*3598*/ 	.word	0x000384a0
        /*359c*/ 	.short	0x0100
        /*359e*/ 	.byte	0x0b
	.zero		1


	//   ....[20]....
        /*35a0*/ 	.word	0x00000ee0
        /*35a4*/ 	.word	0x000000ff
        /*35a8*/ 	.word	0x00038490
        /*35ac*/ 	.short	0x0100
        /*35ae*/ 	.byte	0x0b
	.zero		1


	//   ....[21]....
        /*35b0*/ 	.word	0x00000ef0
        /*35b4*/ 	.word	0x000000ff
        /*35b8*/ 	.word	0x000384a8
        /*35bc*/ 	.short	0x0100
        /*35be*/ 	.byte	0x0b
	.zero		1


	//   ....[22]....
        /*35c0*/ 	.word	0x000010e0
        /*35c4*/ 	.word	0x000000ff
        /*35c8*/ 	.word	0x000384b0
        /*35cc*/ 	.short	0x0100
        /*35ce*/ 	.byte	0x06
	.zero		1


	//   ....[23]....
        /*35d0*/ 	.word	0x000010f0
        /*35d4*/ 	.word	0x000000ff
        /*35d8*/ 	.word	0x000384d0
        /*35dc*/ 	.short	0x0100
        /*35de*/ 	.byte	0x06
	.zero		1


	//   ....[24]....
        /*35e0*/ 	.word	0x00001100
        /*35e4*/ 	.word	0x000000ff
        /*35e8*/ 	.word	0x000384b8
        /*35ec*/ 	.short	0x0100
        /*35ee*/ 	.byte	0x06
	.zero		1


	//   ....[25]....
        /*35f0*/ 	.word	0x00001110
        /*35f4*/ 	.word	0x000000ff
        /*35f8*/ 	.word	0x000384d8
        /*35fc*/ 	.short	0x0100
        /*35fe*/ 	.byte	0x06
	.zero		1


	//   ....[26]....
        /*3600*/ 	.word	0x00001120
        /*3604*/ 	.word	0x000000ff
        /*3608*/ 	.word	0x000384c0
        /*360c*/ 	.short	0x0100
        /*360e*/ 	.byte	0x06
	.zero		1


	//   ....[27]....
        /*3610*/ 	.word	0x00001130
        /*3614*/ 	.word	0x000000ff
        /*3618*/ 	.word	0x000384e0
        /*361c*/ 	.short	0x0100
        /*361e*/ 	.byte	0x06
	.zero		1


	//   ....[28]....
        /*3620*/ 	.word	0x00001140
        /*3624*/ 	.word	0x000000ff
        /*3628*/ 	.word	0x000384c8
        /*362c*/ 	.short	0x0100
        /*362e*/ 	.byte	0x06
	.zero		1


	//   ....[29]....
        /*3630*/ 	.word	0x00001150
        /*3634*/ 	.word	0x000000ff
        /*3638*/ 	.word	0x000384e8
        /*363c*/ 	.short	0x0100
        /*363e*/ 	.byte	0x06
	.zero		1


	//   ....[30]....
        /*3640*/ 	.word	0x00001460
        /*3644*/ 	.word	0x000000ff
        /*3648*/ 	.word	0x000384f0
        /*364c*/ 	.short	0x0100
        /*364e*/ 	.byte	0x06
	.zero		1


	//   ....[31]....
        /*3650*/ 	.word	0x000014c0
        /*3654*/ 	.word	0x000000ff
        /*3658*/ 	.word	0x000384f8
        /*365c*/ 	.short	0x0100
        /*365e*/ 	.byte	0x06
	.zero		1


	//   ....[32]....
        /*3660*/ 	.word	0x000047b0
        /*3664*/ 	.word	0x000000ff
        /*3668*/ 	.word	0x00038480
        /*366c*/ 	.short	0x010a
        /*366e*/ 	.byte	0x04
	.zero		1


	//   ....[33]....
        /*3670*/ 	.word	0x000047f0
        /*3674*/ 	.word	0x000000ff
        /*3678*/ 	.word	0x00038480
        /*367c*/ 	.short	0x010a
        /*367e*/ 	.byte	0x04
	.zero		1


	//   ....[34]....
        /*3680*/ 	.word	0x000080a0
        /*3684*/ 	.word	0x000000ff
        /*3688*/ 	.word	0x00038480
        /*368c*/ 	.short	0x010a
        /*368e*/ 	.byte	0x04
	.zero		1


	//   ....[35]....
        /*3690*/ 	.word	0x000080e0
        /*3694*/ 	.word	0x000000ff
        /*3698*/ 	.word	0x00038480
        /*369c*/ 	.short	0x010a
        /*369e*/ 	.byte	0x04
	.zero		1


	//   ....[36]....
        /*36a0*/ 	.word	0x0000c510
        /*36a4*/ 	.word	0x00000004
        /*36a8*/ 	.word	0x00000000
        /*36ac*/ 	.short	0x0101
        /*36ae*/ 	.byte	0x3f
	.zero		1


	//   ....[37]....
        /*36b0*/ 	.word	0x0000c6f0
        /*36b4*/ 	.word	0x00000000
        /*36b8*/ 	.word	0x00000000
        /*36bc*/ 	.short	0x0101
        /*36be*/ 	.byte	0x3f
	.zero		1


	//   ....[38]....
        /*36c0*/ 	.word	0x0000ce60
        /*36c4*/ 	.word	0x000000ff
        /*36c8*/ 	.word	0x000384b0
        /*36cc*/ 	.short	0x010a
        /*36ce*/ 	.byte	0x2b
	.zero		1


	//   ....[39]....
        /*36d0*/ 	.word	0x0000d600
        /*36d4*/ 	.word	0x000000ff
        /*36d8*/ 	.word	0x00000000
        /*36dc*/ 	.short	0x0101
        /*36de*/ 	.byte	0x04
	.zero		1


	//   ....[40]....
        /*36e0*/ 	.word	0x0000d630
        /*36e4*/ 	.word	0x000000ff
        /*36e8*/ 	.word	0x000384b8
        /*36ec*/ 	.short	0x010a
        /*36ee*/ 	.byte	0x2b
	.zero		1


	//   ....[41]....
        /*36f0*/ 	.word	0x0000dbd0
        /*36f4*/ 	.word	0x000000ff
        /*36f8*/ 	.word	0x00000000
        /*36fc*/ 	.short	0x0101
        /*36fe*/ 	.byte	0x04
	.zero		1


	//   ....[42]....
        /*3700*/ 	.word	0x0000dc00
        /*3704*/ 	.word	0x000000ff
        /*3708*/ 	.word	0x000384c0
        /*370c*/ 	.short	0x010a
        /*370e*/ 	.byte	0x2b
	.zero		1


	//   ....[43]....
        /*3710*/ 	.word	0x0000e2d0
        /*3714*/ 	.word	0x000000ff
        /*3718*/ 	.word	0x00000000
        /*371c*/ 	.short	0x0101
        /*371e*/ 	.byte	0x04
	.zero		1


	//   ....[44]....
        /*3720*/ 	.word	0x0000e300
        /*3724*/ 	.word	0x000000ff
        /*3728*/ 	.word	0x000384c8
        /*372c*/ 	.short	0x010a
        /*372e*/ 	.byte	0x2b
	.zero		1


	//   ....[45]....
        /*3730*/ 	.word	0x0000e8d0
        /*3734*/ 	.word	0x000000ff
        /*3738*/ 	.word	0x00000000
        /*373c*/ 	.short	0x0101
        /*373e*/ 	.byte	0x04
	.zero		1


	//   ....[46]....
        /*3740*/ 	.word	0x0000e920
        /*3744*/ 	.word	0x000000ff
        /*3748*/ 	.word	0x000384b0
        /*374c*/ 	.short	0x010a
        /*374e*/ 	.byte	0x2b
	.zero		1


	//   ....[47]....
        /*3750*/ 	.word	0x0000eff0
        /*3754*/ 	.word	0x000000ff
        /*3758*/ 	.word	0x00000000
        /*375c*/ 	.short	0x0101
        /*375e*/ 	.byte	0x04
	.zero		1


	//   ....[48]....
        /*3760*/ 	.word	0x0000f020
        /*3764*/ 	.word	0x000000ff
        /*3768*/ 	.word	0x000384b8
        /*376c*/ 	.short	0x010a
        /*376e*/ 	.byte	0x2b
	.zero		1


	//   ....[49]....
        /*3770*/ 	.word	0x0000f5f0
        /*3774*/ 	.word	0x000000ff
        /*3778*/ 	.word	0x00000000
        /*377c*/ 	.short	0x0101
        /*377e*/ 	.byte	0x04
	.zero		1


	//   ....[50]....
        /*3780*/ 	.word	0x0000f620
        /*3784*/ 	.word	0x000000ff
        /*3788*/ 	.word	0x000384c0
        /*378c*/ 	.short	0x010a
        /*378e*/ 	.byte	0x2b
	.zero		1


	//   ....[51]....
        /*3790*/ 	.word	0x0000fcf0
        /*3794*/ 	.word	0x000000ff
        /*3798*/ 	.word	0x00000000
        /*379c*/ 	.short	0x0101
        /*379e*/ 	.byte	0x04
	.zero		1


	//   ....[52]....
        /*37a0*/ 	.word	0x0000fd20
        /*37a4*/ 	.word	0x000000ff
        /*37a8*/ 	.word	0x000384c8
        /*37ac*/ 	.short	0x010a
        /*37ae*/ 	.byte	0x2b
	.zero		1


	//   ....[53]....
        /*37b0*/ 	.word	0x000102f0
        /*37b4*/ 	.word	0x000000ff
        /*37b8*/ 	.word	0x00000000
        /*37bc*/ 	.short	0x0101
        /*37be*/ 	.byte	0x04
	.zero		1


	//   ....[54]....
        /*37c0*/ 	.word	0x00010320
        /*37c4*/ 	.word	0x000000ff
        /*37c8*/ 	.word	0x000384b0
        /*37cc*/ 	.short	0x010a
        /*37ce*/ 	.byte	0x2b
	.zero		1


	//   ....[55]....
        /*37d0*/ 	.word	0x000109f0
        /*37d4*/ 	.word	0x000000ff
        /*37d8*/ 	.word	0x00000000
        /*37dc*/ 	.short	0x0101
        /*37de*/ 	.byte	0x04
	.zero		1


	//   ....[56]....
        /*37e0*/ 	.word	0x00010a20
        /*37e4*/ 	.word	0x000000ff
        /*37e8*/ 	.word	0x000384b8
        /*37ec*/ 	.short	0x010a
        /*37ee*/ 	.byte	0x2b
	.zero		1


	//   ....[57]....
        /*37f0*/ 	.word	0x00010ff0
        /*37f4*/ 	.word	0x000000ff
        /*37f8*/ 	.word	0x00000000
        /*37fc*/ 	.short	0x0101
        /*37fe*/ 	.byte	0x04
	.zero		1


	//   ....[58]....
        /*3800*/ 	.word	0x00011020
        /*3804*/ 	.word	0x000000ff
        /*3808*/ 	.word	0x000384c0
        /*380c*/ 	.short	0x010a
        /*380e*/ 	.byte	0x2b
	.zero		1


	//   ....[59]....
        /*3810*/ 	.word	0x000116f0
        /*3814*/ 	.word	0x000000ff
        /*3818*/ 	.word	0x00000000
        /*381c*/ 	.short	0x0101
        /*381e*/ 	.byte	0x04
	.zero		1


	//   ....[60]....
        /*3820*/ 	.word	0x00011720
        /*3824*/ 	.word	0x000000ff
        /*3828*/ 	.word	0x000384c8
        /*382c*/ 	.short	0x010a
        /*382e*/ 	.byte	0x2b
	.zero		1


	//   ....[61]....
        /*3830*/ 	.word	0x00011cf0
        /*3834*/ 	.word	0x000000ff
        /*3838*/ 	.word	0x00000000
        /*383c*/ 	.short	0x0101
        /*383e*/ 	.byte	0x04
	.zero		1


	//   ....[62]....
        /*3840*/ 	.word	0x00011d20
        /*3844*/ 	.word	0x000000ff
        /*3848*/ 	.word	0x000384b0
        /*384c*/ 	.short	0x010a
        /*384e*/ 	.byte	0x2b
	.zero		1


	//   ....[63]....
        /*3850*/ 	.word	0x000123f0
        /*3854*/ 	.word	0x000000ff
        /*3858*/ 	.word	0x00000000
        /*385c*/ 	.short	0x0101
        /*385e*/ 	.byte	0x04
	.zero		1


	//   ....[64]....
        /*3860*/ 	.word	0x00012420
        /*3864*/ 	.word	0x000000ff
        /*3868*/ 	.word	0x000384b8
        /*386c*/ 	.short	0x010a
        /*386e*/ 	.byte	0x2b
	.zero		1


	//   ....[65]....
        /*3870*/ 	.word	0x000129f0
        /*3874*/ 	.word	0x000000ff
        /*3878*/ 	.word	0x00000000
        /*387c*/ 	.short	0x0101
        /*387e*/ 	.byte	0x04
	.zero		1


	//   ....[66]....
        /*3880*/ 	.word	0x00012a20
        /*3884*/ 	.word	0x000000ff
        /*3888*/ 	.word	0x000384c0
        /*388c*/ 	.short	0x010a
        /*388e*/ 	.byte	0x2b
	.zero		1


	//   ....[67]....
        /*3890*/ 	.word	0x000130f0
        /*3894*/ 	.word	0x000000ff
        /*3898*/ 	.word	0x00000000
        /*389c*/ 	.short	0x0101
        /*389e*/ 	.byte	0x04
	.zero		1


	//   ....[68]....
        /*38a0*/ 	.word	0x00013120
        /*38a4*/ 	.word	0x000000ff
        /*38a8*/ 	.word	0x000384c8
        /*38ac*/ 	.short	0x010a
        /*38ae*/ 	.byte	0x2b
	.zero		1


	//   ....[69]....
        /*38b0*/ 	.word	0x00013770
        /*38b4*/ 	.word	0x000000ff
        /*38b8*/ 	.word	0x00000000
        /*38bc*/ 	.short	0x0101
        /*38be*/ 	.byte	0x05
	.zero		1


	//   ....[70]....
        /*38c0*/ 	.word	0x000137c0
        /*38c4*/ 	.word	0x000000ff
        /*38c8*/ 	.word	0x00038400
        /*38cc*/ 	.short	0x010a
        /*38ce*/ 	.byte	0x04
	.zero		1


	//   ....[71]....
        /*38d0*/ 	.word	0x000138d0
        /*38d4*/ 	.word	0x000000ff
        /*38d8*/ 	.word	0x00000000
        /*38dc*/ 	.short	0x0101
        /*38de*/ 	.byte	0x04
	.zero		1


	//   ....[72]....
        /*38e0*/ 	.word	0x00013e00
        /*38e4*/ 	.word	0x000000ff
        /*38e8*/ 	.word	0x00000000
        /*38ec*/ 	.short	0x0101
        /*38ee*/ 	.byte	0x2b
	.zero		1


	//   ....[73]....
        /*38f0*/ 	.word	0x000145c0
        /*38f4*/ 	.word	0x000000ff
        /*38f8*/ 	.word	0x000384f8
        /*38fc*/ 	.short	0x010a
        /*38fe*/ 	.byte	0x23
	.zero		1


	//   ....[74]....
        /*3900*/ 	.word	0x000146c0
        /*3904*/ 	.word	0x000000ff
        /*3908*/ 	.word	0x00038400
        /*390c*/ 	.short	0x010a
        /*390e*/ 	.byte	0x08
	.zero		1


	//   ....[75]....
        /*3910*/ 	.word	0x000147f0
        /*3914*/ 	.word	0x000000ff
        /*3918*/ 	.word	0x00000000
        /*391c*/ 	.short	0x0101
        /*391e*/ 	.byte	0x08
	.zero		1


	//   ....[76]....
        /*3920*/ 	.word	0x000149e0
        /*3924*/ 	.word	0x000000ff
        /*3928*/ 	.word	0x000384d0
        /*392c*/ 	.short	0x010a
        /*392e*/ 	.byte	0x23
	.zero		1


	//   ....[77]....
        /*3930*/ 	.word	0x00014af0
        /*3934*/ 	.word	0x000000ff
        /*3938*/ 	.word	0x000384b0
        /*393c*/ 	.short	0x010b
        /*393e*/ 	.byte	0x23
	.zero		1


	//   ....[78]....
        /*3940*/ 	.word	0x00014b50
        /*3944*/ 	.word	0x000000ff
        /*3948*/ 	.word	0x00000000
        /*394c*/ 	.short	0x0101
        /*394e*/ 	.byte	0x09
	.zero		1


	//   ....[79]....
        /*3950*/ 	.word	0x00014b80
        /*3954*/ 	.word	0x000000ff
        /*3958*/ 	.word	0x000384d8
        /*395c*/ 	.short	0x010a
        /*395e*/ 	.byte	0x23
	.zero		1


	//   ....[80]....
        /*3960*/ 	.word	0x00014cb0
        /*3964*/ 	.word	0x000000ff
        /*3968*/ 	.word	0x000384b8
        /*396c*/ 	.short	0x010b
        /*396e*/ 	.byte	0x23
	.zero		1


	//   ....[81]....
        /*3970*/ 	.word	0x00014d20
        /*3974*/ 	.word	0x000000ff
        /*3978*/ 	.word	0x00000000
        /*397c*/ 	.short	0x0101
        /*397e*/ 	.byte	0x08
	.zero		1


	//   ....[82]....
        /*3980*/ 	.word	0x00014d50
        /*3984*/ 	.word	0x000000ff
        /*3988*/ 	.word	0x000384e0
        /*398c*/ 	.short	0x010a
        /*398e*/ 	.byte	0x23
	.zero		1


	//   ....[83]....
        /*3990*/ 	.word	0x00014e70
        /*3994*/ 	.word	0x000000ff
        /*3998*/ 	.word	0x000384c0
        /*399c*/ 	.short	0x010b
        /*399e*/ 	.byte	0x23
	.zero		1


	//   ....[84]....
        /*39a0*/ 	.word	0x00014ed0
        /*39a4*/ 	.word	0x000000ff
        /*39a8*/ 	.word	0x00000000
        /*39ac*/ 	.short	0x0101
        /*39ae*/ 	.byte	0x2a
	.zero		1


	//   ....[85]....
        /*39b0*/ 	.word	0x00014f00
        /*39b4*/ 	.word	0x000000ff
        /*39b8*/ 	.word	0x000384e8
        /*39bc*/ 	.short	0x010a
        /*39be*/ 	.byte	0x23
	.zero		1


	//   ....[86]....
        /*39c0*/ 	.word	0x00015020
        /*39c4*/ 	.word	0x000000ff
        /*39c8*/ 	.word	0x000384c8
        /*39cc*/ 	.short	0x010b
        /*39ce*/ 	.byte	0x23
	.zero		1


	//   ....[87]....
        /*39d0*/ 	.word	0x00015090
        /*39d4*/ 	.word	0x000000ff
        /*39d8*/ 	.word	0x00000000
        /*39dc*/ 	.short	0x0101
        /*39de*/ 	.byte	0x2b
	.zero		1


	//   ....[88]....
        /*39e0*/ 	.word	0x000150d0
        /*39e4*/ 	.word	0x000000ff
        /*39e8*/ 	.word	0x000384d0
        /*39ec*/ 	.short	0x010a
        /*39ee*/ 	.byte	0x23
	.zero		1


	//   ....[89]....
        /*39f0*/ 	.word	0x000151e0
        /*39f4*/ 	.word	0x000000ff
        /*39f8*/ 	.word	0x000384b0
        /*39fc*/ 	.short	0x010b
        /*39fe*/ 	.byte	0x23
	.zero		1


	//   ....[90]....
        /*3a00*/ 	.word	0x00015220
        /*3a04*/ 	.word	0x000000ff
        /*3a08*/ 	.word	0x00000000
        /*3a0c*/ 	.short	0x0101
        /*3a0e*/ 	.byte	0x09
	.zero		1


	//   ....[91]....
        /*3a10*/ 	.word	0x00015250
        /*3a14*/ 	.word	0x000000ff
        /*3a18*/ 	.word	0x000384d8
        /*3a1c*/ 	.short	0x010a
        /*3a1e*/ 	.byte	0x23
	.zero		1


	//   ....[92]....
        /*3a20*/ 	.word	0x00015370
        /*3a24*/ 	.word	0x000000ff
        /*3a28*/ 	.word	0x000384b8
        /*3a2c*/ 	.short	0x010b
        /*3a2e*/ 	.byte	0x23
	.zero		1


	//   ....[93]....
        /*3a30*/ 	.word	0x000153b0
        /*3a34*/ 	.word	0x000000ff
        /*3a38*/ 	.word	0x00000000
        /*3a3c*/ 	.short	0x0101
        /*3a3e*/ 	.byte	0x08
	.zero		1


	//   ....[94]....
        /*3a40*/ 	.word	0x000153f0
        /*3a44*/ 	.word	0x000000ff
        /*3a48*/ 	.word	0x000384e0
        /*3a4c*/ 	.short	0x010a
        /*3a4e*/ 	.byte	0x23
	.zero		1


	//   ....[95]....
        /*3a50*/ 	.word	0x00015500
        /*3a54*/ 	.word	0x000000ff
        /*3a58*/ 	.word	0x000384c0
        /*3a5c*/ 	.short	0x010b
        /*3a5e*/ 	.byte	0x23
	.zero		1


	//   ....[96]....
        /*3a60*/ 	.word	0x00015540
        /*3a64*/ 	.word	0x000000ff
        /*3a68*/ 	.word	0x00000000
        /*3a6c*/ 	.short	0x0101
        /*3a6e*/ 	.byte	0x2a
	.zero		1


	//   ....[97]....
        /*3a70*/ 	.word	0x00015570
        /*3a74*/ 	.word	0x000000ff
        /*3a78*/ 	.word	0x000384e8
        /*3a7c*/ 	.short	0x010a
        /*3a7e*/ 	.byte	0x23
	.zero		1


	//   ....[98]....
        /*3a80*/ 	.word	0x00015690
        /*3a84*/ 	.word	0x000000ff
        /*3a88*/ 	.word	0x000384c8
        /*3a8c*/ 	.short	0x010b
        /*3a8e*/ 	.byte	0x23
	.zero		1


	//   ....[99]....
        /*3a90*/ 	.word	0x000156d0
        /*3a94*/ 	.word	0x000000ff
        /*3a98*/ 	.word	0x00000000
        /*3a9c*/ 	.short	0x0101
        /*3a9e*/ 	.byte	0x2b
	.zero		1


	//   ....[100]....
        /*3aa0*/ 	.word	0x00015710
        /*3aa4*/ 	.word	0x000000ff
        /*3aa8*/ 	.word	0x000384d0
        /*3aac*/ 	.short	0x010a
        /*3aae*/ 	.byte	0x23
	.zero		1


	//   ....[101]....
        /*3ab0*/ 	.word	0x00015820
        /*3ab4*/ 	.word	0x000000ff
        /*3ab8*/ 	.word	0x000384b0
        /*3abc*/ 	.short	0x010b
        /*3abe*/ 	.byte	0x23
	.zero		1


	//   ....[102]....
        /*3ac0*/ 	.word	0x00015860
        /*3ac4*/ 	.word	0x000000ff
        /*3ac8*/ 	.word	0x00000000
        /*3acc*/ 	.short	0x0101
        /*3ace*/ 	.byte	0x09
	.zero		1


	//   ....[103]....
        /*3ad0*/ 	.word	0x00015890
        /*3ad4*/ 	.word	0x000000ff
        /*3ad8*/ 	.word	0x000384d8
        /*3adc*/ 	.short	0x010a
        /*3ade*/ 	.byte	0x23
	.zero		1


	//   ....[104]....
        /*3ae0*/ 	.word	0x000159b0
        /*3ae4*/ 	.word	0x000000ff
        /*3ae8*/ 	.word	0x000384b8
        /*3aec*/ 	.short	0x010b
        /*3aee*/ 	.byte	0x23
	.zero		1


	//   ....[105]....
        /*3af0*/ 	.word	0x000159f0
        /*3af4*/ 	.word	0x000000ff
        /*3af8*/ 	.word	0x00000000
        /*3afc*/ 	.short	0x0101
        /*3afe*/ 	.byte	0x08
	.zero		1


	//   ....[106]....
        /*3b00*/ 	.word	0x00015a30
        /*3b04*/ 	.word	0x000000ff
        /*3b08*/ 	.word	0x000384e0
        /*3b0c*/ 	.short	0x010a
        /*3b0e*/ 	.byte	0x23
	.zero		1


	//   ....[107]....
        /*3b10*/ 	.word	0x00015b40
        /*3b14*/ 	.word	0x000000ff
        /*3b18*/ 	.word	0x000384c0
        /*3b1c*/ 	.short	0x010b
        /*3b1e*/ 	.byte	0x23
	.zero		1


	//   ....[108]....
        /*3b20*/ 	.word	0x00015b80
        /*3b24*/ 	.word	0x000000ff
        /*3b28*/ 	.word	0x00000000
        /*3b2c*/ 	.short	0x0101
        /*3b2e*/ 	.byte	0x2a
	.zero		1


	//   ....[109]....
        /*3b30*/ 	.word	0x00015bb0
        /*3b34*/ 	.word	0x000000ff
        /*3b38*/ 	.word	0x000384e8
        /*3b3c*/ 	.short	0x010a
        /*3b3e*/ 	.byte	0x23
	.zero		1


	//   ....[110]....
        /*3b40*/ 	.word	0x00015cd0
        /*3b44*/ 	.word	0x000000ff
        /*3b48*/ 	.word	0x000384c8
        /*3b4c*/ 	.short	0x010b
        /*3b4e*/ 	.byte	0x23
	.zero		1


	//   ....[111]....
        /*3b50*/ 	.word	0x00015d10
        /*3b54*/ 	.word	0x000000ff
        /*3b58*/ 	.word	0x00000000
        /*3b5c*/ 	.short	0x0101
        /*3b5e*/ 	.byte	0x2b
	.zero		1


	//   ....[112]....
        /*3b60*/ 	.word	0x00015d50
        /*3b64*/ 	.word	0x000000ff
        /*3b68*/ 	.word	0x000384d0
        /*3b6c*/ 	.short	0x010a
        /*3b6e*/ 	.byte	0x23
	.zero		1


	//   ....[113]....
        /*3b70*/ 	.word	0x00015e60
        /*3b74*/ 	.word	0x000000ff
        /*3b78*/ 	.word	0x000384b0
        /*3b7c*/ 	.short	0x010b
        /*3b7e*/ 	.byte	0x23
	.zero		1


	//   ....[114]....
        /*3b80*/ 	.word	0x00015ea0
        /*3b84*/ 	.word	0x000000ff
        /*3b88*/ 	.word	0x00000000
        /*3b8c*/ 	.short	0x0101
        /*3b8e*/ 	.byte	0x09
	.zero		1


	//   ....[115]....
        /*3b90*/ 	.word	0x00015ed0
        /*3b94*/ 	.word	0x000000ff
        /*3b98*/ 	.word	0x000384d8
        /*3b9c*/ 	.short	0x010a
        /*3b9e*/ 	.byte	0x23
	.zero		1


	//   ....[116]....
        /*3ba0*/ 	.word	0x00015fe0
        /*3ba4*/ 	.word	0x000000ff
        /*3ba8*/ 	.word	0x000384b8
        /*3bac*/ 	.short	0x010b
        /*3bae*/ 	.byte	0x23
	.zero		1


	//   ....[117]....
        /*3bb0*/ 	.word	0x00016020
        /*3bb4*/ 	.word	0x000000ff
        /*3bb8*/ 	.word	0x00000000
        /*3bbc*/ 	.short	0x0101
        /*3bbe*/ 	.byte	0x08
	.zero		1


	//   ....[118]....
        /*3bc0*/ 	.word	0x00016060
        /*3bc4*/ 	.word	0x000000ff
        /*3bc8*/ 	.word	0x000384e0
        /*3bcc*/ 	.short	0x010a
        /*3bce*/ 	.byte	0x23
	.zero		1


	//   ....[119]....
        /*3bd0*/ 	.word	0x00016160
        /*3bd4*/ 	.word	0x000000ff
        /*3bd8*/ 	.word	0x000384c0
        /*3bdc*/ 	.short	0x010b
        /*3bde*/ 	.byte	0x23
	.zero		1


	//   ....[120]....
        /*3be0*/ 	.word	0x000161a0
        /*3be4*/ 	.word	0x000000ff
        /*3be8*/ 	.word	0x00000000
        /*3bec*/ 	.short	0x0101
        /*3bee*/ 	.byte	0x2a
	.zero		1


	//   ....[121]....
        /*3bf0*/ 	.word	0x000161d0
        /*3bf4*/ 	.word	0x000000ff
        /*3bf8*/ 	.word	0x000384e8
        /*3bfc*/ 	.short	0x010a
        /*3bfe*/ 	.byte	0x23
	.zero		1


	//   ....[122]....
        /*3c00*/ 	.word	0x000162f0
        /*3c04*/ 	.word	0x000000ff
        /*3c08*/ 	.word	0x000384c8
        /*3c0c*/ 	.short	0x010b
        /*3c0e*/ 	.byte	0x23
	.zero		1


	//   ....[123]....
        /*3c10*/ 	.word	0x00016340
        /*3c14*/ 	.word	0x000000ff
        /*3c18*/ 	.word	0x00000000
        /*3c1c*/ 	.short	0x0101
        /*3c1e*/ 	.byte	0x2b
	.zero		1


	//   ....[124]....
        /*3c20*/ 	.word	0x00016890
        /*3c24*/ 	.word	0x000000ff
        /*3c28*/ 	.word	0x000384d0
        /*3c2c*/ 	.short	0x010a
        /*3c2e*/ 	.byte	0x23
	.zero		1


	//   ....[125]....
        /*3c30*/ 	.word	0x000168d0
        /*3c34*/ 	.word	0x000000ff
        /*3c38*/ 	.word	0x000384d8
        /*3c3c*/ 	.short	0x010a
        /*3c3e*/ 	.byte	0x23
	.zero		1


	//   ....[126]....
        /*3c40*/ 	.word	0x00016910
        /*3c44*/ 	.word	0x000000ff
        /*3c48*/ 	.word	0x000384e0
        /*3c4c*/ 	.short	0x010a
        /*3c4e*/ 	.byte	0x23
	.zero		1


	//   ....[127]....
        /*3c50*/ 	.word	0x00016980
        /*3c54*/ 	.word	0x00000003
        /*3c58*/ 	.word	0x000384e8
        /*3c5c*/ 	.short	0x010a
        /*3c5e*/ 	.byte	0x3f
	.zero		1


	//   ....[128]....
        /*3c60*/ 	.word	0x00017770
        /*3c64*/ 	.word	0x00000008
        /*3c68*/ 	.word	0x00038498
        /*3c6c*/ 	.short	0x010a
        /*3c6e*/ 	.byte	0x3f
	.zero		1


	//   ....[129]....
        /*3c70*/ 	.word	0x00017a30
        /*3c74*/ 	.word	0x000000ff
        /*3c78*/ 	.word	0x000384f8
        /*3c7c*/ 	.short	0x0101
        /*3c7e*/ 	.byte	0x12
	.zero		1


	//   ....[130]....
        /*3c80*/ 	.word	0x00017af0
        /*3c84*/ 	.word	0x00000003
        /*3c88*/ 	.word	0x00038400
        /*3c8c*/ 	.short	0x010a
        /*3c8e*/ 	.byte	0x3f
	.zero		1


	//   ....[131]....
        /*3c90*/ 	.word	0x00017c30
        /*3c94*/ 	.word	0x00000002
        /*3c98*/ 	.word	0x00000000
        /*3c9c*/ 	.short	0x0101
        /*3c9e*/ 	.byte	0x3f
	.zero		1


	//   ....[132]....
        /*3ca0*/ 	.word	0x00018470
        /*3ca4*/ 	.word	0x00000007
        /*3ca8*/ 	.word	0x00000000
        /*3cac*/ 	.short	0x010a
        /*3cae*/ 	.byte	0x3f
	.zero		1


	//   ....[133]....
        /*3cb0*/ 	.word	0x000184f0
        /*3cb4*/ 	.word	0x00000009
        /*3cb8*/ 	.word	0x00000000
        /*3cbc*/ 	.short	0x010a
        /*3cbe*/ 	.byte	0x3f
	.zero		1


	//   ....[134]....
        /*3cc0*/ 	.word	0x00018580
        /*3cc4*/ 	.word	0x00000003
        /*3cc8*/ 	.word	0x00000000
        /*3ccc*/ 	.short	0x010a
        /*3cce*/ 	.byte	0x3f
	.zero		1


	//   ....[135]....
        /*3cd0*/ 	.word	0x0001a200
        /*3cd4*/ 	.word	0x0000000c
        /*3cd8*/ 	.word	0x00038440
        /*3cdc*/ 	.short	0x010a
        /*3cde*/ 	.byte	0x3f
	.zero		1


	//   ....[136]....
        /*3ce0*/ 	.word	0x0001a320
        /*3ce4*/ 	.word	0x0000000c
        /*3ce8*/ 	.word	0x00038400
        /*3cec*/ 	.short	0x0101
        /*3cee*/ 	.byte	0x3f
	.zero		1


	//   ....[137]....
        /*3cf0*/ 	.word	0x0001a3f0
        /*3cf4*/ 	.word	0x00000003
        /*3cf8*/ 	.word	0x00038440
        /*3cfc*/ 	.short	0x010a
        /*3cfe*/ 	.byte	0x3f
	.zero		1


	//   ....[138]....
        /*3d00*/ 	.word	0x0001a4a0
        /*3d04*/ 	.word	0x00000003
        /*3d08*/ 	.word	0x00038440
        /*3d0c*/ 	.short	0x010a
        /*3d0e*/ 	.byte	0x3f
	.zero		1


	//   ....[139]....
        /*3d10*/ 	.word	0x0001a550
        /*3d14*/ 	.word	0x00000003
        /*3d18*/ 	.word	0x00038440
        /*3d1c*/ 	.short	0x010a
        /*3d1e*/ 	.byte	0x3f
	.zero		1


	//   ....[140]....
        /*3d20*/ 	.word	0x0001a600
        /*3d24*/ 	.word	0x00000003
        /*3d28*/ 	.word	0x00038440
        /*3d2c*/ 	.short	0x010a
        /*3d2e*/ 	.byte	0x3f
	.zero		1


	//   ....[141]....
        /*3d30*/ 	.word	0x0001a6b0
        /*3d34*/ 	.word	0x00000003
        /*3d38*/ 	.word	0x00038440
        /*3d3c*/ 	.short	0x010a
        /*3d3e*/ 	.byte	0x3f
	.zero		1


	//   ....[142]....
        /*3d40*/ 	.word	0x0001a760
        /*3d44*/ 	.word	0x00000003
        /*3d48*/ 	.word	0x00038440
        /*3d4c*/ 	.short	0x010a
        /*3d4e*/ 	.byte	0x3f
	.zero		1


	//   ....[143]....
        /*3d50*/ 	.word	0x0001a810
        /*3d54*/ 	.word	0x00000003
        /*3d58*/ 	.word	0x00038440
        /*3d5c*/ 	.short	0x010a
        /*3d5e*/ 	.byte	0x3f
	.zero		1


	//   ....[144]....
        /*3d60*/ 	.word	0x0001a8c0
        /*3d64*/ 	.word	0x00000003
        /*3d68*/ 	.word	0x00038440
        /*3d6c*/ 	.short	0x010a
        /*3d6e*/ 	.byte	0x3f
	.zero		1


	//   ....[145]....
        /*3d70*/ 	.word	0x0001a920
        /*3d74*/ 	.word	0x00000003
        /*3d78*/ 	.word	0x00038480
        /*3d7c*/ 	.short	0x010a
        /*3d7e*/ 	.byte	0x3f
	.zero		1


	//   ....[146]....
        /*3d80*/ 	.word	0x0001a980
        /*3d84*/ 	.word	0x00000008
        /*3d88*/ 	.word	0x00038480
        /*3d8c*/ 	.short	0x010a
        /*3d8e*/ 	.byte	0x3f
	.zero		1


	//   ....[147]....
        /*3d90*/ 	.word	0x0001aa40
        /*3d94*/ 	.word	0x00000004
        /*3d98*/ 	.word	0x000384b0
        /*3d9c*/ 	.short	0x010a
        /*3d9e*/ 	.byte	0x3f
	.zero		1


	//   ....[148]....
        /*3da0*/ 	.word	0x0001aaa0
        /*3da4*/ 	.word	0x0000000c
        /*3da8*/ 	.word	0x000384b8
        /*3dac*/ 	.short	0x010a
        /*3dae*/ 	.byte	0x3f
	.zero		1


	//   ....[149]....
        /*3db0*/ 	.word	0x0001ab00
        /*3db4*/ 	.word	0x0000000c
        /*3db8*/ 	.word	0x000384c0
        /*3dbc*/ 	.short	0x010a
        /*3dbe*/ 	.byte	0x3f
	.zero		1


	//   ....[150]....
        /*3dc0*/ 	.word	0x0001ab60
        /*3dc4*/ 	.word	0x0000000c
        /*3dc8*/ 	.word	0x000384c8
        /*3dcc*/ 	.short	0x010a
        /*3dce*/ 	.byte	0x3f
	.zero		1


	//   ....[151]....
        /*3dd0*/ 	.word	0x0001abc0
        /*3dd4*/ 	.word	0x0000000d
        /*3dd8*/ 	.word	0x000384b0
        /*3ddc*/ 	.short	0x010a
        /*3dde*/ 	.byte	0x3f
	.zero		1


	//   ....[152]....
        /*3de0*/ 	.word	0x0001ac20
        /*3de4*/ 	.word	0x0000000d
        /*3de8*/ 	.word	0x000384b8
        /*3dec*/ 	.short	0x010a
        /*3dee*/ 	.byte	0x3f
	.zero		1


	//   ....[153]....
        /*3df0*/ 	.word	0x0001ac80
        /*3df4*/ 	.word	0x0000000d
        /*3df8*/ 	.word	0x000384c0
        /*3dfc*/ 	.short	0x010a
        /*3dfe*/ 	.byte	0x3f
	.zero		1


	//   ....[154]....
        /*3e00*/ 	.word	0x0001ace0
        /*3e04*/ 	.word	0x0000000d
        /*3e08*/ 	.word	0x000384c8
        /*3e0c*/ 	.short	0x010a
        /*3e0e*/ 	.byte	0x3f
	.zero		1


	//   ....[155]....
        /*3e10*/ 	.word	0x0001ad40
        /*3e14*/ 	.word	0x0000000c
        /*3e18*/ 	.word	0x000384b0
        /*3e1c*/ 	.short	0x010a
        /*3e1e*/ 	.byte	0x3f
	.zero		1


	//   ....[156]....
        /*3e20*/ 	.word	0x0001ada0
        /*3e24*/ 	.word	0x0000000c
        /*3e28*/ 	.word	0x000384b8
        /*3e2c*/ 	.short	0x010a
        /*3e2e*/ 	.byte	0x3f
	.zero		1


	//   ....[157]....
        /*3e30*/ 	.word	0x0001ae00
        /*3e34*/ 	.word	0x0000000c
        /*3e38*/ 	.word	0x000384c0
        /*3e3c*/ 	.short	0x010a
        /*3e3e*/ 	.byte	0x3f
	.zero		1


	//   ....[158]....
        /*3e40*/ 	.word	0x0001ae60
        /*3e44*/ 	.word	0x0000000c
        /*3e48*/ 	.word	0x000384c8
        /*3e4c*/ 	.short	0x010a
        /*3e4e*/ 	.byte	0x3f
	.zero		1


	//   ....[159]....
        /*3e50*/ 	.word	0x0001aec0
        /*3e54*/ 	.word	0x0000000d
        /*3e58*/ 	.word	0x000384b0
        /*3e5c*/ 	.short	0x010a
        /*3e5e*/ 	.byte	0x3f
	.zero		1


	//   ....[160]....
        /*3e60*/ 	.word	0x0001af20
        /*3e64*/ 	.word	0x0000000d
        /*3e68*/ 	.word	0x000384b8
        /*3e6c*/ 	.short	0x010a
        /*3e6e*/ 	.byte	0x3f
	.zero		1


	//   ....[161]....
        /*3e70*/ 	.word	0x0001af80
        /*3e74*/ 	.word	0x0000000d
        /*3e78*/ 	.word	0x000384c0
        /*3e7c*/ 	.short	0x010a
        /*3e7e*/ 	.byte	0x3f
	.zero		1


	//   ....[162]....
        /*3e80*/ 	.word	0x0001afe0
        /*3e84*/ 	.word	0x0000000d
        /*3e88*/ 	.word	0x000384c8
        /*3e8c*/ 	.short	0x010a
        /*3e8e*/ 	.byte	0x3f
	.zero		1


	//   ....[163]....
        /*3e90*/ 	.word	0x0001b040
        /*3e94*/ 	.word	0x00000003
        /*3e98*/ 	.word	0x00038400
        /*3e9c*/ 	.short	0x010a
        /*3e9e*/ 	.byte	0x3f
	.zero		1


	//   ....[164]....
        /*3ea0*/ 	.word	0x0001b0a0
        /*3ea4*/ 	.word	0x00000003
        /*3ea8*/ 	.word	0x000384f8
        /*3eac*/ 	.short	0x010a
        /*3eae*/ 	.byte	0x3f
	.zero		1


	//   ....[165]....
        /*3eb0*/ 	.word	0x0001b100
        /*3eb4*/ 	.word	0x00000003
        /*3eb8*/ 	.word	0x00038400
        /*3ebc*/ 	.short	0x010a
        /*3ebe*/ 	.byte	0x3f
	.zero		1


	//   ....[166]....
        /*3ec0*/ 	.word	0x0001b160
        /*3ec4*/ 	.word	0x00000003
        /*3ec8*/ 	.word	0x000384d0
        /*3ecc*/ 	.short	0x010a
        /*3ece*/ 	.byte	0x3f
	.zero		1


	//   ....[167]....
        /*3ed0*/ 	.word	0x0001b1c0
        /*3ed4*/ 	.word	0x00000003
        /*3ed8*/ 	.word	0x000384d8
        /*3edc*/ 	.short	0x010a
        /*3ede*/ 	.byte	0x3f
	.zero		1


	//   ....[168]....
        /*3ee0*/ 	.word	0x0001b220
        /*3ee4*/ 	.word	0x00000003
        /*3ee8*/ 	.word	0x000384e0
        /*3eec*/ 	.short	0x010a
        /*3eee*/ 	.byte	0x3f
	.zero		1


	//   ....[169]....
        /*3ef0*/ 	.word	0x0001b280
        /*3ef4*/ 	.word	0x00000003
        /*3ef8*/ 	.word	0x000384e8
        /*3efc*/ 	.short	0x010a
        /*3efe*/ 	.byte	0x3f
	.zero		1


	//   ....[170]....
        /*3f00*/ 	.word	0x0001b2e0
        /*3f04*/ 	.word	0x00000003
        /*3f08*/ 	.word	0x000384d0
        /*3f0c*/ 	.short	0x010a
        /*3f0e*/ 	.byte	0x3f
	.zero		1


	//   ....[171]....
        /*3f10*/ 	.word	0x0001b340
        /*3f14*/ 	.word	0x00000003
        /*3f18*/ 	.word	0x000384d8
        /*3f1c*/ 	.short	0x010a
        /*3f1e*/ 	.byte	0x3f
	.zero		1


	//   ....[172]....
        /*3f20*/ 	.word	0x0001b3a0
        /*3f24*/ 	.word	0x00000003
        /*3f28*/ 	.word	0x000384e0
        /*3f2c*/ 	.short	0x010a
        /*3f2e*/ 	.byte	0x3f
	.zero		1


	//   ....[173]....
        /*3f30*/ 	.word	0x0001b400
        /*3f34*/ 	.word	0x00000003
        /*3f38*/ 	.word	0x000384e8
        /*3f3c*/ 	.short	0x010a
        /*3f3e*/ 	.byte	0x3f
	.zero		1


	//   ....[174]....
        /*3f40*/ 	.word	0x0001b460
        /*3f44*/ 	.word	0x00000003
        /*3f48*/ 	.word	0x000384d0
        /*3f4c*/ 	.short	0x010a
        /*3f4e*/ 	.byte	0x3f
	.zero		1


	//   ....[175]....
        /*3f50*/ 	.word	0x0001b4c0
        /*3f54*/ 	.word	0x00000003
        /*3f58*/ 	.word	0x000384d8
        /*3f5c*/ 	.short	0x010a
        /*3f5e*/ 	.byte	0x3f
	.zero		1


	//   ....[176]....
        /*3f60*/ 	.word	0x0001b520
        /*3f64*/ 	.word	0x00000003
        /*3f68*/ 	.word	0x000384e0
        /*3f6c*/ 	.short	0x010a
        /*3f6e*/ 	.byte	0x3f
	.zero		1


	//   ....[177]....
        /*3f70*/ 	.word	0x0001b580
        /*3f74*/ 	.word	0x00000003
        /*3f78*/ 	.word	0x000384e8
        /*3f7c*/ 	.short	0x010a
        /*3f7e*/ 	.byte	0x3f
	.zero		1


	//   ....[178]....
        /*3f80*/ 	.word	0x0001b5e0
        /*3f84*/ 	.word	0x00000003
        /*3f88*/ 	.word	0x000384d0
        /*3f8c*/ 	.short	0x010a
        /*3f8e*/ 	.byte	0x3f
	.zero		1


	//   ....[179]....
        /*3f90*/ 	.word	0x0001b640
        /*3f94*/ 	.word	0x00000003
        /*3f98*/ 	.word	0x000384d8
        /*3f9c*/ 	.short	0x010a
        /*3f9e*/ 	.byte	0x3f
	.zero		1


	//   ....[180]....
        /*3fa0*/ 	.word	0x0001b6a0
        /*3fa4*/ 	.word	0x00000003
        /*3fa8*/ 	.word	0x000384e0
        /*3fac*/ 	.short	0x010a
        /*3fae*/ 	.byte	0x3f
	.zero		1


	//   ....[181]....
        /*3fb0*/ 	.word	0x0001b700
        /*3fb4*/ 	.word	0x00000003
        /*3fb8*/ 	.word	0x000384e8
        /*3fbc*/ 	.short	0x010a
        /*3fbe*/ 	.byte	0x3f
	.zero		1


	//   ....[182]....
        /*3fc0*/ 	.word	0x0001b760
        /*3fc4*/ 	.word	0x00000003
        /*3fc8*/ 	.word	0x000384d0
        /*3fcc*/ 	.short	0x010a
        /*3fce*/ 	.byte	0x3f
	.zero		1


	//   ....[183]....
        /*3fd0*/ 	.word	0x0001b7c0
        /*3fd4*/ 	.word	0x00000003
        /*3fd8*/ 	.word	0x000384d8
        /*3fdc*/ 	.short	0x010a
        /*3fde*/ 	.byte	0x3f
	.zero		1


	//   ....[184]....
        /*3fe0*/ 	.word	0x0001b820
        /*3fe4*/ 	.word	0x00000003
        /*3fe8*/ 	.word	0x000384e0
        /*3fec*/ 	.short	0x010a
        /*3fee*/ 	.byte	0x3f
	.zero		1


	//   ....[185]....
        /*3ff0*/ 	.word	0x0001b8f0
        /*3ff4*/ 	.word	0x00000008
        /*3ff8*/ 	.word	0x00038498
        /*3ffc*/ 	.short	0x010a
        /*3ffe*/ 	.byte	0x3f
	.zero		1


	//   ....[186]....
        /*4000*/ 	.word	0x0001b940
        /*4004*/ 	.word	0x00000003
        /*4008*/ 	.word	0x00038400
        /*400c*/ 	.short	0x010a
        /*400e*/ 	.byte	0x3f
	.zero		1


	//   ....[187]....
        /*4010*/ 	.word	0x0001bb50
        /*4014*/ 	.word	0x00000007
        /*4018*/ 	.word	0x00000000
        /*401c*/ 	.short	0x010a
        /*401e*/ 	.byte	0x3f
	.zero		1


	//   ....[188]....
        /*4020*/ 	.word	0x0001bba0
        /*4024*/ 	.word	0x00000009
        /*4028*/ 	.word	0x00000000
        /*402c*/ 	.short	0x010a
        /*402e*/ 	.byte	0x3f
	.zero		1


	//   ....[189]....
        /*4030*/ 	.word	0x0001bbf0
        /*4034*/ 	.word	0x0000000c
        /*4038*/ 	.word	0x00038440
        /*403c*/ 	.short	0x010a
        /*403e*/ 	.byte	0x3f
	.zero		1


	//   ....[190]....
        /*4040*/ 	.word	0x0001bc40
        /*4044*/ 	.word	0x00000003
        /*4048*/ 	.word	0x00038440
        /*404c*/ 	.short	0x010a
        /*404e*/ 	.byte	0x3f
	.zero		1


	//   ....[191]....
        /*4050*/ 	.word	0x0001bc90
        /*4054*/ 	.word	0x00000003
        /*4058*/ 	.word	0x00038440
        /*405c*/ 	.short	0x010a
        /*405e*/ 	.byte	0x3f
	.zero		1


	//   ....[192]....
        /*4060*/ 	.word	0x0001bce0
        /*4064*/ 	.word	0x00000003
        /*4068*/ 	.word	0x00038440
        /*406c*/ 	.short	0x010a
        /*406e*/ 	.byte	0x3f
	.zero		1


	//   ....[193]....
        /*4070*/ 	.word	0x0001bd30
        /*4074*/ 	.word	0x00000003
        /*4078*/ 	.word	0x00038440
        /*407c*/ 	.short	0x010a
        /*407e*/ 	.byte	0x3f
	.zero		1


	//   ....[194]....
        /*4080*/ 	.word	0x0001bd80
        /*4084*/ 	.word	0x00000003
        /*4088*/ 	.word	0x00038440
        /*408c*/ 	.short	0x010a
        /*408e*/ 	.byte	0x3f
	.zero		1


	//   ....[195]....
        /*4090*/ 	.word	0x0001bdd0
        /*4094*/ 	.word	0x00000003
        /*4098*/ 	.word	0x00038440
        /*409c*/ 	.short	0x010a
        /*409e*/ 	.byte	0x3f
	.zero		1


	//   ....[196]....
        /*40a0*/ 	.word	0x0001be20
        /*40a4*/ 	.word	0x00000003
        /*40a8*/ 	.word	0x00038440
        /*40ac*/ 	.short	0x010a
        /*40ae*/ 	.byte	0x3f
	.zero		1


	//----- nvinfo : EIATTR_NUM_MBARRIERS
	.align		4
.L_39:
        /*40b0*/ 	.byte	0x03, 0x38
        /*40b2*/ 	.short	0x0020


	//----- nvinfo : EIATTR_EXIT_INSTR_OFFSETS
	.align		4
        /*40b4*/ 	.byte	0x04, 0x1c
        /*40b6*/ 	.short	(.L_41 - .L_40)


	//   ....[0]....
.L_40:
        /*40b8*/ 	.word	0x00002e60


	//   ....[1]....
        /*40bc*/ 	.word	0x00002f20


	//   ....[2]....
        /*40c0*/ 	.word	0x00013e10


	//   ....[3]....
        /*40c4*/ 	.word	0x00013eb0


	//   ....[4]....
        /*40c8*/ 	.word	0x000169d0


	//   ....[5]....
        /*40cc*/ 	.word	0x000185d0


	//   ....[6]....
        /*40d0*/ 	.word	0x0001a8f0


	//----- nvinfo : EIATTR_MAX_THREADS
	.align		4
.L_41:
        /*40d4*/ 	.byte	0x04, 0x05
        /*40d6*/ 	.short	(.L_43 - .L_42)
.L_42:
        /*40d8*/ 	.word	0x00000180
        /*40dc*/ 	.word	0x00000001
        /*40e0*/ 	.word	0x00000001


	//----- nvinfo : EIATTR_CRS_STACK_SIZE
	.align		4
.L_43:
        /*40e4*/ 	.byte	0x04, 0x1e
        /*40e6*/ 	.short	(.L_45 - .L_44)
.L_44:
        /*40e8*/ 	.word	0x00000000


	//----- nvinfo : EIATTR_CBANK_PARAM_SIZE
	.align		4
.L_45:
        /*40ec*/ 	.byte	0x03, 0x19
        /*40ee*/ 	.short	0x0770


	//----- nvinfo : EIATTR_PARAM_CBANK
	.align		4
        /*40f0*/ 	.byte	0x04, 0x0a
        /*40f2*/ 	.short	(.L_47 - .L_46)
	.align		4
.L_46:
        /*40f4*/ 	.word	index@(.nv.constant0._ZN7cutlass13device_kernelINS_4gemm6kernel13GemmUniversalINS1_17GroupProblemShapeIN4cute5tupleIJiiiEEEEENS1_10collective13CollectiveMmaINS1_39MainloopSm90ArrayTmaGmmaWarpSpecializedILi3ENS6_IJNS5_1CILi2EEENSC_ILi1EEESE_EEENS1_43KernelPtrArrayTmaWarpSpecializedCooperativeEEENS6_IJNSC_ILi256EEESI_NSC_ILi64EEEEEENS_10bfloat16_tEPNS6_IJlSE_NSC_ILi0EEEEEESL_SO_NS5_8TiledMMAINS5_8MMA_AtomIJNS5_4SM904GMMA28MMA_64x256x16_F32BF16BF16_SSILNSS_5MajorE0ELSU_0ELNSS_7ScaleInE1ELSV_1EEEEEENS5_6LayoutISF_NS6_IJSE_SM_SM_EEEEENS6_IJNS5_10UnderscoreES11_S11_EEEEENS5_13SM90_TMA_LOADENS5_14ComposedLayoutINS5_7SwizzleILi3ELi4ELi3EEENS5_18smem_ptr_flag_bitsILi16EEENSY_INS6_IJNSC_ILi8EEESJ_EEENS6_IJSJ_SE_EEEEEEEvNS5_8identityENS5_23SM90_TMA_LOAD_MULTICASTES1E_vS1F_EENS_8epilogue10collective18CollectiveEpilogueINS1I_30Sm90PtrArrayTmaWarpSpecializedILi4ELi2ELi16ELb1ELb0ELi2EEEJSK_NS6_IJNSC_ILi128EEENSC_ILi32EEEEEENS_6half_tEPNS6_IJSE_lSM_EEES1Q_S1S_NS1I_6fusion15FusionCallbacksIS1M_NS1T_17LinearCombinationIS1Q_fS1Q_fLNS_15FloatRoundStyleE2EEESK_S1P_JEEES14_NS15_IS17_S19_NSY_INS6_IJSJ_S1A_EEENS6_IJSE_SJ_EEEEEEENS5_17SM75_U16x8_LDSM_TENS5_14SM90_TMA_STOREES22_NS5_17SM90_U16x8_STSM_TENS5_9Copy_AtomIJNS5_17SM90_U32x4_STSM_NES1Q_EEEvEEEvvEEEEvNT_6ParamsE)
        /*40f8*/ 	.short	0x0210
        /*40fa*/ 	.short	0x0770


	//----- nvinfo : EIATTR_SW_WAR
	.align		4
.L_47:
        /*40fc*/ 	.byte	0x04, 0x36
        /*40fe*/ 	.short	(.L_49 - .L_48)
.L_48:
        /*4100*/ 	.word	0x00000008
.L_49:


//--------------------- .nv.callgraph             --------------------------
	.section	.nv.callgraph,"",@"SHT_CUDA_CALLGRAPH"
	.align	4
	.sectionentsize	8
	.align		4
        /*0000*/ 	.word	0x00000000
	.align		4
        /*0004*/ 	.word	0xffffffff
	.align		4
        /*0008*/ 	.word	index@(_ZN7cutlass13device_kernelINS_4gemm6kernel13GemmUniversalINS1_17GroupProblemShapeIN4cute5tupleIJiiiEEEEENS1_10collective13CollectiveMmaINS1_39MainloopSm90ArrayTmaGmmaWarpSpecializedILi3ENS6_IJNS5_1CILi2EEENSC_ILi1EEESE_EEENS1_43KernelPtrArrayTmaWarpSpecializedCooperativeEEENS6_IJNSC_ILi256EEESI_NSC_ILi64EEEEEENS_10bfloat16_tEPNS6_IJlSE_NSC_ILi0EEEEEESL_SO_NS5_8TiledMMAINS5_8MMA_AtomIJNS5_4SM904GMMA28MMA_64x256x16_F32BF16BF16_SSILNSS_5MajorE0ELSU_0ELNSS_7ScaleInE1ELSV_1EEEEEENS5_6LayoutISF_NS6_IJSE_SM_SM_EEEEENS6_IJNS5_10UnderscoreES11_S11_EEEEENS5_13SM90_TMA_LOADENS5_14ComposedLayoutINS5_7SwizzleILi3ELi4ELi3EEENS5_18smem_ptr_flag_bitsILi16EEENSY_INS6_IJNSC_ILi8EEESJ_EEENS6_IJSJ_SE_EEEEEEEvNS5_8identityENS5_23SM90_TMA_LOAD_MULTICASTES1E_vS1F_EENS_8epilogue10collective18CollectiveEpilogueINS1I_30Sm90PtrArrayTmaWarpSpecializedILi4ELi2ELi16ELb1ELb0ELi2EEEJSK_NS6_IJNSC_ILi128EEENSC_ILi32EEEEEENS_6half_tEPNS6_IJSE_lSM_EEES1Q_S1S_NS1I_6fusion15FusionCallbacksIS1M_NS1T_17LinearCombinationIS1Q_fS1Q_fLNS_15FloatRoundStyleE2EEESK_S1P_JEEES14_NS15_IS17_S19_NSY_INS6_IJSJ_S1A_EEENS6_IJSE_SJ_EEEEEEENS5_17SM75_U16x8_LDSM_TENS5_14SM90_TMA_STOREES22_NS5_17SM90_U16x8_STSM_TENS5_9Copy_AtomIJNS5_17SM90_U32x4_STSM_NES1Q_EEEvEEEvvEEEEvNT_6ParamsE)
	.align		4
        /*000c*/ 	.word	index@(__assertfail)
	.align		4
        /*0010*/ 	.word	0x00000000
	.align		4
        /*0014*/ 	.word	0xfffffffe
	.align		4
        /*0018*/ 	.word	0x00000000
	.align		4
        /*001c*/ 	.word	0xfffffffd
	.align		4
        /*0020*/ 	.word	0x00000000
	.align		4
        /*0024*/ 	.word	0xfffffffc


//--------------------- .nv.constant4             --------------------------
	.section	.nv.constant4,"a",@progbits
	.align	8
	.align		8
.nv.constant4:
        /*0000*/ 	.dword	__assertfail
	.align		8
        /*0008*/ 	.dword	__unnamed_1
	.align		8
        /*0010*/ 	.dword	_ZN39_INTERNAL_bf6b0346_4_k_cu_0f629eaa_27064cuda3std3__45__cpo5beginE
	.align		8
        /*0018*/ 	.dword	_ZN39_INTERNAL_bf6b0346_4_k_cu_0f629eaa_27064cuda3std3__45__cpo3endE
	.align		8
        /*0020*/ 	.dword	_ZN39_INTERNAL_bf6b0346_4_k_cu_0f629eaa_27064cuda3std3__45__cpo6cbeginE
	.align		8
        /*0028*/ 	.dword	_ZN39_INTERNAL_bf6b0346_4_k_cu_0f629eaa_27064cuda3std3__45__cpo4cendE
	.align		8
        /*0030*/ 	.dword	_ZN39_INTERNAL_bf6b0346_4_k_cu_0f629eaa_27064cuda3std3__441_GLOBAL__N__bf6b0346_4_k_cu_0f629eaa_27066ignoreE
	.align		8
        /*0038*/ 	.dword	_ZN39_INTERNAL_bf6b0346_4_k_cu_0f629eaa_27064cuda3std3__419piecewise_constructE
	.align		8
        /*0040*/ 	.dword	_ZN39_INTERNAL_bf6b0346_4_k_cu_0f629eaa_27064cuda3std3__48in_placeE
	.align		8
        /*0048*/ 	.dword	_ZN39_INTERNAL_bf6b0346_4_k_cu_0f629eaa_27064cuda3std6ranges3__45__cpo4swapE
	.align		8
        /*0050*/ 	.dword	_ZN39_INTERNAL_bf6b0346_4_k_cu_0f629eaa_27064cuda3std6ranges3__45__cpo9iter_moveE
	.align		8
        /*0058*/ 	.dword	_ZN39_INTERNAL_bf6b0346_4_k_cu_0f629eaa_27064cute7productE
	.align		8
        /*0060*/ 	.dword	_ZN39_INTERNAL_bf6b0346_4_k_cu_0f629eaa_27064cute1_E
	.align		8
        /*0068*/ 	.dword	$str$24
	.align		8
        /*0070*/ 	.dword	$str$25


//--------------------- .text._ZN7cutlass13device_kernelINS_4gemm6kernel13GemmUniversalINS1_17GroupProblemShapeIN4cute5tupleIJiiiEEEEENS1_10collective13CollectiveMmaINS1_39MainloopSm90ArrayTmaGmmaWarpSpecializedILi3ENS6_IJNS5_1CILi2EEENSC_ILi1EEESE_EEENS1_43KernelPtrArrayTmaWarpSpecializedCooperativeEEENS6_IJNSC_ILi256EEESI_NSC_ILi64EEEEEENS_10bfloat16_tEPNS6_IJlSE_NSC_ILi0EEEEEESL_SO_NS5_8TiledMMAINS5_8MMA_AtomIJNS5_4SM904GMMA28MMA_64x256x16_F32BF16BF16_SSILNSS_5MajorE0ELSU_0ELNSS_7ScaleInE1ELSV_1EEEEEENS5_6LayoutISF_NS6_IJSE_SM_SM_EEEEENS6_IJNS5_10UnderscoreES11_S11_EEEEENS5_13SM90_TMA_LOADENS5_14ComposedLayoutINS5_7SwizzleILi3ELi4ELi3EEENS5_18smem_ptr_flag_bitsILi16EEENSY_INS6_IJNSC_ILi8EEESJ_EEENS6_IJSJ_SE_EEEEEEEvNS5_8identityENS5_23SM90_TMA_LOAD_MULTICASTES1E_vS1F_EENS_8epilogue10collective18CollectiveEpilogueINS1I_30Sm90PtrArrayTmaWarpSpecializedILi4ELi2ELi16ELb1ELb0ELi2EEEJSK_NS6_IJNSC_ILi128EEENSC_ILi32EEEEEENS_6half_tEPNS6_IJSE_lSM_EEES1Q_S1S_NS1I_6fusion15FusionCallbacksIS1M_NS1T_17LinearCombinationIS1Q_fS1Q_fLNS_15FloatRoundStyleE2EEESK_S1P_JEEES14_NS15_IS17_S19_NSY_INS6_IJSJ_S1A_EEENS6_IJSE_SJ_EEEEEEENS5_17SM75_U16x8_LDSM_TENS5_14SM90_TMA_STOREES22_NS5_17SM90_U16x8_STSM_TENS5_9Copy_AtomIJNS5_17SM90_U32x4_STSM_NES1Q_EEEvEEEvvEEEEvNT_6ParamsE --------------------------
	.section	.text._ZN7cutlass13device_kernelINS_4gemm6kernel13GemmUniversalINS1_17GroupProblemShapeIN4cute5tupleIJiiiEEEEENS1_10collective13CollectiveMmaINS1_39MainloopSm90ArrayTmaGmmaWarpSpecializedILi3ENS6_IJNS5_1CILi2EEENSC_ILi1EEESE_EEENS1_43KernelPtrArrayTmaWarpSpecializedCooperativeEEENS6_IJNSC_ILi256EEESI_NSC_ILi64EEEEEENS_10bfloat16_tEPNS6_IJlSE_NSC_ILi0EEEEEESL_SO_NS5_8TiledMMAINS5_8MMA_AtomIJNS5_4SM904GMMA28MMA_64x256x16_F32BF16BF16_SSILNSS_5MajorE0ELSU_0ELNSS_7ScaleInE1ELSV_1EEEEEENS5_6LayoutISF_NS6_IJSE_SM_SM_EEEEENS6_IJNS5_10UnderscoreES11_S11_EEEEENS5_13SM90_TMA_LOADENS5_14ComposedLayoutINS5_7SwizzleILi3ELi4ELi3EEENS5_18smem_ptr_flag_bitsILi16EEENSY_INS6_IJNSC_ILi8EEESJ_EEENS6_IJSJ_SE_EEEEEEEvNS5_8identityENS5_23SM90_TMA_LOAD_MULTICASTES1E_vS1F_EENS_8epilogue10collective18CollectiveEpilogueINS1I_30Sm90PtrArrayTmaWarpSpecializedILi4ELi2ELi16ELb1ELb0ELi2EEEJSK_NS6_IJNSC_ILi128EEENSC_ILi32EEEEEENS_6half_tEPNS6_IJSE_lSM_EEES1Q_S1S_NS1I_6fusion15FusionCallbacksIS1M_NS1T_17LinearCombinationIS1Q_fS1Q_fLNS_15FloatRoundStyleE2EEESK_S1P_JEEES14_NS15_IS17_S19_NSY_INS6_IJSJ_S1A_EEENS6_IJSE_SJ_EEEEEEENS5_17SM75_U16x8_LDSM_TENS5_14SM90_TMA_STOREES22_NS5_17SM90_U16x8_STSM_TENS5_9Copy_AtomIJNS5_17SM90_U32x4_STSM_NES1Q_EEEvEEEvvEEEEvNT_6ParamsE,"ax",@progbits
	.align	128
.text._ZN7cutlass13device_kernelINS_4gemm6kernel13GemmUniversalINS1_17GroupProblemShapeIN4cute5tupleIJiiiEEEEENS1_10collective13CollectiveMmaINS1_39MainloopSm90ArrayTmaGmmaWarpSpecializedILi3ENS6_IJNS5_1CILi2EEENSC_ILi1EEESE_EEENS1_43KernelPtrArrayTmaWarpSpecializedCooperativeEEENS6_IJNSC_ILi256EEESI_NSC_ILi64EEEEEENS_10bfloat16_tEPNS6_IJlSE_NSC_ILi0EEEEEESL_SO_NS5_8TiledMMAINS5_8MMA_AtomIJNS5_4SM904GMMA28MMA_64x256x16_F32BF16BF16_SSILNSS_5MajorE0ELSU_0ELNSS_7ScaleInE1ELSV_1EEEEEENS5_6LayoutISF_NS6_IJSE_SM_SM_EEEEENS6_IJNS5_10UnderscoreES11_S11_EEEEENS5_13SM90_TMA_LOADENS5_14ComposedLayoutINS5_7SwizzleILi3ELi4ELi3EEENS5_18smem_ptr_flag_bitsILi16EEENSY_INS6_IJNSC_ILi8EEESJ_EEENS6_IJSJ_SE_EEEEEEEvNS5_8identityENS5_23SM90_TMA_LOAD_MULTICASTES1E_vS1F_EENS_8epilogue10collective18CollectiveEpilogueINS1I_30Sm90PtrArrayTmaWarpSpecializedILi4ELi2ELi16ELb1ELb0ELi2EEEJSK_NS6_IJNSC_ILi128EEENSC_ILi32EEEEEENS_6half_tEPNS6_IJSE_lSM_EEES1Q_S1S_NS1I_6fusion15FusionCallbacksIS1M_NS1T_17LinearCombinationIS1Q_fS1Q_fLNS_15FloatRoundStyleE2EEESK_S1P_JEEES14_NS15_IS17_S19_NSY_INS6_IJSJ_S1A_EEENS6_IJSE_SJ_EEEEEEENS5_17SM75_U16x8_LDSM_TENS5_14SM90_TMA_STOREES22_NS5_17SM90_U16x8_STSM_TENS5_9Copy_AtomIJNS5_17SM90_U32x4_STSM_NES1Q_EEEvEEEvvEEEEvNT_6ParamsE:
        .type           _ZN7cutlass13device_kernelINS_4gemm6kernel13GemmUniversalINS1_17GroupProblemShapeIN4cute5tupleIJiiiEEEEENS1_10collective13CollectiveMmaINS1_39MainloopSm90ArrayTmaGmmaWarpSpecializedILi3ENS6_IJNS5_1CILi2EEENSC_ILi1EEESE_EEENS1_43KernelPtrArrayTmaWarpSpecializedCooperativeEEENS6_IJNSC_ILi256EEESI_NSC_ILi64EEEEEENS_10bfloat16_tEPNS6_IJlSE_NSC_ILi0EEEEEESL_SO_NS5_8TiledMMAINS5_8MMA_AtomIJNS5_4SM904GMMA28MMA_64x256x16_F32BF16BF16_SSILNSS_5MajorE0ELSU_0ELNSS_7ScaleInE1ELSV_1EEEEEENS5_6LayoutISF_NS6_IJSE_SM_SM_EEEEENS6_IJNS5_10UnderscoreES11_S11_EEEEENS5_13SM90_TMA_LOADENS5_14ComposedLayoutINS5_7SwizzleILi3ELi4ELi3EEENS5_18smem_ptr_flag_bitsILi16EEENSY_INS6_IJNSC_ILi8EEESJ_EEENS6_IJSJ_SE_EEEEEEEvNS5_8identityENS5_23SM90_TMA_LOAD_MULTICASTES1E_vS1F_EENS_8epilogue10collective18CollectiveEpilogueINS1I_30Sm90PtrArrayTmaWarpSpecializedILi4ELi2ELi16ELb1ELb0ELi2EEEJSK_NS6_IJNSC_ILi128EEENSC_ILi32EEEEEENS_6half_tEPNS6_IJSE_lSM_EEES1Q_S1S_NS1I_6fusion15FusionCallbacksIS1M_NS1T_17LinearCombinationIS1Q_fS1Q_fLNS_15FloatRoundStyleE2EEESK_S1P_JEEES14_NS15_IS17_S19_NSY_INS6_IJSJ_S1A_EEENS6_IJSE_SJ_EEEEEEENS5_17SM75_U16x8_LDSM_TENS5_14SM90_TMA_STOREES22_NS5_17SM90_U16x8_STSM_TENS5_9Copy_AtomIJNS5_17SM90_U32x4_STSM_NES1Q_EEEvEEEvvEEEEvNT_6ParamsE,@function
        .size           _ZN7cutlass13device_kernelINS_4gemm6kernel13GemmUniversalINS1_17GroupProblemShapeIN4cute5tupleIJiiiEEEEENS1_10collective13CollectiveMmaINS1_39MainloopSm90ArrayTmaGmmaWarpSpecializedILi3ENS6_IJNS5_1CILi2EEENSC_ILi1EEESE_EEENS1_43KernelPtrArrayTmaWarpSpecializedCooperativeEEENS6_IJNSC_ILi256EEESI_NSC_ILi64EEEEEENS_10bfloat16_tEPNS6_IJlSE_NSC_ILi0EEEEEESL_SO_NS5_8TiledMMAINS5_8MMA_AtomIJNS5_4SM904GMMA28MMA_64x256x16_F32BF16BF16_SSILNSS_5MajorE0ELSU_0ELNSS_7ScaleInE1ELSV_1EEEEEENS5_6LayoutISF_NS6_IJSE_SM_SM_EEEEENS6_IJNS5_10UnderscoreES11_S11_EEEEENS5_13SM90_TMA_LOADENS5_14ComposedLayoutINS5_7SwizzleILi3ELi4ELi3EEENS5_18smem_ptr_flag_bitsILi16EEENSY_INS6_IJNSC_ILi8EEESJ_EEENS6_IJSJ_SE_EEEEEEEvNS5_8identityENS5_23SM90_TMA_LOAD_MULTICASTES1E_vS1F_EENS_8epilogue10collective18CollectiveEpilogueINS1I_30Sm90PtrArrayTmaWarpSpecializedILi4ELi2ELi16ELb1ELb0ELi2EEEJSK_NS6_IJNSC_ILi128EEENSC_ILi32EEEEEENS_6half_tEPNS6_IJSE_lSM_EEES1Q_S1S_NS1I_6fusion15FusionCallbacksIS1M_NS1T_17LinearCombinationIS1Q_fS1Q_fLNS_15FloatRoundStyleE2EEESK_S1P_JEEES14_NS15_IS17_S19_NSY_INS6_IJSJ_S1A_EEENS6_IJSE_SJ_EEEEEEENS5_17SM75_U16x8_LDSM_TENS5_14SM90_TMA_STOREES22_NS5_17SM90_U16x8_STSM_TENS5_9Copy_AtomIJNS5_17SM90_U32x4_STSM_NES1Q_EEEvEEEvvEEEEvNT_6ParamsE,(.L_x_420 - _ZN7cutlass13device_kernelINS_4gemm6kernel13GemmUniversalINS1_17GroupProblemShapeIN4cute5tupleIJiiiEEEEENS1_10collective13CollectiveMmaINS1_39MainloopSm90ArrayTmaGmmaWarpSpecializedILi3ENS6_IJNS5_1CILi2EEENSC_ILi1EEESE_EEENS1_43KernelPtrArrayTmaWarpSpecializedCooperativeEEENS6_IJNSC_ILi256EEESI_NSC_ILi64EEEEEENS_10bfloat16_tEPNS6_IJlSE_NSC_ILi0EEEEEESL_SO_NS5_8TiledMMAINS5_8MMA_AtomIJNS5_4SM904GMMA28MMA_64x256x16_F32BF16BF16_SSILNSS_5MajorE0ELSU_0ELNSS_7ScaleInE1ELSV_1EEEEEENS5_6LayoutISF_NS6_IJSE_SM_SM_EEEEENS6_IJNS5_10UnderscoreES11_S11_EEEEENS5_13SM90_TMA_LOADENS5_14ComposedLayoutINS5_7SwizzleILi3ELi4ELi3EEENS5_18smem_ptr_flag_bitsILi16EEENSY_INS6_IJNSC_ILi8EEESJ_EEENS6_IJSJ_SE_EEEEEEEvNS5_8identityENS5_23SM90_TMA_LOAD_MULTICASTES1E_vS1F_EENS_8epilogue10collective18CollectiveEpilogueINS1I_30Sm90PtrArrayTmaWarpSpecializedILi4ELi2ELi16ELb1ELb0ELi2EEEJSK_NS6_IJNSC_ILi128EEENSC_ILi32EEEEEENS_6half_tEPNS6_IJSE_lSM_EEES1Q_S1S_NS1I_6fusion15FusionCallbacksIS1M_NS1T_17LinearCombinationIS1Q_fS1Q_fLNS_15FloatRoundStyleE2EEESK_S1P_JEEES14_NS15_IS17_S19_NSY_INS6_IJSJ_S1A_EEENS6_IJSE_SJ_EEEEEEENS5_17SM75_U16x8_LDSM_TENS5_14SM90_TMA_STOREES22_NS5_17SM90_U16x8_STSM_TENS5_9Copy_AtomIJNS5_17SM90_U32x4_STSM_NES1Q_EEEvEEEvvEEEEvNT_6ParamsE)
        .other          _ZN7cutlass13device_kernelINS_4gemm6kernel13GemmUniversalINS1_17GroupProblemShapeIN4cute5tupleIJiiiEEEEENS1_10collective13CollectiveMmaINS1_39MainloopSm90ArrayTmaGmmaWarpSpecializedILi3ENS6_IJNS5_1CILi2EEENSC_ILi1EEESE_EEENS1_43KernelPtrArrayTmaWarpSpecializedCooperativeEEENS6_IJNSC_ILi256EEESI_NSC_ILi64EEEEEENS_10bfloat16_tEPNS6_IJlSE_NSC_ILi0EEEEEESL_SO_NS5_8TiledMMAINS5_8MMA_AtomIJNS5_4SM904GMMA28MMA_64x256x16_F32BF16BF16_SSILNSS_5MajorE0ELSU_0ELNSS_7ScaleInE1ELSV_1EEEEEENS5_6LayoutISF_NS6_IJSE_SM_SM_EEEEENS6_IJNS5_10UnderscoreES11_S11_EEEEENS5_13SM90_TMA_LOADENS5_14ComposedLayoutINS5_7SwizzleILi3ELi4ELi3EEENS5_18smem_ptr_flag_bitsILi16EEENSY_INS6_IJNSC_ILi8EEESJ_EEENS6_IJSJ_SE_EEEEEEEvNS5_8identityENS5_23SM90_TMA_LOAD_MULTICASTES1E_vS1F_EENS_8epilogue10collective18CollectiveEpilogueINS1I_30Sm90PtrArrayTmaWarpSpecializedILi4ELi2ELi16ELb1ELb0ELi2EEEJSK_NS6_IJNSC_ILi128EEENSC_ILi32EEEEEENS_6half_tEPNS6_IJSE_lSM_EEES1Q_S1S_NS1I_6fusion15FusionCallbacksIS1M_NS1T_17LinearCombinationIS1Q_fS1Q_fLNS_15FloatRoundStyleE2EEESK_S1P_JEEES14_NS15_IS17_S19_NSY_INS6_IJSJ_S1A_EEENS6_IJSE_SJ_EEEEEEENS5_17SM75_U16x8_LDSM_TENS5_14SM90_TMA_STOREES22_NS5_17SM90_U16x8_STSM_TENS5_9Copy_AtomIJNS5_17SM90_U32x4_STSM_NES1Q_EEEvEEEvvEEEEvNT_6ParamsE,@"STO_CUDA_ENTRY STV_DEFAULT"
_ZN7cutlass13device_kernelINS_4gemm6kernel13GemmUniversalINS1_17GroupProblemShapeIN4cute5tupleIJiiiEEEEENS1_10collective13CollectiveMmaINS1_39MainloopSm90ArrayTmaGmmaWarpSpecializedILi3ENS6_IJNS5_1CILi2EEENSC_ILi1EEESE_EEENS1_43KernelPtrArrayTmaWarpSpecializedCooperativeEEENS6_IJNSC_ILi256EEESI_NSC_ILi64EEEEEENS_10bfloat16_tEPNS6_IJlSE_NSC_ILi0EEEEEESL_SO_NS5_8TiledMMAINS5_8MMA_AtomIJNS5_4SM904GMMA28MMA_64x256x16_F32BF16BF16_SSILNSS_5MajorE0ELSU_0ELNSS_7ScaleInE1ELSV_1EEEEEENS5_6LayoutISF_NS6_IJSE_SM_SM_EEEEENS6_IJNS5_10UnderscoreES11_S11_EEEEENS5_13SM90_TMA_LOADENS5_14ComposedLayoutINS5_7SwizzleILi3ELi4ELi3EEENS5_18smem_ptr_flag_bitsILi16EEENSY_INS6_IJNSC_ILi8EEESJ_EEENS6_IJSJ_SE_EEEEEEEvNS5_8identityENS5_23SM90_TMA_LOAD_MULTICASTES1E_vS1F_EENS_8epilogue10collective18CollectiveEpilogueINS1I_30Sm90PtrArrayTmaWarpSpecializedILi4ELi2ELi16ELb1ELb0ELi2EEEJSK_NS6_IJNSC_ILi128EEENSC_ILi32EEEEEENS_6half_tEPNS6_IJSE_lSM_EEES1Q_S1S_NS1I_6fusion15FusionCallbacksIS1M_NS1T_17LinearCombinationIS1Q_fS1Q_fLNS_15FloatRoundStyleE2EEESK_S1P_JEEES14_NS15_IS17_S19_NSY_INS6_IJSJ_S1A_EEENS6_IJSE_SJ_EEEEEEENS5_17SM75_U16x8_LDSM_TENS5_14SM90_TMA_STOREES22_NS5_17SM90_U16x8_STSM_TENS5_9Copy_AtomIJNS5_17SM90_U32x4_STSM_NES1Q_EEEvEEEvvEEEEvNT_6ParamsE:
[----:B------:R-:W1:Y:S02]  /*0000*/  LDC R1, c[0x0][0x28] ;  /* 0x00000a00ff017b82 */ /* 0x000e640000000800 */
[----:B-1----:R-:W-:-:S06]  /*0010*/  VIADD R1, R1, 0xfffff800 ;  /* 0xfffff80001017836 */ /* 0x002fcc0000000000 */
[----:B------:R-:W1:Y:S01]  /*0020*/  LDC.64 R4, c[0x0][0x918] ;  /* 0x00024600ff047b82 */ /* 0x000e620000000a00 */
[----:B------:R-:W-:Y:S01]  /*0030*/  ULDC.64 UR56, c[0x0][0x208] ;  /* 0x0000820000387ab9 */ /* 0x000fe20000000a00 */
[----:B------:R-:W2:Y:S01]  /*0040*/  S2R R21, SR_TID.X ;  /* 0x0000000000157919 */ /* 0x000ea20000002100 */
[----:B------:R-:W-:Y:S01]  /*0050*/  ULDC UR4, c[0x0][0x910] ;  /* 0x0002440000047ab9 */ /* 0x000fe20000000800 */
[----:B------:R-:W-:Y:S01]  /*0060*/  ULDC.64 UR20, c[0x0][0x8d0] ;  /* 0x0002340000147ab9 */ /* 0x000fe20000000a00 */
[----:B------:R-:W-:Y:S01]  /*0070*/  ULDC.64 UR14, c[0x0][0x8c8] ;  /* 0x00023200000e7ab9 */ /* 0x000fe20000000a00 */
[----:B------:R-:W-:Y:S01]  /*0080*/  MOV R8, RZ ;  /* 0x000000ff00087202 */ /* 0x000fe20000000f00 */
[----:B------:R-:W-:Y:S01]  /*0090*/  IMAD.MOV.U32 R0, RZ, RZ, RZ ;  /* 0x000000ffff007224 */ /* 0x000fe200078e00ff */
[----:B------:R-:W3:Y:S01]  /*00a0*/  S2UR UR8, SR_CTAID.Y ;  /* 0x00000000000879c3 */ /* 0x000ee20000002600 */
[----:B------:R-:W-:Y:S01]  /*00b0*/  ULDC.64 UR16, c[0x0][0x8e0] ;  /* 0x0002380000107ab9 */ /* 0x000fe20000000a00 */
[----:B------:R-:W-:Y:S01]  /*00c0*/  ULDC.64 UR22, c[0x0][0x8e8] ;  /* 0x00023a0000167ab9 */ /* 0x000fe20000000a00 */
[----:B-1----:R-:W4:Y:S01]  /*00d0*/  LDG.E R7, desc[UR56][R4.64] ;  /* 0x0000003804077981 */ /* 0x002f22000c1e1900 */
[----:B------:R-:W-:-:S03]  /*00e0*/  IMAD.U32 R11, RZ, RZ, UR4 ;  /* 0x00000004ff0b7e24 */ /* 0x000fc6000f8e00ff */
[----:B------:R-:W4:Y:S01]  /*00f0*/  LDG.E R6, desc[UR56][R4.64+0x4] ;  /* 0x0000043804067981 */ /* 0x000f22000c1e1900 */
[----:B--2---:R-:W-:Y:S01]  /*0100*/  LOP3.LUT R20, R21, 0x1f, RZ, 0xc0, !PT ;  /* 0x0000001f15147812 */ /* 0x004fe200078ec0ff */
[----:B------:R-:W-:Y:S01]  /*0110*/  UISETP.NE.U32.AND UP0, UPT, UR20, URZ, UPT ;  /* 0x0000003f1400728c */ /* 0x000fe2000bf05070 */
[----:B------:R-:W1:Y:S01]  /*0120*/  S2UR UR40, SR_CTAID.X ;  /* 0x00000000002879c3 */ /* 0x000e620000002500 */
[----:B------:R-:W-:Y:S01]  /*0130*/  ULDC UR4, c[0x0][0x908] ;  /* 0x0002420000047ab9 */ /* 0x000fe20000000800 */
[----:B------:R-:W-:Y:S01]  /*0140*/  ISETP.GE.AND P0, PT, R20, R11, PT ;  /* 0x0000000b1400720c */ /* 0x000fe20003f06270 */
[----:B------:R-:W-:Y:S02]  /*0150*/  UISETP.NE.AND.EX UP0, UPT, UR21, URZ, UPT, UP0 ;  /* 0x0000003f1500728c */ /* 0x000fe4000bf05300 */
[----:B------:R-:W-:-:S09]  /*0160*/  UISETP.NE.AND UP3, UPT, UR4, 0x1, UPT ;  /* 0x000000010400788c */ /* 0x000fd2000bf65270 */
[----:B------:R-:W-:Y:S01]  /*0170*/  @UP0 ULDC UR10, c[0x0][0x8dc] ;  /* 0x00023700000a0ab9 */ /* 0x000fe20000000800 */
[----:B------:R-:W2:Y:S01]  /*0180*/  @!P0 LDC.64 R2, c[0x0][0x918] ;  /* 0x00024600ff028b82 */ /* 0x000ea20000000a00 */
[----:B---3--:R-:W-:Y:S01]  /*0190*/  @UP3 UMOV UR6, UR8 ;  /* 0x0000000800063c82 */ /* 0x008fe20008000000 */
[----:B------:R-:W-:Y:S01]  /*01a0*/  @UP3 ULDC UR18, c[0x0][0x10] ;  /* 0x0000040000123ab9 */ /* 0x000fe20000000800 */
[----:B------:R-:W-:Y:S01]  /*01b0*/  @UP3 UMOV UR4, UR6 ;  /* 0x0000000600043c82 */ /* 0x000fe20008000000 */
[----:B------:R-:W-:Y:S01]  /*01c0*/  @UP3 UMOV UR5, URZ ;  /* 0x0000003f00053c82 */ /* 0x000fe20008000000 */
[----:B------:R-:W-:Y:S01]  /*01d0*/  @!UP3 UMOV UR6, UR8 ;  /* 0x000000080006bc82 */ /* 0x000fe20008000000 */
[----:B-1----:R-:W-:Y:S01]  /*01e0*/  @UP3 UIMAD.WIDE.U32 UR18, UR40, UR18, UR4 ;  /* 0x00000012281232a5 */ /* 0x002fe2000f8e0004 */
[----:B------:R-:W-:Y:S01]  /*01f0*/  @UP3 UMOV UR9, URZ ;  /* 0x0000003f00093c82 */ /* 0x000fe20008000000 */
[----:B--2---:R-:W-:-:S05]  /*0200*/  @!P0 IMAD.WIDE.U32 R2, R20, 0xc, R2 ;  /* 0x0000000c14028825 */ /* 0x004fca00078e0002 */
[----:B------:R1:W5:Y:S04]  /*0210*/  @!P0 LDG.E R8, desc[UR56][R2.64] ;  /* 0x0000003802088981 */ /* 0x000368000c1e1900 */
[----:B------:R1:W5:Y:S01]  /*0220*/  @!P0 LDG.E R0, desc[UR56][R2.64+0x4] ;  /* 0x0000043802008981 */ /* 0x000362000c1e1900 */
[----:B------:R-:W-:Y:S01]  /*0230*/  ISETP.NE.U32.AND P0, PT, RZ, UR22, PT ;  /* 0x00000016ff007c0c */ /* 0x000fe2000bf05070 */
[----:B------:R-:W-:-:S03]  /*0240*/  @!UP3 ULDC UR7, c[0x0][0xc] ;  /* 0x000003000007bab9 */ /* 0x000fc60000000800 */
[----:B------:R-:W-:Y:S01]  /*0250*/  ISETP.NE.AND.EX P0, PT, RZ, UR23, PT, P0 ;  /* 0x00000017ff007c0c */ /* 0x000fe2000bf05300 */
[----:B------:R-:W-:Y:S01]  /*0260*/  UMOV UR41, URZ ;  /* 0x0000003f00297c82 */ /* 0x000fe20008000000 */
[----:B------:R-:W-:Y:S01]  /*0270*/  @UP3 UIADD3 UR9, UR19, UR9, URZ ;  /* 0x0000000913093290 */ /* 0x000fe2000fffe03f */
[----:B----4-:R-:W-:Y:S02]  /*0280*/  R2UR UR12, R7 ;  /* 0x00000000070c72ca */ /* 0x010fe400000e0000 */
[----:B------:R-:W-:-:S11]  /*0290*/  R2UR UR26, R6 ;  /* 0x00000000061a72ca */ /* 0x000fd600000e0000 */
[----:B------:R-:W-:-:S04]  /*02a0*/  UIADD3 UR11, UP1, UR12, UR14, URZ ;  /* 0x0000000e0c0b7290 */ /* 0x000fc8000ff3e03f */
[----:B------:R-:W-:Y:S02]  /*02b0*/  ULEA.HI.X.SX32 UR12, UR12, UR15, 0x1, UP1 ;  /* 0x0000000f0c0c7291 */ /* 0x000fe400088f0e3f */
[----:B------:R-:W-:-:S04]  /*02c0*/  UIADD3 UR11, UP1, UR11, -0x1, URZ ;  /* 0xffffffff0b0b7890 */ /* 0x000fc8000ff3e03f */
[----:B------:R-:W-:Y:S02]  /*02d0*/  UIADD3.X UR12, UR12, -0x1, URZ, UP1, !UPT ;  /* 0xffffffff0c0c7890 */ /* 0x000fe40008ffe43f */
[----:B------:R-:W-:-:S04]  /*02e0*/  @UP0 UIADD3 UR10, UP1, UR11, UR10, URZ ;  /* 0x0000000a0b0a0290 */ /* 0x000fc8000ff3e03f */
[----:B------:R-:W-:Y:S02]  /*02f0*/  @UP0 UIADD3.X UR28, URZ, UR12, URZ, UP1, !UPT ;  /* 0x0000000c3f1c0290 */ /* 0x000fe40008ffe43f */
[----:B------:R-:W-:Y:S02]  /*0300*/  UIADD3 UR13, UP1, UR26, UR16, URZ ;  /* 0x000000101a0d7290 */ /* 0x000fe4000ff3e03f */
[----:B------:R-:W-:Y:S02]  /*0310*/  @UP0 UIMAD.WIDE.U32 UR24, UR28, UR20, URZ ;  /* 0x000000141c1802a5 */ /* 0x000fe4000f8e003f */
[----:B------:R-:W-:Y:S02]  /*0320*/  ULEA.HI.X.SX32 UR8, UR26, UR17, 0x1, UP1 ;  /* 0x000000111a087291 */ /* 0x000fe400088f0e3f */
[----:B------:R-:W-:Y:S02]  /*0330*/  @UP0 UIMAD.WIDE.U32 UR24, UP1, UR10, UR21, UR24 ;  /* 0x000000150a1802a5 */ /* 0x000fe4000f820018 */
[----:B------:R-:W-:-:S02]  /*0340*/  @UP0 UIMAD.WIDE.U32 UR4, UR10, UR20, URZ ;  /* 0x000000140a0402a5 */ /* 0x000fc4000f8e003f */
[----:B------:R-:W-:Y:S02]  /*0350*/  @UP0 UIADD3.X UR27, URZ, URZ, URZ, UP1, !UPT ;  /* 0x0000003f3f1b0290 */ /* 0x000fe40008ffe43f */
[----:B------:R-:W-:Y:S01]  /*0360*/  @UP0 UIADD3 URZ, UP1, UR5, UR24, URZ ;  /* 0x00000018053f0290 */ /* 0x000fe2000ff3e03f */
[----:B------:R-:W-:Y:S01]  /*0370*/  @UP0 UMOV UR26, UR25 ;  /* 0x00000019001a0c82 */ /* 0x000fe20008000000 */
[----:B------:R-:W-:Y:S02]  /*0380*/  @!UP3 UIMAD.WIDE.U32 UR4, UR7, UR6, UR40 ;  /* 0x000000060704b2a5 */ /* 0x000fe4000f8e0028 */
[----:B------:R-:W-:Y:S02]  /*0390*/  @UP0 UIMAD.WIDE.U32.X UR24, UR28, UR21, UR26, UP1 ;  /* 0x000000151c1802a5 */ /* 0x000fe400088e041a */
[----:B------:R-:W-:Y:S01]  /*03a0*/  UIADD3 UR13, UP2, UR13, -0x1, URZ ;  /* 0xffffffff0d0d7890 */ /* 0x000fe2000ff5e03f */
[----:B------:R-:W-:Y:S02]  /*03b0*/  @UP3 UMOV UR10, UR18 ;  /* 0x00000012000a3c82 */ /* 0x000fe40008000000 */
[----:B------:R-:W-:Y:S01]  /*03c0*/  @!UP3 UMOV UR10, UR4 ;  /* 0x00000004000abc82 */ /* 0x000fe20008000000 */
[----:B------:R-:W-:Y:S01]  /*03d0*/  UIADD3.X UR19, UR8, -0x1, URZ, UP2, !UPT ;  /* 0xffffffff08137890 */ /* 0x000fe200097fe43f */
[----:B------:R-:W-:Y:S01]  /*03e0*/  @!UP3 UMOV UR9, UR5 ;  /* 0x000000050009bc82 */ /* 0x000fe20008000000 */
[----:B------:R-:W-:Y:S01]  /*03f0*/  @UP0 UMOV UR11, UR24 ;  /* 0x00000018000b0c82 */ /* 0x000fe20008000000 */
[----:B------:R-:W-:Y:S01]  /*0400*/  @UP0 UMOV UR12, UR25 ;  /* 0x00000019000c0c82 */ /* 0x000fe20008000000 */
[----:B-1----:R-:W-:Y:S08]  /*0410*/  @!P0 BRA `(.L_x_0) ;  /* 0x0000000000308947 */ /* 0x002ff00003800000 */
[----:B------:R-:W-:Y:S02]  /*0420*/  ULDC UR7, c[0x0][0x8f4] ;  /* 0x00023d0000077ab9 */ /* 0x000fe40000000800 */
[----:B------:R-:W-:-:S04]  /*0430*/  UIADD3 UR7, UP1, UR13, UR7, URZ ;  /* 0x000000070d077290 */ /* 0x000fc8000ff3e03f */
[----:B------:R-:W-:-:S04]  /*0440*/  UIADD3.X UR8, URZ, UR19, URZ, UP1, !UPT ;  /* 0x000000133f087290 */ /* 0x000fc80008ffe43f */
[----:B------:R-:W-:-:S04]  /*0450*/  UIMAD.WIDE.U32 UR4, UR8, UR22, URZ ;  /* 0x00000016080472a5 */ /* 0x000fc8000f8e003f */
[----:B------:R-:W-:Y:S02]  /*0460*/  UIMAD.WIDE.U32 UR18, UP1, UR7, UR23, UR4 ;  /* 0x00000017071272a5 */ /* 0x000fe4000f820004 */
[----:B------:R-:W-:Y:S02]  /*0470*/  UIMAD.WIDE.U32 UR4, UR7, UR22, URZ ;  /* 0x00000016070472a5 */ /* 0x000fe4000f8e003f */
[----:B------:R-:W-:Y:S02]  /*0480*/  UIADD3.X UR25, URZ, URZ, URZ, UP1, !UPT ;  /* 0x0000003f3f197290 */ /* 0x000fe40008ffe43f */
[----:B------:R-:W-:Y:S01]  /*0490*/  UIADD3 URZ, UP1, UR5, UR18, URZ ;  /* 0x00000012053f7290 */ /* 0x000fe2000ff3e03f */
[----:B------:R-:W-:-:S03]  /*04a0*/  UMOV UR24, UR19 ;  /* 0x0000001300187c82 */ /* 0x000fc60008000000 */
[----:B------:R-:W-:-:S07]  /*04b0*/  UIMAD.WIDE.U32.X UR4, UR8, UR23, UR24, UP1 ;  /* 0x00000017080472a5 */ /* 0x000fce00088e0418 */
[----:B------:R-:W-:Y:S01]  /*04c0*/  UMOV UR13, UR4 ;  /* 0x00000004000d7c82 */ /* 0x000fe20008000000 */
[----:B------:R-:W-:-:S05]  /*04d0*/  UMOV UR19, UR5 ;  /* 0x0000000500137c82 */ /* 0x000fca0008000000 */
.L_x_0:
[----:B------:R-:W-:Y:S01]  /*04e0*/  ULDC UR8, c[0x0][0x934] ;  /* 0x00024d0000087ab9 */ /* 0x000fe20000000800 */
[----:B------:R-:W-:Y:S01]  /*04f0*/  ULDC UR7, c[0x0][0x904] ;  /* 0x0002410000077ab9 */ /* 0x000fe20000000800 */
[----:B------:R-:W-:Y:S01]  /*0500*/  ULDC UR4, c[0x0][0x938] ;  /* 0x00024e0000047ab9 */ /* 0x000fe20000000800 */
[----:B------:R-:W-:Y:S02]  /*0510*/  USHF.L.U32 UR8, UR8, UR7, URZ ;  /* 0x0000000708087299 */ /* 0x000fe4000800063f */
[----:B------:R-:W-:Y:S01]  /*0520*/  USHF.L.U32 UR7, UR4, UR7, URZ ;  /* 0x0000000704077299 */ /* 0x000fe2000800063f */
[----:B------:R-:W-:Y:S01]  /*0530*/  ULDC UR26, c[0x0][0x8d8] ;  /* 0x00023600001a7ab9 */ /* 0x000fe20000000800 */
[----:B------:R-:W-:Y:S02]  /*0540*/  ULDC UR30, c[0x0][0x8f0] ;  /* 0x00023c00001e7ab9 */ /* 0x000fe40000000800 */
[----:B------:R-:W-:Y:S01]  /*0550*/  IMAD.U32 R10, RZ, RZ, UR8 ;  /* 0x00000008ff0a7e24 */ /* 0x000fe2000f8e00ff */
[----:B------:R-:W-:Y:S01]  /*0560*/  USHF.R.U64 UR18, UR11, UR26, UR12 ;  /* 0x0000001a0b127299 */ /* 0x000fe2000800120c */
[----:B------:R-:W-:Y:S01]  /*0570*/  MOV R9, UR7 ;  /* 0x0000000700097c02 */ /* 0x000fe20008000f00 */
[----:B------:R-:W-:-:S02]  /*0580*/  USHF.R.U64 UR11, UR13, UR30, UR19 ;  /* 0x0000001e0d0b7299 */ /* 0x000fc40008001213 */
[----:B------:R-:W-:Y:S01]  /*0590*/  IABS R2, R10 ;  /* 0x0000000a00027213 */ /* 0x000fe20000000000 */
[----:B------:R-:W-:Y:S01]  /*05a0*/  UIADD3 UR18, UR18, -0x1, UR8 ;  /* 0xffffffff12127890 */ /* 0x000fe2000fffe008 */
[----:B------:R-:W-:Y:S01]  /*05b0*/  IABS R3, R9 ;  /* 0x0000000900037213 */ /* 0x000fe20000000000 */
[----:B------:R-:W-:Y:S01]  /*05c0*/  UIADD3 UR11, UR11, -0x1, UR7 ;  /* 0xffffffff0b0b7890 */ /* 0x000fe2000fffe007 */
[----:B------:R-:W-:Y:S01]  /*05d0*/  R2UR UR28, R2 ;  /* 0x00000000021c72ca */ /* 0x000fe200000e0000 */
[----:B------:R-:W-:Y:S01]  /*05e0*/  UMOV UR12, URZ ;  /* 0x0000003f000c7c82 */ /* 0x000fe20008000000 */
[----:B------:R-:W-:Y:S01]  /*05f0*/  UISETP.GE.AND UP5, UPT, UR18, URZ, UPT ;  /* 0x0000003f1200728c */ /* 0x000fe2000bfa6270 */
[----:B------:R-:W-:Y:S01]  /*0600*/  IMAD.MOV.U32 R2, RZ, RZ, R3 ;  /* 0x000000ffff027224 */ /* 0x000fe200078e0003 */
[----:B------:R-:W-:Y:S01]  /*0610*/  UISETP.NE.AND UP4, UPT, UR8, URZ, UPT ;  /* 0x0000003f0800728c */ /* 0x000fe2000bf85270 */
[----:B------:R-:W-:-:S03]  /*0620*/  UMOV UR53, 0x1 ;  /* 0x0000000100357882 */ /* 0x000fc60000000000 */
[----:B------:R-:W-:-:S05]  /*0630*/  R2UR UR27, R2 ;  /* 0x00000000021b72ca */ /* 0x000fca00000e0000 */
[----:B------:R-:W1:Y:S08]  /*0640*/  I2F.RP R2, UR28 ;  /* 0x0000001c00027d06 */ /* 0x000e700008209400 */
[----:B------:R-:W2:Y:S08]  /*0650*/  I2F.RP R4, UR27 ;  /* 0x0000001b00047d06 */ /* 0x000eb00008209400 */
[----:B-1----:R-:W1:Y:S08]  /*0660*/  MUFU.RCP R2, R2 ;  /* 0x0000000200027308 */ /* 0x002e700000001000 */
[----:B--2---:R-:W2:Y:S01]  /*0670*/  MUFU.RCP R4, R4 ;  /* 0x0000000400047308 */ /* 0x004ea20000001000 */
[----:B-1----:R-:W-:-:S02]  /*0680*/  VIADD R3, R2, 0xffffffe ;  /* 0x0ffffffe02037836 */ /* 0x002fc40000000000 */
[----:B------:R-:W-:-:S05]  /*0690*/  IMAD.U32 R2, RZ, RZ, UR18 ;  /* 0x00000012ff027e24 */ /* 0x000fca000f8e00ff */
[----:B------:R-:W1:Y:S01]  /*06a0*/  F2I.FTZ.U32.TRUNC.NTZ R3, R3 ;  /* 0x0000000300037305 */ /* 0x000e62000021f000 */
[----:B------:R-:W-:Y:S02]  /*06b0*/  IABS R2, R2 ;  /* 0x0000000200027213 */ /* 0x000fe40000000000 */
[----:B--2---:R-:W-:Y:S02]  /*06c0*/  IADD3 R5, R4, 0xffffffe, RZ ;  /* 0x0ffffffe04057810 */ /* 0x004fe40007ffe0ff */
[----:B------:R-:W-:Y:S02]  /*06d0*/  IABS R4, R10 ;  /* 0x0000000a00047213 */ /* 0x000fe40000000000 */
[----:B------:R-:W-:Y:S02]  /*06e0*/  R2UR UR32, R2 ;  /* 0x00000000022072ca */ /* 0x000fe400000e0000 */
[----:B------:R-:W2:Y:S01]  /*06f0*/  F2I.FTZ.U32.TRUNC.NTZ R5, R5 ;  /* 0x0000000500057305 */ /* 0x000ea2000021f000 */
[----:B------:R-:W-:-:S02]  /*0700*/  IADD3 R4, RZ, -R4, RZ ;  /* 0x80000004ff047210 */ /* 0x000fc40007ffe0ff */
[----:B-1----:R-:W-:Y:S01]  /*0710*/  R2UR UR13, R3 ;  /* 0x00000000030d72ca */ /* 0x002fe200000e0000 */
[----:B------:R-:W-:Y:S01]  /*0720*/  IMAD.U32 R3, RZ, RZ, UR11 ;  /* 0x0000000bff037e24 */ /* 0x000fe2000f8e00ff */
[----:B--2---:R-:W-:-:S04]  /*0730*/  R2UR UR5, R5 ;  /* 0x00000000050572ca */ /* 0x004fc800000e0000 */
[----:B------:R-:W-:Y:S01]  /*0740*/  IABS R5, R3 ;  /* 0x0000000300057213 */ /* 0x000fe20000000000 */
[----:B------:R-:W-:Y:S01]  /*0750*/  IMAD.MOV.U32 R3, RZ, RZ, R4 ;  /* 0x000000ffff037224 */ /* 0x000fe200078e0004 */
[----:B------:R-:W-:-:S05]  /*0760*/  IABS R4, R9 ;  /* 0x0000000900047213 */ /* 0x000fca0000000000 */
[----:B------:R-:W-:Y:S01]  /*0770*/  UIADD3 UR4, URZ, -UR13, URZ ;  /* 0x8000000d3f047290 */ /* 0x000fe2000fffe03f */
[----:B------:R-:W-:Y:S01]  /*0780*/  IMAD.MOV.U32 R2, RZ, RZ, R5 ;  /* 0x000000ffff027224 */ /* 0x000fe200078e0005 */
[----:B------:R-:W-:Y:S02]  /*0790*/  IADD3 R4, RZ, -R4, RZ ;  /* 0x80000004ff047210 */ /* 0x000fe40007ffe0ff */
[----:B------:R-:W-:Y:S01]  /*07a0*/  UIMAD UR4, UR4, UR28, URZ ;  /* 0x0000001c040472a4 */ /* 0x000fe2000f8e023f */
[----:B------:R-:W-:Y:S02]  /*07b0*/  R2UR UR29, R3 ;  /* 0x00000000031d72ca */ /* 0x000fe400000e0000 */
[----:B------:R-:W-:Y:S01]  /*07c0*/  R2UR UR33, R2 ;  /* 0x00000000022172ca */ /* 0x000fe200000e0000 */
[----:B------:R-:W-:Y:S01]  /*07d0*/  UIADD3 UR24, URZ, -UR5, URZ ;  /* 0x800000053f187290 */ /* 0x000fe2000fffe03f */
[----:B------:R-:W-:Y:S01]  /*07e0*/  IMAD.MOV.U32 R2, RZ, RZ, R4 ;  /* 0x000000ffff027224 */ /* 0x000fe200078e0004 */
[----:B------:R-:W-:Y:S01]  /*07f0*/  UIMAD.WIDE.U32 UR12, UR13, UR4, UR12 ;  /* 0x000000040d0c72a5 */ /* 0x000fe2000f8e000c */
[----:B------:R-:W-:Y:S01]  /*0800*/  SHF.R.U32.HI R3, RZ, 0x5, R21 ;  /* 0x00000005ff037819 */ /* 0x000fe20000011615 */
[----:B------:R-:W-:Y:S01]  /*0810*/  UIMAD UR24, UR24, UR27, URZ ;  /* 0x0000001b181872a4 */ /* 0x000fe2000f8e023f */
[----:B------:R-:W-:Y:S01]  /*0820*/  UMOV UR4, URZ ;  /* 0x0000003f00047c82 */ /* 0x000fe20008000000 */
[----:B------:R-:W-:-:S02]  /*0830*/  R2UR UR31, R2 ;  /* 0x00000000021f72ca */ /* 0x000fc400000e0000 */
[----:B------:R-:W-:Y:S01]  /*0840*/  UIMAD.WIDE.U32 UR24, UR5, UR24, UR4 ;  /* 0x00000018051872a5 */ /* 0x000fe2000f8e0004 */
[----:B------:R-:W1:Y:S01]  /*0850*/  SHFL.IDX PT, R4, R3, RZ, 0x1f ;  /* 0x00001fff03047589 */ /* 0x000e6200000e0000 */
[----:B------:R-:W-:Y:S01]  /*0860*/  UIMAD.WIDE.U32 UR4, UR13, UR32, URZ ;  /* 0x000000200d0472a5 */ /* 0x000fe2000f8e003f */
[----:B------:R-:W-:-:S03]  /*0870*/  SHF.R.U32.HI R2, RZ, 0x7, R21 ;  /* 0x00000007ff027819 */ /* 0x000fc60000011615 */
[----:B------:R-:W-:Y:S01]  /*0880*/  UIMAD UR5, UR5, UR29, UR32 ;  /* 0x0000001d050572a4 */ /* 0x000fe2000f8e0220 */
[----:B------:R-:W-:Y:S02]  /*0890*/  UMOV UR19, UR25 ;  /* 0x0000001900137c82 */ /* 0x000fe40008000000 */
[----:B------:R-:W2:Y:S01]  /*08a0*/  SHFL.IDX PT, R2, R2, RZ, 0x1f ;  /* 0x00001fff02027589 */ /* 0x000ea200000e0000 */
[----:B------:R-:W-:Y:S02]  /*08b0*/  UIMAD.WIDE.U32 UR24, UR19, UR33, URZ ;  /* 0x00000021131872a5 */ /* 0x000fe4000f8e003f */
[----:B------:R-:W-:Y:S02]  /*08c0*/  UISETP.GT.U32.AND UP1, UPT, UR28, UR5, UPT ;  /* 0x000000051c00728c */ /* 0x000fe4000bf24070 */
[----:B------:R-:W-:Y:S02]  /*08d0*/  UIMAD UR25, UR25, UR31, UR33 ;  /* 0x0000001f191972a4 */ /* 0x000fe4000f8e0221 */
[----:B------:R-:W-:-:S02]  /*08e0*/  ULOP3.LUT UR32, URZ, UR8, URZ, 0x33, !UPT ;  /* 0x000000083f207292 */ /* 0x000fc4000f8e333f */
[----:B------:R-:W-:Y:S02]  /*08f0*/  UISETP.GT.U32.AND UP2, UPT, UR27, UR25, UPT ;  /* 0x000000191b00728c */ /* 0x000fe4000bf44070 */
[----:B------:R-:W-:-:S03]  /*0900*/  ULOP3.LUT UR33, URZ, UR7, URZ, 0x33, !UPT ;  /* 0x000000073f217292 */ /* 0x000fc6000f8e333f */
[----:B------:R-:W-:Y:S01]  /*0910*/  @!UP1 UIADD3 UR5, UR5, -UR28, URZ ;  /* 0x8000001c05059290 */ /* 0x000fe2000fffe03f */
[----:B-1----:R-:W-:-:S03]  /*0920*/  R2UR UR34, R4 ;  /* 0x00000000042272ca */ /* 0x002fc600000e0000 */
[----:B------:R-:W-:Y:S02]  /*0930*/  UISETP.GT.U32.AND UP6, UPT, UR28, UR5, UPT ;  /* 0x000000051c00728c */ /* 0x000fe4000bfc4070 */
[----:B------:R-:W-:Y:S02]  /*0940*/  @!UP2 UIADD3 UR25, UR25, -UR27, URZ ;  /* 0x8000001b1919a290 */ /* 0x000fe4000fffe03f */
[----:B------:R-:W-:Y:S02]  /*0950*/  UISETP.NE.AND UP2, UPT, UR7, URZ, UPT ;  /* 0x0000003f0700728c */ /* 0x000fe4000bf45270 */
[----:B------:R-:W-:Y:S01]  /*0960*/  UISETP.GT.U32.AND UP1, UPT, UR27, UR25, UPT ;  /* 0x000000191b00728c */ /* 0x000fe2000bf24070 */
[----:B--2---:R-:W-:-:S04]  /*0970*/  R2UR UR12, R2 ;  /* 0x00000000020c72ca */ /* 0x004fc800000e0000 */
[----:B------:R-:W-:Y:S01]  /*0980*/  @!UP6 UIADD3 UR5, UR5, -UR28, URZ ;  /* 0x8000001c0505e290 */ /* 0x000fe2000fffe03f */
[----:B------:R-:W-:Y:S01]  /*0990*/  ISETP.NE.AND P1, PT, RZ, UR34, PT ;  /* 0x00000022ff007c0c */ /* 0x000fe2000bf25270 */
[----:B------:R-:W-:Y:S02]  /*09a0*/  UISETP.GE.AND UP6, UPT, UR11, URZ, UPT ;  /* 0x0000003f0b00728c */ /* 0x000fe4000bfc6270 */
[----:B------:R-:W-:Y:S02]  /*09b0*/  USHF.R.S32.HI UR4, URZ, 0x1f, UR34 ;  /* 0x0000001f3f047899 */ /* 0x000fe40008011422 */
[----:B------:R-:W-:Y:S02]  /*09c0*/  @!UP1 UIADD3 UR25, UR25, -UR27, URZ ;  /* 0x8000001b19199290 */ /* 0x000fe4000fffe03f */
[----:B------:R-:W-:Y:S02]  /*09d0*/  @!UP5 UIADD3 UR5, -UR5, URZ, URZ ;  /* 0x0000003f0505d290 */ /* 0x000fe4000fffe13f */
[----:B------:R-:W-:-:S02]  /*09e0*/  ULEA.HI UR4, UR4, UR34, URZ, 0x2 ;  /* 0x0000002204047291 */ /* 0x000fc4000f8f103f */
[----:B------:R-:W-:Y:S02]  /*09f0*/  USEL UR5, UR32, UR5, !UP4 ;  /* 0x0000000520057287 */ /* 0x000fe4000e000000 */
[----:B------:R-:W-:Y:S02]  /*0a00*/  @!UP6 UIADD3 UR25, -UR25, URZ, URZ ;  /* 0x0000003f1919e290 */ /* 0x000fe4000fffe13f */
[----:B------:R-:W-:Y:S02]  /*0a10*/  ULOP3.LUT UR4, UR4, 0xfffffffc, URZ, 0xc0, !UPT ;  /* 0xfffffffc04047892 */ /* 0x000fe4000f8ec03f */
[----:B------:R-:W-:Y:S02]  /*0a20*/  USEL UR25, UR33, UR25, !UP2 ;  /* 0x0000001921197287 */ /* 0x000fe4000d000000 */
[----:B------:R-:W-:Y:S02]  /*0a30*/  UIADD3 UR5, UR18, -UR5, URZ ;  /* 0x8000000512057290 */ /* 0x000fe4000fffe03f */
[----:B------:R-:W-:-:S02]  /*0a40*/  UIADD3 UR25, UR11, -UR25, URZ ;  /* 0x800000190b197290 */ /* 0x000fc4000fffe03f */
[----:B------:R-:W-:Y:S02]  /*0a50*/  UIADD3 UR54, UR34, -UR4, URZ ;  /* 0x8000000422367290 */ /* 0x000fe4000fffe03f */
[----:B------:R-:W-:Y:S02]  /*0a60*/  UIMAD UR24, UR5, UR25, URZ ;  /* 0x00000019051872a4 */ /* 0x000fe4000f8e023f */
[----:B------:R-:W-:Y:S02]  /*0a70*/  USEL UR4, UR25, UR5, !UP3 ;  /* 0x0000000519047287 */ /* 0x000fe4000d800000 */
[----:B------:R-:W-:Y:S02]  /*0a80*/  UISETP.NE.AND UP1, UPT, UR12, URZ, UPT ;  /* 0x0000003f0c00728c */ /* 0x000fe4000bf25270 */
[----:B------:R-:W-:Y:S02]  /*0a90*/  USHF.R.S32.HI UR25, URZ, 0x1f, UR24 ;  /* 0x0000001f3f197899 */ /* 0x000fe40008011418 */
[----:B------:R-:W-:Y:S01]  /*0aa0*/  IMAD.U32 R6, RZ, RZ, UR24 ;  /* 0x00000018ff067e24 */ /* 0x000fe2000f8e00ff */
[----:B------:R-:W-:-:S02]  /*0ab0*/  USHF.R.S32.HI UR5, URZ, 0x1f, UR4 ;  /* 0x0000001f3f057899 */ /* 0x000fc40008011404 */
[----:B------:R-:W-:Y:S01]  /*0ac0*/  IMAD.U32 R4, RZ, RZ, UR4 ;  /* 0x00000004ff047e24 */ /* 0x000fe2000f8e00ff */
[----:B------:R-:W-:Y:S01]  /*0ad0*/  UISETP.EQ.AND UP5, UPT, UR54, 0x3, !UP1 ;  /* 0x000000033600788c */ /* 0x000fe2000cfa2270 */
[----:B------:R-:W-:-:S03]  /*0ae0*/  MOV R7, UR25 ;  /* 0x0000001900077c02 */ /* 0x000fc60008000f00 */
[----:B------:R-:W-:Y:S01]  /*0af0*/  USEL UR53, UR53, 0x2, UP5 ;  /* 0x0000000235357887 */ /* 0x000fe2000a800000 */
[----:B------:R-:W-:Y:S01]  /*0b00*/  IMAD.U32 R5, RZ, RZ, UR5 ;  /* 0x00000005ff057e24 */ /* 0x000fe2000f8e00ff */
[----:B------:R-:W-:Y:S10]  /*0b10*/  @P1 BRA `(.L_x_1) ;  /* 0x0000000000841947 */ /* 0x000ff40003800000 */
[----:B------:R-:W-:Y:S01]  /*0b20*/  ELECT P1, URZ, PT ;  /* 0x00000000003f782f */ /* 0x000fe20003820000 */
[----:B------:R-:W-:-:S12]  /*0b30*/  BSSY B0, `(.L_x_1) ;  /* 0x000001f000007945 */ /* 0x000fd80003800000 */
[----:B------:R-:W-:Y:S05]  /*0b40*/  @!P1 BRA `(.L_x_2) ;  /* 0x0000000000749947 */ /* 0x000fea0003800000 */
[----:B------:R-:W1:Y:S01]  /*0b50*/  S2UR UR11, SR_CgaCtaId ;  /* 0x00000000000b79c3 */ /* 0x000e620000008800 */
[----:B------:R-:W-:Y:S01]  /*0b60*/  UMOV UR4, 0x400 ;  /* 0x0000040000047882 */ /* 0x000fe20000000000 */
[----:B------:R-:W-:Y:S01]  /*0b70*/  UMOV UR5, 0x1 ;  /* 0x0000000100057882 */ /* 0x000fe20000000000 */
[----:B------:R-:W-:Y:S02]  /*0b80*/  UMOV UR24, 0x140 ;  /* 0x0000014000187882 */ /* 0x000fe40000000000 */
[----:B------:R-:W-:-:S04]  /*0b90*/  UIADD3 UR24, -UR24, 0x100000, URZ ;  /* 0x0010000018187890 */ /* 0x000fc8000fffe13f */
[----:B------:R-:W-:Y:S02]  /*0ba0*/  USHF.L.U32 UR25, UR24, 0xb, URZ ;  /* 0x0000000b18197899 */ /* 0x000fe4000800063f */
[----:B------:R-:W-:Y:S02]  /*0bb0*/  USHF.L.U32 UR24, UR24, 0x1, URZ ;  /* 0x0000000118187899 */ /* 0x000fe4000800063f */
[----:B-1----:R-:W-:Y:S02]  /*0bc0*/  ULEA UR11, UR11, UR4, 0x18 ;  /* 0x000000040b0b7291 */ /* 0x002fe4000f8ec03f */
[----:B------:R-:W-:-:S04]  /*0bd0*/  UIADD3 UR4, -UR5, 0x100000, URZ ;  /* 0x0010000005047890 */ /* 0x000fc8000fffe13f */
[----:B------:R-:W-:Y:S02]  /*0be0*/  USHF.L.U32 UR5, UR4, 0xb, URZ ;  /* 0x0000000b04057899 */ /* 0x000fe4000800063f */
[----:B------:R-:W-:Y:S01]  /*0bf0*/  USHF.L.U32 UR4, UR4, 0x1, URZ ;  /* 0x0000000104047899 */ /* 0x000fe2000800063f */
[----:B------:R-:W1:Y:S11]  /*0c00*/  FENCE.VIEW.ASYNC.S ;  /* 0x00000000000073c6 */ /* 0x000e760000000000 */
[----:B-1----:R1:W2:Y:S01]  /*0c10*/  SYNCS.EXCH.64 URZ, [UR11+0x38400], UR4 ;  /* 0x038400040b3f75b2 */ /* 0x0022a20008000100 */
[----:B------:R1:W3:Y:S01]  /*0c20*/  SYNCS.EXCH.64 URZ, [UR11+0x38440], UR24 ;  /* 0x038440180b3f75b2 */ /* 0x0002e20008000100 */
[----:B------:R1:W4:Y:S01]  /*0c30*/  SYNCS.EXCH.64 URZ, [UR11+0x38408], UR4 ;  /* 0x038408040b3f75b2 */ /* 0x0003220008000100 */
[----:B------:R1:W1:Y:S01]  /*0c40*/  SYNCS.EXCH.64 URZ, [UR11+0x38448], UR24 ;  /* 0x038448180b3f75b2 */ /* 0x0002620008000100 */
        /* <DEDUP_REMOVED lines=12> */
[----:B------:R-:W-:Y:S01]  /*0d10*/  NOP ;  /* 0x0000000000007918 */ /* 0x000fe20000000000 */
.L_x_2:
[----:B-1----:R-:W-:Y:S05]  /*0d20*/  BSYNC B0 ;  /* 0x0000000000007941 */ /* 0x002fea0003800000 */
.L_x_1:
[----:B------:R-:W1:Y:S01]  /*0d30*/  SHFL.IDX PT, R12, R3, RZ, 0x1f ;  /* 0x00001fff030c7589 */ /* 0x000e6200000e0000 */
[----:B------:R-:W-:Y:S01]  /*0d40*/  UIADD3 UR18, UR12, -0x1, URZ ;  /* 0xffffffff0c127890 */ /* 0x000fe2000fffe03f */
[----:B------:R-:W-:Y:S01]  /*0d50*/  I2FP.F32.U32 R2, UR6 ;  /* 0x0000000600027c45 */ /* 0x000fe20008201000 */
[----:B------:R-:W-:Y:S01]  /*0d60*/  UISETP.LT.U32.AND UP6, UPT, UR54, 0x2, !UP1 ;  /* 0x000000023600788c */ /* 0x000fe2000cfc1070 */
[----:B------:R-:W-:Y:S01]  /*0d70*/  NOP ;  /* 0x0000000000007918 */ /* 0x000fe20000000000 */
[----:B------:R-:W-:Y:S02]  /*0d80*/  UISETP.GE.U32.AND UP5, UPT, UR18, 0x2, UPT ;  /* 0x000000021200788c */ /* 0x000fe4000bfa6070 */
[----:B------:R-:W-:-:S04]  /*0d90*/  USEL UR52, URZ, 0x1, !UP6 ;  /* 0x000000013f347887 */ /* 0x000fc8000f000000 */
[----:B------:R-:W-:Y:S01]  /*0da0*/  USEL UR52, UR52, 0x2, UP5 ;  /* 0x0000000234347887 */ /* 0x000fe2000a800000 */
[----:B-1----:R-:W-:-:S13]  /*0db0*/  ISETP.NE.AND P1, PT, R12, RZ, PT ;  /* 0x000000ff0c00720c */ /* 0x002fda0003f25270 */
[----:B------:R-:W-:Y:S05]  /*0dc0*/  @P1 BRA `(.L_x_3) ;  /* 0x0000000000501947 */ /* 0x000fea0003800000 */
[----:B------:R-:W1:Y:S01]  /*0dd0*/  S2UR UR5, SR_CgaCtaId ;  /* 0x00000000000579c3 */ /* 0x000e620000008800 */
[----:B------:R-:W-:Y:S01]  /*0de0*/  UMOV UR4, 0x400 ;  /* 0x0000040000047882 */ /* 0x000fe20000000000 */
[----:B------:R-:W-:Y:S01]  /*0df0*/  UMOV UR24, 0x1 ;  /* 0x0000000100187882 */ /* 0x000fe20000000000 */
[----:B------:R-:W-:Y:S01]  /*0e00*/  UMOV UR25, 0x4 ;  /* 0x0000000400197882 */ /* 0x000fe20000000000 */
[----:B------:R-:W-:Y:S01]  /*0e10*/  ELECT P1, URZ, PT ;  /* 0x00000000003f782f */ /* 0x000fe20003820000 */
[----:B-1----:R-:W-:Y:S02]  /*0e20*/  ULEA UR11, UR5, UR4, 0x18 ;  /* 0x00000004050b7291 */ /* 0x002fe4000f8ec03f */
[----:B------:R-:W-:-:S04]  /*0e30*/  UIADD3 UR4, -UR24, 0x100000, URZ ;  /* 0x0010000018047890 */ /* 0x000fc8000fffe13f */
[----:B------:R-:W-:Y:S02]  /*0e40*/  USHF.L.U32 UR5, UR4, 0xb, URZ ;  /* 0x0000000b04057899 */ /* 0x000fe4000800063f */
[----:B------:R-:W-:Y:S02]  /*0e50*/  USHF.L.U32 UR4, UR4, 0x1, URZ ;  /* 0x0000000104047899 */ /* 0x000fe4000800063f */
[----:B------:R-:W-:-:S04]  /*0e60*/  UIADD3 UR24, -UR25, 0x100000, URZ ;  /* 0x0010000019187890 */ /* 0x000fc8000fffe13f */
[----:B------:R-:W-:Y:S02]  /*0e70*/  USHF.L.U32 UR25, UR24, 0xb, URZ ;  /* 0x0000000b18197899 */ /* 0x000fe4000800063f */
[----:B------:R-:W-:Y:S01]  /*0e80*/  USHF.L.U32 UR24, UR24, 0x1, URZ ;  /* 0x0000000118187899 */ /* 0x000fe2000800063f */
[----:B------:R-:W1:Y:S03]  /*0e90*/  FENCE.VIEW.ASYNC.S ;  /* 0x00000000000073c6 */ /* 0x000e660000000000 */
[----:B-1----:R1:W1:Y:S08]  /*0ea0*/  SYNCS.EXCH.64 URZ, [UR11+0x38480], UR4 ;  /* 0x038480040b3f75b2 */ /* 0x0022700008000100 */
[----:B------:R1:W1:Y:S01]  /*0eb0*/  SYNCS.EXCH.64 URZ, [UR11+0x38498], UR24 ;  /* 0x038498180b3f75b2 */ /* 0x0002620008000100 */
[----:B------:R1:W1:Y:S01]  /*0ec0*/  SYNCS.EXCH.64 URZ, [UR11+0x38488], UR4 ;  /* 0x038488040b3f75b2 */ /* 0x0002620008000100 */
[----:B------:R1:W1:Y:S01]  /*0ed0*/  SYNCS.EXCH.64 URZ, [UR11+0x384a0], UR24 ;  /* 0x0384a0180b3f75b2 */ /* 0x0002620008000100 */
[----:B------:R1:W1:Y:S01]  /*0ee0*/  SYNCS.EXCH.64 URZ, [UR11+0x38490], UR4 ;  /* 0x038490040b3f75b2 */ /* 0x0002620008000100 */
[----:B------:R1:W1:Y:S01]  /*0ef0*/  SYNCS.EXCH.64 URZ, [UR11+0x384a8], UR24 ;  /* 0x0384a8180b3f75b2 */ /* 0x0002620008000100 */
[----:B------:R-:W-:Y:S01]  /*0f00*/  NOP ;  /* 0x0000000000007918 */ /* 0x000fe20000000000 */
.L_x_3:
[----:B------:R-:W2:Y:S01]  /*0f10*/  SHFL.IDX PT, R15, R3, RZ, 0x1f ;  /* 0x00001fff030f7589 */ /* 0x000ea200000e0000 */
[----:B-1----:R-:W-:Y:S01]  /*0f20*/  ULDC UR4, c[0x0][0x154] ;  /* 0x0000550000047ab9 */ /* 0x002fe20000000800 */
[----:B------:R-:W1:Y:S01]  /*0f30*/  LDC R14, c[0x0][0x148] ;  /* 0x00005200ff0e7b82 */ /* 0x000e620000000800 */
[----:B------:R-:W-:Y:S01]  /*0f40*/  FMUL R13, R2, UR4 ;  /* 0x00000004020d7c20 */ /* 0x000fe20008400000 */
[----:B------:R-:W-:Y:S01]  /*0f50*/  UISETP.EQ.AND UP6, UPT, UR54, 0x2, !UP1 ;  /* 0x000000023600788c */ /* 0x000fe2000cfc2270 */
[----:B------:R-:W-:Y:S01]  /*0f60*/  I2FP.F32.U32 R2, UR40 ;  /* 0x0000002800027c45 */ /* 0x000fe20008201000 */
[----:B------:R-:W-:Y:S01]  /*0f70*/  ULDC UR4, c[0x0][0x150] ;  /* 0x0000540000047ab9 */ /* 0x000fe20000000800 */
[----:B------:R-:W-:Y:S01]  /*0f80*/  NOP ;  /* 0x0000000000007918 */ /* 0x000fe20000000000 */
[----:B------:R-:W-:Y:S01]  /*0f90*/  USEL UR51, URZ, 0x1, !UP6 ;  /* 0x000000013f337887 */ /* 0x000fe2000f000000 */
[----:B------:R-:W3:Y:S01]  /*0fa0*/  F2I.U32.TRUNC.NTZ R13, R13 ;  /* 0x0000000d000d7305 */ /* 0x000ee2000020f000 */
[----:B------:R-:W-:-:S02]  /*0fb0*/  FMUL R17, R2, UR4 ;  /* 0x0000000402117c20 */ /* 0x000fc40008400000 */
[----:B------:R-:W-:Y:S01]  /*0fc0*/  USEL UR51, UR51, 0x2, UP5 ;  /* 0x0000000233337887 */ /* 0x000fe2000a800000 */
[----:B--2---:R-:W-:Y:S02]  /*0fd0*/  ISETP.NE.AND P1, PT, R15, RZ, PT ;  /* 0x000000ff0f00720c */ /* 0x004fe40003f25270 */
[----:B---3--:R-:W-:-:S05]  /*0fe0*/  IADD3 R19, -R13, RZ, RZ ;  /* 0x000000ff0d137210 */ /* 0x008fca0007ffe1ff */
[----:B-1----:R-:W-:-:S06]  /*0ff0*/  IMAD R19, R14, R19, UR6 ;  /* 0x000000060e137e24 */ /* 0x002fcc000f8e0213 */
[----:B------:R-:W-:Y:S05]  /*1000*/  @P1 BRA `(.L_x_4) ;  /* 0x0000000000581947 */ /* 0x000fea0003800000 */
[----:B------:R-:W1:Y:S01]  /*1010*/  S2UR UR5, SR_CgaCtaId ;  /* 0x00000000000579c3 */ /* 0x000e620000008800 */
[----:B------:R-:W-:Y:S01]  /*1020*/  UMOV UR4, 0x400 ;  /* 0x0000040000047882 */ /* 0x000fe20000000000 */
[----:B------:R-:W-:Y:S01]  /*1030*/  UMOV UR11, 0x20 ;  /* 0x00000020000b7882 */ /* 0x000fe20000000000 */
[----:B------:R-:W-:Y:S01]  /*1040*/  UMOV UR24, 0x100 ;  /* 0x0000010000187882 */ /* 0x000fe20000000000 */
[----:B------:R-:W-:Y:S01]  /*1050*/  ELECT P1, URZ, PT ;  /* 0x00000000003f782f */ /* 0x000fe20003820000 */
        /* <DEDUP_REMOVED lines=10> */
[----:B------:R1:W1:Y:S01]  /*1100*/  SYNCS.EXCH.64 URZ, [UR6+0x384b8], UR4 ;  /* 0x0384b804063f75b2 */ /* 0x0002620008000100 */
[----:B------:R1:W1:Y:S01]  /*1110*/  SYNCS.EXCH.64 URZ, [UR6+0x384d8], UR24 ;  /* 0x0384d818063f75b2 */ /* 0x0002620008000100 */
[----:B------:R1:W1:Y:S01]  /*1120*/  SYNCS.EXCH.64 URZ, [UR6+0x384c0], UR4 ;  /* 0x0384c004063f75b2 */ /* 0x0002620008000100 */
[----:B------:R1:W1:Y:S01]  /*1130*/  SYNCS.EXCH.64 URZ, [UR6+0x384e0], UR24 ;  /* 0x0384e018063f75b2 */ /* 0x0002620008000100 */
[----:B------:R1:W1:Y:S01]  /*1140*/  SYNCS.EXCH.64 URZ, [UR6+0x384c8], UR4 ;  /* 0x0384c804063f75b2 */ /* 0x0002620008000100 */
[----:B------:R1:W1:Y:S01]  /*1150*/  SYNCS.EXCH.64 URZ, [UR6+0x384e8], UR24 ;  /* 0x0384e818063f75b2 */ /* 0x0002620008000100 */
[----:B------:R-:W-:Y:S01]  /*1160*/  NOP ;  /* 0x0000000000007918 */ /* 0x000fe20000000000 */
.L_x_4:
[----:B------:R-:W-:Y:S01]  /*1170*/  SHF.R.S32.HI R2, RZ, 0x1f, R21 ;  /* 0x0000001fff027819 */ /* 0x000fe20000011415 */
[----:B------:R-:W4:Y:S01]  /*1180*/  SHFL.IDX PT, R15, R3, RZ, 0x1f ;  /* 0x00001fff030f7589 */ /* 0x000f2200000e0000 */
[----:B------:R-:W-:Y:S01]  /*1190*/  ELECT P1, URZ, PT ;  /* 0x00000000003f782f */ /* 0x000fe20003820000 */
[----:B------:R-:W2:Y:S01]  /*11a0*/  LDC R18, c[0x0][0x144] ;  /* 0x00005100ff127b82 */ /* 0x000ea20000000800 */
[----:B------:R-:W-:Y:S01]  /*11b0*/  LEA.HI R13, R2, R21, RZ, 0x7 ;  /* 0x00000015020d7211 */ /* 0x000fe200078f38ff */
[----:B------:R-:W3:Y:S01]  /*11c0*/  F2I.U32.TRUNC.NTZ R17, R17 ;  /* 0x0000001100117305 */ /* 0x000ee2000020f000 */
[----:B-1----:R-:W-:Y:S01]  /*11d0*/  UMOV UR4, 0x20 ;  /* 0x0000002000047882 */ /* 0x002fe20000000000 */
[----:B------:R-:W-:Y:S01]  /*11e0*/  NOP ;  /* 0x0000000000007918 */ /* 0x000fe20000000000 */
[----:B------:R-:W-:Y:S01]  /*11f0*/  LOP3.LUT R14, R13, 0xffffff80, RZ, 0xc0, !PT ;  /* 0xffffff800d0e7812 */ /* 0x000fe200078ec0ff */
[----:B------:R-:W-:Y:S01]  /*1200*/  IMAD.MOV.U32 R22, RZ, RZ, 0x1 ;  /* 0x00000001ff167424 */ /* 0x000fe200078e00ff */
[----:B------:R-:W-:-:S03]  /*1210*/  ULDC UR39, c[0x0][0xc] ;  /* 0x0000030000277ab9 */ /* 0x000fc60000000800 */
[----:B------:R-:W-:-:S05]  /*1220*/  IMAD.IADD R14, R21, 0x1, -R14 ;  /* 0x00000001150e7824 */ /* 0x000fca00078e0a0e */
[----:B------:R-:W-:-:S04]  /*1230*/  SHF.R.S32.HI R13, RZ, 0x1f, R14 ;  /* 0x0000001fff0d7819 */ /* 0x000fc8000001140e */
[----:B------:R-:W-:Y:S02]  /*1240*/  LEA.HI R13, R13, R14, RZ, 0x3 ;  /* 0x0000000e0d0d7211 */ /* 0x000fe400078f18ff */
[----:B----4-:R-:W-:Y:S02]  /*1250*/  ISETP.NE.OR P1, PT, R15, RZ, !P1 ;  /* 0x000000ff0f00720c */ /* 0x010fe40004f25670 */
[--C-:B------:R-:W-:Y:S02]  /*1260*/  SHF.R.S32.HI R15, RZ, 0x3, R13.reuse ;  /* 0x00000003ff0f7819 */ /* 0x100fe4000001140d */
[----:B------:R-:W-:Y:S02]  /*1270*/  SHF.R.S32.HI R16, RZ, 0x1f, R13 ;  /* 0x0000001fff107819 */ /* 0x000fe4000001140d */
[----:B------:R-:W-:Y:S02]  /*1280*/  SHF.R.S32.HI R13, RZ, 0x1f, R12 ;  /* 0x0000001fff0d7819 */ /* 0x000fe4000001140c */
[----:B------:R-:W-:-:S02]  /*1290*/  LEA.HI R16, R16, R15, RZ, 0x2 ;  /* 0x0000000f10107211 */ /* 0x000fc400078f10ff */
[----:B------:R-:W-:Y:S02]  /*12a0*/  LEA.HI R13, R13, R12, RZ, 0x2 ;  /* 0x0000000c0d0d7211 */ /* 0x000fe400078f10ff */
[----:B------:R-:W-:Y:S01]  /*12b0*/  LOP3.LUT R16, R16, 0xfffffffc, RZ, 0xc0, !PT ;  /* 0xfffffffc10107812 */ /* 0x000fe200078ec0ff */
[----:B------:R-:W-:Y:S01]  /*12c0*/  VOTEU.ALL UP5, P1 ;  /* 0x00000000003f7886 */ /* 0x000fe200008a0000 */
[----:B------:R-:W-:Y:S01]  /*12d0*/  LOP3.LUT R13, R13, 0x3ffffffc, RZ, 0xc0, !PT ;  /* 0x3ffffffc0d0d7812 */ /* 0x000fe200078ec0ff */
[----:B------:R-:W-:Y:S02]  /*12e0*/  VOTEU.ALL UP6, P1 ;  /* 0x00000000003f7886 */ /* 0x000fe400008c0000 */
[----:B------:R-:W-:Y:S01]  /*12f0*/  IMAD.IADD R16, R15, 0x1, -R16 ;  /* 0x000000010f107824 */ /* 0x000fe200078e0a10 */
[----:B------:R-:W-:Y:S01]  /*1300*/  IADD3 R13, R12, -R13, RZ ;  /* 0x8000000d0c0d7210 */ /* 0x000fe20007ffe0ff */
[----:B---3--:R-:W-:Y:S01]  /*1310*/  IMAD.MOV R15, RZ, RZ, -R17 ;  /* 0x000000ffff0f7224 */ /* 0x008fe200078e0a11 */
[----:B------:R-:W1:Y:S01]  /*1320*/  @!UP5 S2UR UR11, SR_CgaCtaId ;  /* 0x00000000000bd9c3 */ /* 0x000e620000008800 */
[----:B------:R-:W-:Y:S01]  /*1330*/  @!UP5 UMOV UR6, 0x400 ;  /* 0x000004000006d882 */ /* 0x000fe20000000000 */
[----:B------:R-:W-:-:S04]  /*1340*/  @!UP5 UIADD3 UR4, -UR4, 0x100000, URZ ;  /* 0x001000000404d890 */ /* 0x000fc8000fffe13f */
[----:B------:R-:W-:Y:S02]  /*1350*/  @!UP5 USHF.L.U32 UR5, UR4, 0xb, URZ ;  /* 0x0000000b0405d899 */ /* 0x000fe4000800063f */
[----:B------:R-:W-:Y:S01]  /*1360*/  @!UP5 USHF.L.U32 UR4, UR4, 0x1, URZ ;  /* 0x000000010404d899 */ /* 0x000fe2000800063f */
[----:B------:R-:W-:Y:S02]  /*1370*/  IMAD R13, R13, 0x4, R16 ;  /* 0x000000040d0d7824 */ /* 0x000fe400078e0210 */
[----:B--2---:R-:W-:-:S03]  /*1380*/  IMAD R15, R18, R15, UR40 ;  /* 0x00000028120f7e24 */ /* 0x004fc6000f8e020f */
[----:B------:R-:W-:-:S04]  /*1390*/  LEA.HI R12, R13, R13, RZ, 0x1 ;  /* 0x0000000d0d0c7211 */ /* 0x000fc800078f08ff */
[----:B------:R-:W-:-:S04]  /*13a0*/  LOP3.LUT R12, R12, 0xfffffffe, RZ, 0xc0, !PT ;  /* 0xfffffffe0c0c7812 */ /* 0x000fc800078ec0ff */
[----:B------:R-:W-:-:S04]  /*13b0*/  IADD3 R12, R13, -R12, RZ ;  /* 0x8000000c0d0c7210 */ /* 0x000fc80007ffe0ff */
[----:B------:R-:W-:Y:S01]  /*13c0*/  ISETP.NE.AND P2, PT, R12, R15, PT ;  /* 0x0000000f0c00720c */ /* 0x000fe20003f45270 */
[----:B------:R-:W-:Y:S01]  /*13d0*/  IMAD.SHL.U32 R12, R13, 0x4, RZ ;  /* 0x000000040d0c7824 */ /* 0x000fe200078e00ff */
[----:B------:R-:W2:Y:S01]  /*13e0*/  LDC R15, c[0x0][0x140] ;  /* 0x00005000ff0f7b82 */ /* 0x000ea20000000800 */
[----:B-1----:R-:W-:-:S03]  /*13f0*/  @!UP5 ULEA UR6, UR11, UR6, 0x18 ;  /* 0x000000060b06d291 */ /* 0x002fc6000f8ec03f */
[----:B------:R-:W-:Y:S01]  /*1400*/  LOP3.LUT R23, R13, 0xc, R12, 0x78, !PT ;  /* 0x0000000c0d177812 */ /* 0x000fe200078e780c */
[----:B------:R-:W-:Y:S01]  /*1410*/  VOTEU.ALL UP5, P1 ;  /* 0x00000000003f7886 */ /* 0x000fe200008a0000 */
[----:B------:R-:W-:-:S04]  /*1420*/  LOP3.LUT P1, RZ, R14, 0x7, RZ, 0xc0, !PT ;  /* 0x000000070eff7812 */ /* 0x000fc8000782c0ff */
[C---:B------:R-:W-:Y:S02]  /*1430*/  ISETP.LT.U32.AND P1, PT, R23.reuse, 0x2, !P1 ;  /* 0x000000021700780c */ /* 0x040fe40004f21070 */
[----:B------:R-:W-:Y:S01]  /*1440*/  @P2 LEA.HI R12, R23, R23, RZ, 0x1 ;  /* 0x00000017170c2211 */ /* 0x000fe200078f08ff */
[----:B------:R-:W1:Y:S02]  /*1450*/  FENCE.VIEW.ASYNC.S ;  /* 0x00000000000073c6 */ /* 0x000e640000000000 */
[----:B-1----:R-:W1:Y:S01]  /*1460*/  @!UP5 SYNCS.EXCH.64 URZ, [UR6+0x384f0], UR4 ;  /* 0x0384f004063fd5b2 */ /* 0x002e620008000100 */
[----:B------:R-:W-:Y:S02]  /*1470*/  SEL R13, RZ, 0x1, !P1 ;  /* 0x00000001ff0d7807 */ /* 0x000fe40004800000 */
[----:B------:R-:W-:-:S04]  /*1480*/  @P2 SHF.R.S32.HI R12, RZ, 0x1, R12 ;  /* 0x00000001ff0c2819 */ /* 0x000fc8000001140c */
[----:B------:R-:W-:Y:S02]  /*1490*/  @P2 ISETP.NE.AND P3, PT, R12, R19, PT ;  /* 0x000000130c00220c */ /* 0x000fe40003f65270 */
[----:B--2---:R-:W-:Y:S02]  /*14a0*/  ISETP.EQ.U32.AND P4, PT, R15, 0x1, PT ;  /* 0x000000010f00780c */ /* 0x004fe40003f82070 */
[----:B------:R-:W-:Y:S01]  /*14b0*/  @P2 SEL R22, RZ, 0x1, P3 ;  /* 0x00000001ff162807 */ /* 0x000fe20001800000 */
[----:B------:R2:W3:Y:S03]  /*14c0*/  @!UP6 SYNCS.EXCH.64 URZ, [UR6+0x384f8], UR4 ;  /* 0x0384f804063fe5b2 */ /* 0x0004e60008000100 */
[----:B------:R-:W-:Y:S01]  /*14d0*/  LOP3.LUT R22, R22, R13, RZ, 0xc0, !PT ;  /* 0x0000000d16167212 */ /* 0x000fe200078ec0ff */
[----:B------:R-:W-:Y:S01]  /*14e0*/  NOP ;  /* 0x0000000000007918 */ /* 0x000fe20000000000 */
[----:B--2---:R-:W-:-:S05]  /*14f0*/  ULDC.U8 UR4, c[0x0][0x900] ;  /* 0x0002400000047ab9 */ /* 0x004fca0000000000 */
[----:B-1----:R-:W-:Y:S05]  /*1500*/  @!P4 BRA `(.L_x_5) ;  /* 0x000000000008c947 */ /* 0x002fea0003800000 */
[----:B---3--:R-:W-:Y:S01]  /*1510*/  UCGABAR_ARV ;  /* 0x00000000000079c7 */ /* 0x008fe20008000000 */
[----:B------:R-:W-:Y:S05]  /*1520*/  BRA `(.L_x_6) ;  /* 0x0000000000047947 */ /* 0x000fea0003800000 */
.L_x_5:
[----:B---3--:R-:W-:Y:S01]  /*1530*/  NOP ;  /* 0x0000000000007918 */ /* 0x008fe20000000000 */
.L_x_6:
[----:B------:R-:W-:Y:S05]  /*1540*/  @!P4 BRA `(.L_x_7) ;  /* 0x00000000000cc947 */ /* 0x000fea0003800000 */
[----:B------:R-:W-:Y:S01]  /*1550*/  UCGABAR_WAIT ;  /* 0x0000000000007dc7 */ /* 0x000fe20008000000 */
[----:B------:R-:W-:Y:S01]  /*1560*/  CCTL.IVALL ;  /* 0x00000000ff00798f */ /* 0x000fe20002000000 */
[----:B------:R-:W-:Y:S05]  /*1570*/  BRA `(.L_x_8) ;  /* 0x0000000000047947 */ /* 0x000fea0003800000 */
.L_x_7:
[----:B------:R-:W-:Y:S06]  /*1580*/  BAR.SYNC.DEFER_BLOCKING 0x0 ;  /* 0x0000000000007b1d */ /* 0x000fec0000010000 */
.L_x_8:
[----:B------:R-:W1:Y:S01]  /*1590*/  LDC.64 R14, c[0x0][0x8f8] ;  /* 0x00023e00ff0e7b82 */ /* 0x000e620000000a00 */
[----:B------:R-:W-:Y:S01]  /*15a0*/  MOV R12, UR9 ;  /* 0x00000009000c7c02 */ /* 0x000fe20008000f00 */
[----:B------:R-:W-:Y:S01]  /*15b0*/  UMOV UR6, URZ ;  /* 0x0000003f00067c82 */ /* 0x000fe20008000000 */
[----:B------:R-:W-:Y:S01]  /*15c0*/  ISETP.NE.AND P2, PT, RZ, UR4, PT ;  /* 0x00000004ff007c0c */ /* 0x000fe2000bf45270 */
[----:B------:R-:W-:Y:S01]  /*15d0*/  UMOV UR5, URZ ;  /* 0x0000003f00057c82 */ /* 0x000fe20008000000 */
[----:B------:R-:W-:Y:S01]  /*15e0*/  UMOV UR4, URZ ;  /* 0x0000003f00047c82 */ /* 0x000fe20008000000 */
[----:B------:R-:W-:Y:S01]  /*15f0*/  UMOV UR11, URZ ;  /* 0x0000003f000b7c82 */ /* 0x000fe20008000000 */
[----:B------:R-:W-:Y:S01]  /*1600*/  IMAD.MOV.U32 R16, RZ, RZ, -0x1 ;  /* 0xffffffffff107424 */ /* 0x000fe200078e00ff */
[----:B------:R-:W-:Y:S01]  /*1610*/  MOV R18, 0xffffffff ;  /* 0xffffffff00127802 */ /* 0x000fe20000000f00 */
[----:B------:R-:W-:Y:S01]  /*1620*/  IMAD.MOV.U32 R17, RZ, RZ, -0x1 ;  /* 0xffffffffff117424 */ /* 0x000fe200078e00ff */
[----:B-1----:R-:W-:-:S04]  /*1630*/  ISETP.LE.U32.AND P1, PT, R14, UR10, PT ;  /* 0x0000000a0e007c0c */ /* 0x002fc8000bf23070 */
[----:B------:R-:W-:Y:S02]  /*1640*/  ISETP.GE.U32.AND.EX P1, PT, R12, R15, PT, P1 ;  /* 0x0000000f0c00720c */ /* 0x000fe40003f26110 */
[----:B------:R-:W-:-:S11]  /*1650*/  P2R R15, PR, RZ, 0x4 ;  /* 0x00000004ff0f7803 */ /* 0x000fd60000000000 */
[----:B------:R-:W-:Y:S05]  /*1660*/  @P2 BRA P1, `(.L_x_9) ;  /* 0x0000001400f82947 */ /* 0x000fea0000800000 */
[----:B------:R-:W-:Y:S01]  /*1670*/  IMAD.U32 R13, RZ, RZ, UR9 ;  /* 0x00000009ff0d7e24 */ /* 0x000fe2000f8e00ff */
[----:B------:R-:W-:Y:S01]  /*1680*/  ISETP.LE.U32.AND P1, PT, R6, UR10, PT ;  /* 0x0000000a06007c0c */ /* 0x000fe2000bf23070 */
[----:B------:R-:W-:Y:S01]  /*1690*/  UMOV UR5, URZ ;  /* 0x0000003f00057c82 */ /* 0x000fe20008000000 */
[----:B------:R-:W-:Y:S01]  /*16a0*/  UMOV UR4, URZ ;  /* 0x0000003f00047c82 */ /* 0x000fe20008000000 */
[----:B------:R-:W-:Y:S01]  /*16b0*/  UMOV UR11, URZ ;  /* 0x0000003f000b7c82 */ /* 0x000fe20008000000 */
[----:B------:R-:W-:Y:S01]  /*16c0*/  ISETP.GE.U32.AND.EX P1, PT, R13, R7, PT, P1 ;  /* 0x000000070d00720c */ /* 0x000fe20003f26110 */
[----:B------:R-:W-:-:S12]  /*16d0*/  UMOV UR6, URZ ;  /* 0x0000003f00067c82 */ /* 0x000fd80008000000 */
[----:B------:R-:W-:Y:S05]  /*16e0*/  @!P1 BRA `(.L_x_10) ;  /* 0x0000001000c49947 */ /* 0x000fea0003800000 */
[----:B------:R-:W-:Y:S01]  /*16f0*/  VIADD R12, R20, 0x20 ;  /* 0x00000020140c7836 */ /* 0x000fe20000000000 */
[----:B------:R-:W-:Y:S01]  /*1700*/  MOV R6, R20 ;  /* 0x0000001400067202 */ /* 0x000fe20000000f00 */
[----:B-----5:R-:W-:Y:S01]  /*1710*/  IMAD.MOV.U32 R14, RZ, RZ, R8 ;  /* 0x000000ffff0e7224 */ /* 0x020fe200078e0008 */
[----:B------:R-:W-:Y:S02]  /*1720*/  MOV R17, R0 ;  /* 0x0000000000117202 */ /* 0x000fe40000000f00 */
[----:B------:R-:W-:-:S13]  /*1730*/  ISETP.GE.AND P1, PT, R12, R11, PT ;  /* 0x0000000b0c00720c */ /* 0x000fda0003f26270 */
[----:B------:R-:W1:Y:S01]  /*1740*/  @!P1 LDC.64 R18, c[0x0][0x918] ;  /* 0x00024600ff129b82 */ /* 0x000e620000000a00 */
[----:B------:R-:W-:Y:S01]  /*1750*/  @!P1 VIADD R7, R6, 0x20 ;  /* 0x0000002006079836 */ /* 0x000fe20000000000 */
[----:B------:R-:W-:Y:S02]  /*1760*/  UIADD3 UR16, UP5, UR16, -0x1, URZ ;  /* 0xffffffff10107890 */ /* 0x000fe4000ffbe03f */
[----:B------:R-:W-:Y:S01]  /*1770*/  UIADD3 UR14, UP6, UR14, -0x1, URZ ;  /* 0xffffffff0e0e7890 */ /* 0x000fe2000ffde03f */
[----:B------:R-:W-:Y:S01]  /*1780*/  BSSY B0, `(.L_x_11) ;  /* 0x0000050000007945 */ /* 0x000fe20003800000 */
[----:B------:R-:W-:Y:S01]  /*1790*/  UIADD3.X UR17, UR17, -0x1, URZ, UP5, !UPT ;  /* 0xffffffff11117890 */ /* 0x000fe2000affe43f */
[----:B-1----:R-:W-:-:S05]  /*17a0*/  @!P1 IMAD.WIDE R18, R7, 0xc, R18 ;  /* 0x0000000c07129825 */ /* 0x002fca00078e0212 */
[----:B------:R1:W5:Y:S04]  /*17b0*/  @!P1 LDG.E R8, desc[UR56][R18.64] ;  /* 0x0000003812089981 */ /* 0x000368000c1e1900 */
[----:B------:R1:W5:Y:S01]  /*17c0*/  @!P1 LDG.E R0, desc[UR56][R18.64+0x4] ;  /* 0x0000043812009981 */ /* 0x000362000c1e1900 */
[----:B------:R-:W-:Y:S01]  /*17d0*/  ISETP.GE.AND P1, PT, R6, R11, PT ;  /* 0x0000000b0600720c */ /* 0x000fe20003f26270 */
[----:B------:R-:W-:Y:S01]  /*17e0*/  UIADD3.X UR15, UR15, -0x1, URZ, UP6, !UPT ;  /* 0xffffffff0f0f7890 */ /* 0x000fe2000b7fe43f */
[----:B------:R-:W-:Y:S01]  /*17f0*/  IMAD.MOV.U32 R13, RZ, RZ, RZ ;  /* 0x000000ffff0d7224 */ /* 0x000fe200078e00ff */
[----:B------:R-:W-:Y:S01]  /*1800*/  UIADD3 UR4, UR8, -0x1, URZ ;  /* 0xffffffff08047890 */ /* 0x000fe2000fffe03f */
[----:B------:R-:W-:Y:S01]  /*1810*/  IMAD.MOV.U32 R7, RZ, RZ, RZ ;  /* 0x000000ffff077224 */ /* 0x000fe200078e00ff */
[----:B------:R-:W-:Y:S01]  /*1820*/  UIADD3 UR5, UR7, -0x1, URZ ;  /* 0xffffffff07057890 */ /* 0x000fe2000fffe03f */
[----:B------:R-:W-:Y:S01]  /*1830*/  MOV R28, 0x7fffffff ;  /* 0x7fffffff001c7802 */ /* 0x000fe20000000f00 */
[----:B------:R-:W-:-:S06]  /*1840*/  IMAD.MOV.U32 R29, RZ, RZ, RZ ;  /* 0x000000ffff1d7224 */ /* 0x000fcc00078e00ff */
[----:B-1----:R-:W-:Y:S05]  /*1850*/  @P1 BRA `(.L_x_12) ;  /* 0x0000000400081947 */ /* 0x002fea0003800000 */
[----:B------:R-:W-:Y:S02]  /*1860*/  PLOP3.LUT P3, PT, PT, PT, UP0, 0x80, 0x0 ;  /* 0x000000000000781c */ /* 0x000fe40003f6f008 */
[C---:B------:R-:W-:Y:S02]  /*1870*/  IADD3 R26, P2, R17.reuse, UR16, RZ ;  /* 0x00000010111a7c10 */ /* 0x040fe4000ff5e0ff */
[C---:B------:R-:W-:Y:S02]  /*1880*/  IADD3 R28, P1, R14.reuse, UR14, RZ ;  /* 0x0000000e0e1c7c10 */ /* 0x040fe4000ff3e0ff */
[----:B------:R-:W-:Y:S02]  /*1890*/  LEA.HI.X.SX32 R27, R17, UR17, 0x1, P2 ;  /* 0x00000011111b7c11 */ /* 0x000fe400090f0eff */
[----:B------:R-:W-:-:S05]  /*18a0*/  LEA.HI.X.SX32 R29, R14, UR15, 0x1, P1 ;  /* 0x0000000f0e1d7c11 */ /* 0x000fca00088f0eff */
[----:B------:R-:W-:Y:S05]  /*18b0*/  @!P3 BRA `(.L_x_13) ;  /* 0x000000000030b947 */ /* 0x000fea0003800000 */
[----:B------:R-:W-:Y:S02]  /*18c0*/  ULDC UR6, c[0x0][0x8dc] ;  /* 0x0002370000067ab9 */ /* 0x000fe40000000800 */
[----:B------:R-:W-:-:S05]  /*18d0*/  IADD3 R17, P1, R28, UR6, RZ ;  /* 0x000000061c117c10 */ /* 0x000fca000ff3e0ff */
[----:B------:R-:W-:-:S04]  /*18e0*/  IMAD.X R29, RZ, RZ, R29, P1 ;  /* 0x000000ffff1d7224 */ /* 0x000fc800008e061d */
[----:B------:R-:W-:-:S04]  /*18f0*/  IMAD.WIDE.U32 R4, R29, UR20, RZ ;  /* 0x000000141d047c25 */ /* 0x000fc8000f8e00ff */
[----:B------:R-:W-:-:S04]  /*1900*/  IMAD.WIDE.U32 R18, P1, R17, UR21, R4 ;  /* 0x0000001511127c25 */ /* 0x000fc8000f820004 */
[----:B------:R-:W-:Y:S01]  /*1910*/  IMAD.WIDE.U32 R4, R17, UR20, RZ ;  /* 0x0000001411047c25 */ /* 0x000fe2000f8e00ff */
[----:B------:R-:W-:-:S03]  /*1920*/  IADD3.X R25, RZ, RZ, RZ, P1, !PT ;  /* 0x000000ffff197210 */ /* 0x000fc60000ffe4ff */
[----:B------:R-:W-:Y:S01]  /*1930*/  IMAD.MOV.U32 R24, RZ, RZ, R19 ;  /* 0x000000ffff187224 */ /* 0x000fe200078e0013 */
[----:B------:R-:W-:-:S05]  /*1940*/  IADD3 RZ, P1, R5, R18, RZ ;  /* 0x0000001205ff7210 */ /* 0x000fca0007f3e0ff */
[----:B------:R-:W-:-:S04]  /*1950*/  IMAD.WIDE.U32.X R4, R29, UR21, R24, P1 ;  /* 0x000000151d047c25 */ /* 0x000fc800088e0418 */
[----:B------:R-:W-:Y:S01]  /*1960*/  IMAD.MOV.U32 R28, RZ, RZ, R4 ;  /* 0x000000ffff1c7224 */ /* 0x000fe200078e0004 */
[----:B------:R-:W-:-:S07]  /*1970*/  MOV R29, R5 ;  /* 0x00000005001d7202 */ /* 0x000fce0000000f00 */
.L_x_13:
[----:B------:R-:W-:Y:S05]  /*1980*/  @!P0 BRA `(.L_x_14) ;  /* 0x0000000000308947 */ /* 0x000fea0003800000 */
[----:B------:R-:W-:Y:S02]  /*1990*/  ULDC UR6, c[0x0][0x8f4] ;  /* 0x00023d0000067ab9 */ /* 0x000fe40000000800 */
[----:B------:R-:W-:-:S05]  /*19a0*/  IADD3 R17, P1, R26, UR6, RZ ;  /* 0x000000061a117c10 */ /* 0x000fca000ff3e0ff */
[----:B------:R-:W-:-:S04]  /*19b0*/  IMAD.X R27, RZ, RZ, R27, P1 ;  /* 0x000000ffff1b7224 */ /* 0x000fc800008e061b */
[----:B------:R-:W-:-:S04]  /*19c0*/  IMAD.WIDE.U32 R4, R27, UR22, RZ ;  /* 0x000000161b047c25 */ /* 0x000fc8000f8e00ff */
[----:B------:R-:W-:-:S04]  /*19d0*/  IMAD.WIDE.U32 R18, P1, R17, UR23, R4 ;  /* 0x0000001711127c25 */ /* 0x000fc8000f820004 */
[----:B------:R-:W-:Y:S01]  /*19e0*/  IMAD.WIDE.U32 R4, R17, UR22, RZ ;  /* 0x0000001611047c25 */ /* 0x000fe2000f8e00ff */
[----:B------:R-:W-:-:S03]  /*19f0*/  MOV R24, R19 ;  /* 0x0000001300187202 */ /* 0x000fc60000000f00 */
[----:B------:R-:W-:Y:S01]  /*1a00*/  IMAD.X R25, RZ, RZ, RZ, P1 ;  /* 0x000000ffff197224 */ /* 0x000fe200008e06ff */
[----:B------:R-:W-:-:S05]  /*1a10*/  IADD3 RZ, P1, R5, R18, RZ ;  /* 0x0000001205ff7210 */ /* 0x000fca0007f3e0ff */
[----:B------:R-:W-:-:S04]  /*1a20*/  IMAD.WIDE.U32.X R4, R27, UR23, R24, P1 ;  /* 0x000000171b047c25 */ /* 0x000fc800088e0418 */
[----:B------:R-:W-:Y:S02]  /*1a30*/  IMAD.MOV.U32 R26, RZ, RZ, R4 ;  /* 0x000000ffff1a7224 */ /* 0x000fe400078e0004 */
[----:B------:R-:W-:-:S07]  /*1a40*/  IMAD.MOV.U32 R27, RZ, RZ, R5 ;  /* 0x000000ffff1b7224 */ /* 0x000fce00078e0005 */
.L_x_14:
[----:B------:R-:W-:Y:S02]  /*1a50*/  SHF.R.U64 R4, R26, UR30, R27 ;  /* 0x0000001e1a047c19 */ /* 0x000fe4000800121b */
[----:B------:R-:W-:-:S03]  /*1a60*/  SHF.R.U64 R5, R28, UR26, R29 ;  /* 0x0000001a1c057c19 */ /* 0x000fc6000800121d */
[----:B------:R-:W-:Y:S01]  /*1a70*/  VIADD R18, R4, UR5 ;  /* 0x0000000504127c36 */ /* 0x000fe20008000000 */
[----:B------:R-:W-:-:S04]  /*1a80*/  IADD3 R19, R5, UR4, RZ ;  /* 0x0000000405137c10 */ /* 0x000fc8000fffe0ff */
[----:B------:R-:W-:Y:S02]  /*1a90*/  IABS R17, R19 ;  /* 0x0000001300117213 */ /* 0x000fe40000000000 */
[----:B------:R-:W-:-:S03]  /*1aa0*/  IABS R14, R18 ;  /* 0x00000012000e7213 */ /* 0x000fc60000000000 */
[----:B------:R-:W-:-:S04]  /*1ab0*/  IMAD.HI.U32 R4, R17, UR13, RZ ;  /* 0x0000000d11047c27 */ /* 0x000fc8000f8e00ff */
[----:B------:R-:W-:-:S04]  /*1ac0*/  IMAD.HI.U32 R5, R14, UR19, RZ ;  /* 0x000000130e057c27 */ /* 0x000fc8000f8e00ff */
[----:B------:R-:W-:Y:S01]  /*1ad0*/  IMAD R4, R4, UR29, R17 ;  /* 0x0000001d04047c24 */ /* 0x000fe2000f8e0211 */
[----:B------:R-:W-:Y:S01]  /*1ae0*/  MOV R17, UR32 ;  /* 0x0000002000117c02 */ /* 0x000fe20008000f00 */
[----:B------:R-:W-:Y:S02]  /*1af0*/  IMAD R5, R5, UR31, R14 ;  /* 0x0000001f05057c24 */ /* 0x000fe4000f8e020e */
[----:B------:R-:W-:Y:S01]  /*1b00*/  IMAD.U32 R14, RZ, RZ, UR33 ;  /* 0x00000021ff0e7e24 */ /* 0x000fe2000f8e00ff */
[----:B------:R-:W-:Y:S02]  /*1b10*/  ISETP.LT.U32.AND P1, PT, R4, UR28, PT ;  /* 0x0000001c04007c0c */ /* 0x000fe4000bf21070 */
[----:B------:R-:W-:-:S11]  /*1b20*/  ISETP.LT.U32.AND P2, PT, R5, UR27, PT ;  /* 0x0000001b05007c0c */ /* 0x000fd6000bf41070 */
[----:B------:R-:W-:Y:S01]  /*1b30*/  @!P1 VIADD R4, R4, -UR28 ;  /* 0x8000001c04049c36 */ /* 0x000fe20008000000 */
[----:B------:R-:W-:Y:S02]  /*1b40*/  ISETP.GE.AND P1, PT, R18, RZ, PT ;  /* 0x000000ff1200720c */ /* 0x000fe40003f26270 */
[----:B------:R-:W-:Y:S02]  /*1b50*/  @!P2 IADD3 R5, R5, -UR27, RZ ;  /* 0x8000001b0505ac10 */ /* 0x000fe4000fffe0ff */
[----:B------:R-:W-:Y:S02]  /*1b60*/  ISETP.LT.U32.AND P3, PT, R4, UR28, PT ;  /* 0x0000001c04007c0c */ /* 0x000fe4000bf61070 */
[----:B------:R-:W-:Y:S02]  /*1b70*/  ISETP.LT.U32.AND P4, PT, R5, UR27, PT ;  /* 0x0000001b05007c0c */ /* 0x000fe4000bf81070 */
[----:B------:R-:W-:-:S09]  /*1b80*/  ISETP.GE.AND P2, PT, R19, RZ, PT ;  /* 0x000000ff1300720c */ /* 0x000fd20003f46270 */
[----:B------:R-:W-:Y:S01]  /*1b90*/  @!P3 VIADD R4, R4, -UR28 ;  /* 0x8000001c0404bc36 */ /* 0x000fe20008000000 */
[----:B------:R-:W-:Y:S01]  /*1ba0*/  PLOP3.LUT P3, PT, PT, PT, UP4, 0x80, 0x0 ;  /* 0x000000000000781c */ /* 0x000fe20003f6f048 */
[----:B------:R-:W-:Y:S01]  /*1bb0*/  @!P4 VIADD R5, R5, -UR27 ;  /* 0x8000001b0505cc36 */ /* 0x000fe20008000000 */
[----:B------:R-:W-:Y:S01]  /*1bc0*/  PLOP3.LUT P4, PT, PT, PT, UP2, 0x80, 0x0 ;  /* 0x000000000000781c */ /* 0x000fe20003f8f028 */
[----:B------:R-:W-:-:S03]  /*1bd0*/  @!P2 IMAD.MOV R4, RZ, RZ, -R4 ;  /* 0x000000ffff04a224 */ /* 0x000fc600078e0a04 */
[----:B------:R-:W-:Y:S02]  /*1be0*/  @!P1 IADD3 R5, -R5, RZ, RZ ;  /* 0x000000ff05059210 */ /* 0x000fe40007ffe1ff */
[----:B------:R-:W-:Y:S02]  /*1bf0*/  SEL R4, R17, R4, !P3 ;  /* 0x0000000411047207 */ /* 0x000fe40005800000 */
[----:B------:R-:W-:Y:S02]  /*1c00*/  SEL R5, R14, R5, !P4 ;  /* 0x000000050e057207 */ /* 0x000fe40006000000 */
[----:B------:R-:W-:Y:S01]  /*1c10*/  PLOP3.LUT P1, PT, PT, PT, UP3, 0x80, 0x0 ;  /* 0x000000000000781c */ /* 0x000fe20003f2f038 */
[----:B------:R-:W-:Y:S02]  /*1c20*/  IMAD.IADD R28, R19, 0x1, -R4 ;  /* 0x00000001131c7824 */ /* 0x000fe400078e0a04 */
[----:B------:R-:W-:-:S05]  /*1c30*/  IMAD.IADD R5, R18, 0x1, -R5 ;  /* 0x0000000112057824 */ /* 0x000fca00078e0a05 */
[----:B------:R-:W-:Y:S01]  /*1c40*/  SEL R4, R5, R28, !P1 ;  /* 0x0000001c05047207 */ /* 0x000fe20004800000 */
[----:B------:R-:W-:-:S03]  /*1c50*/  IMAD R28, R28, R5, RZ ;  /* 0x000000051c1c7224 */ /* 0x000fc600078e02ff */
[----:B------:R-:W-:Y:S02]  /*1c60*/  SHF.R.S32.HI R5, RZ, 0x1f, R4 ;  /* 0x0000001fff057819 */ /* 0x000fe40000011404 */
[----:B------:R-:W-:-:S07]  /*1c70*/  SHF.R.S32.HI R29, RZ, 0x1f, R28 ;  /* 0x0000001fff1d7819 */ /* 0x000fce000001141c */
.L_x_12:
[----:B------:R-:W-:Y:S05]  /*1c80*/  BSYNC B0 ;  /* 0x0000000000007941 */ /* 0x000fea0003800000 */
.L_x_11:
[----:B------:R-:W1:Y:S01]  /*1c90*/  SHFL.UP PT, R17, R28, 0x1, RZ ;  /* 0x042000001c117989 */ /* 0x000e6200000e00ff */
[C---:B------:R-:W-:Y:S02]  /*1ca0*/  ISETP.NE.AND P2, PT, R20.reuse, RZ, PT ;  /* 0x000000ff1400720c */ /* 0x040fe40003f45270 */
[C---:B------:R-:W-:Y:S01]  /*1cb0*/  ISETP.GE.U32.AND P3, PT, R20.reuse, 0x2, PT ;  /* 0x000000021400780c */ /* 0x040fe20003f66070 */
[----:B------:R-:W2:Y:S01]  /*1cc0*/  SHFL.UP PT, R14, R29, 0x1, RZ ;  /* 0x042000001d0e7989 */ /* 0x000ea200000e00ff */
[C---:B------:R-:W-:Y:S02]  /*1cd0*/  ISETP.GE.U32.AND P4, PT, R20.reuse, 0x4, PT ;  /* 0x000000041400780c */ /* 0x040fe40003f86070 */
[C---:B------:R-:W-:Y:S02]  /*1ce0*/  ISETP.GE.U32.AND P5, PT, R20.reuse, 0x8, PT ;  /* 0x000000081400780c */ /* 0x040fe40003fa6070 */
[----:B------:R-:W-:Y:S02]  /*1cf0*/  ISETP.GE.U32.AND P6, PT, R20, 0x10, PT ;  /* 0x000000101400780c */ /* 0x000fe40003fc6070 */
[----:B-1----:R-:W-:-:S02]  /*1d00*/  SEL R17, R17, RZ, P2 ;  /* 0x000000ff11117207 */ /* 0x002fc40001000000 */
[----:B--2---:R-:W-:Y:S02]  /*1d10*/  SEL R14, R14, RZ, P2 ;  /* 0x000000ff0e0e7207 */ /* 0x004fe40001000000 */
[----:B------:R-:W-:-:S04]  /*1d20*/  IADD3 R24, P1, R17, R28, RZ ;  /* 0x0000001c11187210 */ /* 0x000fc80007f3e0ff */
[----:B------:R-:W-:Y:S01]  /*1d30*/  IADD3.X R25, R14, R29, RZ, P1, !PT ;  /* 0x0000001d0e197210 */ /* 0x000fe20000ffe4ff */
[----:B------:R-:W1:Y:S04]  /*1d40*/  SHFL.UP PT, R17, R24, 0x2, RZ ;  /* 0x0440000018117989 */ /* 0x000e6800000e00ff */
[----:B------:R-:W2:Y:S01]  /*1d50*/  SHFL.UP PT, R14, R25, 0x2, RZ ;  /* 0x04400000190e7989 */ /* 0x000ea200000e00ff */
[----:B-1----:R-:W-:-:S04]  /*1d60*/  SEL R17, R17, RZ, P3 ;  /* 0x000000ff11117207 */ /* 0x002fc80001800000 */
[----:B------:R-:W-:Y:S02]  /*1d70*/  IADD3 R18, P1, R17, R24, RZ ;  /* 0x0000001811127210 */ /* 0x000fe40007f3e0ff */
[----:B--2---:R-:W-:-:S03]  /*1d80*/  SEL R14, R14, RZ, P3 ;  /* 0x000000ff0e0e7207 */ /* 0x004fc60001800000 */
[----:B------:R-:W1:Y:S02]  /*1d90*/  SHFL.UP PT, R17, R18, 0x4, RZ ;  /* 0x0480000012117989 */ /* 0x000e6400000e00ff */
[----:B------:R-:W-:-:S05]  /*1da0*/  IMAD.X R19, R14, 0x1, R25, P1 ;  /* 0x000000010e137824 */ /* 0x000fca00008e0619 */
        /* <DEDUP_REMOVED lines=10> */
[----:B------:R-:W1:Y:S01]  /*1e50*/  SHFL.UP PT, R17, R18, 0x10, RZ ;  /* 0x0600000012117989 */ /* 0x000e6200000e00ff */
[----:B------:R-:W-:-:S05]  /*1e60*/  IADD3.X R19, R14, R25, RZ, P1, !PT ;  /* 0x000000190e137210 */ /* 0x000fca0000ffe4ff */
[----:B------:R-:W2:Y:S01]  /*1e70*/  SHFL.UP PT, R14, R19, 0x10, RZ ;  /* 0x06000000130e7989 */ /* 0x000ea200000e00ff */
[----:B-1----:R-:W-:-:S04]  /*1e80*/  SEL R17, R17, RZ, P6 ;  /* 0x000000ff11117207 */ /* 0x002fc80003000000 */
[----:B------:R-:W-:Y:S02]  /*1e90*/  IADD3 R26, P1, R17, R18, RZ ;  /* 0x00000012111a7210 */ /* 0x000fe40007f3e0ff */
[----:B--2---:R-:W-:-:S05]  /*1ea0*/  SEL R14, R14, RZ, P6 ;  /* 0x000000ff0e0e7207 */ /* 0x004fca0003000000 */
[----:B------:R-:W-:Y:S01]  /*1eb0*/  IMAD.X R24, R14, 0x1, R19, P1 ;  /* 0x000000010e187824 */ /* 0x000fe200008e0613 */
[----:B------:R-:W-:-:S04]  /*1ec0*/  ISETP.GT.U32.AND P1, PT, R26, UR10, PT ;  /* 0x0000000a1a007c0c */ /* 0x000fc8000bf24070 */
[----:B------:R-:W-:-:S13]  /*1ed0*/  ISETP.GT.U32.AND.EX P1, PT, R24, UR9, PT, P1 ;  /* 0x0000000918007c0c */ /* 0x000fda000bf24110 */
[----:B------:R-:W-:-:S04]  /*1ee0*/  VOTE.ANY R14, PT, P1 ;  /* 0x00000000000e7806 */ /* 0x000fc800008e0100 */
[----:B------:R-:W-:-:S13]  /*1ef0*/  ISETP.NE.AND P1, PT, R14, RZ, PT ;  /* 0x000000ff0e00720c */ /* 0x000fda0003f25270 */
[----:B------:R-:W-:Y:S05]  /*1f00*/  @P1 BRA `(.L_x_15) ;  /* 0x00000008006c1947 */ /* 0x000fea0003800000 */
[----:B------:R-:W1:Y:S01]  /*1f10*/  LDC R11, c[0x0][0x910] ;  /* 0x00024400ff0b7b82 */ /* 0x000e620000000800 */
[----:B------:R-:W-:Y:S01]  /*1f20*/  IMAD.MOV.U32 R25, RZ, RZ, R24 ;  /* 0x000000ffff197224 */ /* 0x000fe200078e0018 */
[----:B------:R-:W-:Y:S01]  /*1f30*/  ULDC UR13, c[0x0][0x8f4] ;  /* 0x00023d00000d7ab9 */ /* 0x000fe20000000800 */
[----:B------:R-:W-:Y:S01]  /*1f40*/  ULDC UR6, c[0x0][0x8dc] ;  /* 0x0002370000067ab9 */ /* 0x000fe20000000800 */
[----:B------:R-:W-:Y:S01]  /*1f50*/  ULDC UR19, c[0x0][0x8d8] ;  /* 0x0002360000137ab9 */ /* 0x000fe20000000800 */
[----:B------:R-:W-:Y:S01]  /*1f60*/  ULDC UR24, c[0x0][0x8f0] ;  /* 0x00023c0000187ab9 */ /* 0x000fe20000000800 */
[----:B------:R-:W-:Y:S01]  /*1f70*/  ULDC.64 UR20, c[0x0][0x8d0] ;  /* 0x0002340000147ab9 */ /* 0x000fe20000000a00 */
[----:B------:R-:W-:-:S05]  /*1f80*/  ULDC.64 UR22, c[0x0][0x8e8] ;  /* 0x00023a0000167ab9 */ /* 0x000fca0000000a00 */
.L_x_20:
[----:B------:R-:W-:Y:S01]  /*1f90*/  MOV R6, R12 ;  /* 0x0000000c00067202 */ /* 0x000fe20000000f00 */
[----:B------:R-:W-:Y:S01]  /*1fa0*/  VIADD R12, R12, 0x20 ;  /* 0x000000200c0c7836 */ /* 0x000fe20000000000 */
[----:B-----5:R-:W-:Y:S01]  /*1fb0*/  MOV R14, R8 ;  /* 0x00000008000e7202 */ /* 0x020fe20000000f00 */
[----:B------:R-:W-:-:S03]  /*1fc0*/  IMAD.MOV.U32 R17, RZ, RZ, R0 ;  /* 0x000000ffff117224 */ /* 0x000fc600078e0000 */
[----:B-1----:R-:W-:-:S13]  /*1fd0*/  ISETP.GE.AND P1, PT, R12, R11, PT ;  /* 0x0000000b0c00720c */ /* 0x002fda0003f26270 */
[----:B------:R-:W1:Y:S01]  /*1fe0*/  @!P1 LDC.64 R18, c[0x0][0x918] ;  /* 0x00024600ff129b82 */ /* 0x000e620000000a00 */
[----:B------:R-:W-:Y:S01]  /*1ff0*/  @!P1 VIADD R7, R6, 0x20 ;  /* 0x0000002006079836 */ /* 0x000fe20000000000 */
[----:B------:R2:W3:Y:S01]  /*2000*/  SHFL.IDX PT, R13, R26, 0x1f, 0x1f ;  /* 0x03e01f001a0d7f89 */ /* 0x0004e200000e0000 */
[----:B------:R-:W-:Y:S02]  /*2010*/  BSSY B0, `(.L_x_16) ;  /* 0x0000064000007945 */ /* 0x000fe40003800000 */
[----:B-1----:R-:W-:-:S05]  /*2020*/  @!P1 IMAD.WIDE R18, R7, 0xc, R18 ;  /* 0x0000000c07129825 */ /* 0x002fca00078e0212 */
[----:B------:R2:W5:Y:S04]  /*2030*/  @!P1 LDG.E R8, desc[UR56][R18.64] ;  /* 0x0000003812089981 */ /* 0x000568000c1e1900 */
[----:B------:R2:W5:Y:S01]  /*2040*/  @!P1 LDG.E R0, desc[UR56][R18.64+0x4] ;  /* 0x0000043812009981 */ /* 0x000562000c1e1900 */
[----:B------:R-:W-:Y:S01]  /*2050*/  ISETP.GE.AND P1, PT, R6, R11, PT ;  /* 0x0000000b0600720c */ /* 0x000fe20003f26270 */
[----:B------:R-:W-:Y:S01]  /*2060*/  IMAD.MOV.U32 R28, RZ, RZ, 0x7fffffff ;  /* 0x7fffffffff1c7424 */ /* 0x000fe200078e00ff */
[----:B------:R-:W-:Y:S01]  /*2070*/  MOV R29, RZ ;  /* 0x000000ff001d7202 */ /* 0x000fe20000000f00 */
[----:B------:R2:W1:Y:S10]  /*2080*/  SHFL.IDX PT, R7, R25, 0x1f, 0x1f ;  /* 0x03e01f0019077f89 */ /* 0x00047400000e0000 */
[----:B--23--:R-:W-:Y:S05]  /*2090*/  @P1 BRA `(.L_x_17) ;  /* 0x00000004006c1947 */ /* 0x00cfea0003800000 */
[----:B------:R-:W-:Y:S02]  /*20a0*/  IABS R31, R9 ;  /* 0x00000009001f7213 */ /* 0x000fe40000000000 */
[C---:B------:R-:W-:Y:S02]  /*20b0*/  IADD3 R26, P1, R14.reuse, UR14, RZ ;  /* 0x0000000e0e1a7c10 */ /* 0x040fe4000ff3e0ff */
[----:B------:R-:W2:Y:S02]  /*20c0*/  I2F.RP R4, R31 ;  /* 0x0000001f00047306 */ /* 0x000ea40000209400 */
[----:B------:R-:W-:Y:S02]  /*20d0*/  LEA.HI.X.SX32 R27, R14, UR15, 0x1, P1 ;  /* 0x0000000f0e1b7c11 */ /* 0x000fe400088f0eff */
[----:B------:R-:W-:-:S04]  /*20e0*/  IADD3 R14, P1, R17, UR16, RZ ;  /* 0x00000010110e7c10 */ /* 0x000fc8000ff3e0ff */
[----:B------:R-:W-:Y:S02]  /*20f0*/  LEA.HI.X.SX32 R17, R17, UR17, 0x1, P1 ;  /* 0x0000001111117c11 */ /* 0x000fe400088f0eff */
[----:B------:R-:W-:Y:S01]  /*2100*/  PLOP3.LUT P1, PT, PT, PT, UP0, 0x80, 0x0 ;  /* 0x000000000000781c */ /* 0x000fe20003f2f008 */
[----:B--2---:R-:W2:Y:S02]  /*2110*/  MUFU.RCP R4, R4 ;  /* 0x0000000400047308 */ /* 0x004ea40000001000 */
[----:B--2---:R-:W-:-:S06]  /*2120*/  VIADD R5, R4, 0xffffffe ;  /* 0x0ffffffe04057836 */ /* 0x004fcc0000000000 */
[----:B------:R-:W2:Y:S02]  /*2130*/  F2I.FTZ.U32.TRUNC.NTZ R33, R5 ;  /* 0x0000000500217305 */ /* 0x000ea4000021f000 */
[----:B--2---:R-:W-:Y:S02]  /*2140*/  IMAD.MOV R28, RZ, RZ, -R33 ;  /* 0x000000ffff1c7224 */ /* 0x004fe400078e0a21 */
[----:B------:R-:W-:Y:S05]  /*2150*/  @!P1 BRA `(.L_x_18) ;  /* 0x00000000002c9947 */ /* 0x000fea0003800000 */
[----:B------:R-:W-:-:S04]  /*2160*/  IADD3 R29, P1, R26, UR6, RZ ;  /* 0x000000061a1d7c10 */ /* 0x000fc8000ff3e0ff */
[----:B------:R-:W-:-:S05]  /*2170*/  IADD3.X R27, RZ, R27, RZ, P1, !PT ;  /* 0x0000001bff1b7210 */ /* 0x000fca0000ffe4ff */
[----:B------:R-:W-:-:S04]  /*2180*/  IMAD.WIDE.U32 R4, R27, UR20, RZ ;  /* 0x000000141b047c25 */ /* 0x000fc8000f8e00ff */
[----:B------:R-:W-:-:S04]  /*2190*/  IMAD.WIDE.U32 R18, P1, R29, UR21, R4 ;  /* 0x000000151d127c25 */ /* 0x000fc8000f820004 */
[----:B------:R-:W-:-:S04]  /*21a0*/  IMAD.WIDE.U32 R4, R29, UR20, RZ ;  /* 0x000000141d047c25 */ /* 0x000fc8000f8e00ff */
[----:B------:R-:W-:Y:S01]  /*21b0*/  IMAD.X R25, RZ, RZ, RZ, P1 ;  /* 0x000000ffff197224 */ /* 0x000fe200008e06ff */
[----:B------:R-:W-:Y:S01]  /*21c0*/  IADD3 RZ, P1, R5, R18, RZ ;  /* 0x0000001205ff7210 */ /* 0x000fe20007f3e0ff */
[----:B------:R-:W-:-:S04]  /*21d0*/  IMAD.MOV.U32 R24, RZ, RZ, R19 ;  /* 0x000000ffff187224 */ /* 0x000fc800078e0013 */
[----:B------:R-:W-:-:S04]  /*21e0*/  IMAD.WIDE.U32.X R4, R27, UR21, R24, P1 ;  /* 0x000000151b047c25 */ /* 0x000fc800088e0418 */
[----:B------:R-:W-:Y:S01]  /*21f0*/  IMAD.MOV.U32 R27, RZ, RZ, R5 ;  /* 0x000000ffff1b7224 */ /* 0x000fe200078e0005 */
[----:B------:R-:W-:-:S07]  /*2200*/  MOV R26, R4 ;  /* 0x00000004001a7202 */ /* 0x000fce0000000f00 */
.L_x_18:
[----:B------:R-:W-:Y:S05]  /*2210*/  @!P0 BRA `(.L_x_19) ;  /* 0x00000000002c8947 */ /* 0x000fea0003800000 */
        /* <DEDUP_REMOVED lines=11> */
.L_x_19:
[----:B------:R-:W-:Y:S01]  /*22d0*/  SHF.R.U64 R14, R14, UR24, R17 ;  /* 0x000000180e0e7c19 */ /* 0x000fe20008001211 */
[----:B------:R-:W-:Y:S01]  /*22e0*/  IMAD.MOV.U32 R4, RZ, RZ, R28 ;  /* 0x000000ffff047224 */ /* 0x000fe200078e001c */
[----:B------:R-:W-:Y:S02]  /*22f0*/  IABS R5, R9 ;  /* 0x0000000900057213 */ /* 0x000fe40000000000 */
[----:B------:R-:W-:Y:S01]  /*2300*/  SHF.R.U64 R26, R26, UR19, R27 ;  /* 0x000000131a1a7c19 */ /* 0x000fe2000800121b */
[----:B------:R-:W-:Y:S01]  /*2310*/  VIADD R17, R14, UR5 ;  /* 0x000000050e117c36 */ /* 0x000fe20008000000 */
[----:B------:R-:W-:Y:S01]  /*2320*/  IADD3 R19, RZ, -R5, RZ ;  /* 0x80000005ff137210 */ /* 0x000fe20007ffe0ff */
[----:B------:R-:W-:Y:S01]  /*2330*/  IMAD R14, R4, R31, RZ ;  /* 0x0000001f040e7224 */ /* 0x000fe200078e02ff */
[----:B------:R-:W-:Y:S01]  /*2340*/  IABS R28, R10 ;  /* 0x0000000a001c7213 */ /* 0x000fe20000000000 */
[----:B------:R-:W-:Y:S01]  /*2350*/  IMAD.MOV.U32 R4, RZ, RZ, RZ ;  /* 0x000000ffff047224 */ /* 0x000fe200078e00ff */
[----:B------:R-:W-:Y:S01]  /*2360*/  IABS R18, R17 ;  /* 0x0000001100127213 */ /* 0x000fe20000000000 */
[----:B------:R-:W-:-:S02]  /*2370*/  IMAD.MOV.U32 R5, RZ, RZ, R33 ;  /* 0x000000ffff057224 */ /* 0x000fc400078e0021 */
[----:B------:R-:W-:Y:S02]  /*2380*/  VIADD R26, R26, UR4 ;  /* 0x000000041a1a7c36 */ /* 0x000fe40008000000 */
[----:B------:R-:W-:Y:S01]  /*2390*/  IMAD.HI.U32 R4, R33, R14, R4 ;  /* 0x0000000e21047227 */ /* 0x000fe200078e0004 */
[----:B------:R-:W-:Y:S02]  /*23a0*/  MOV R5, R18 ;  /* 0x0000001200057202 */ /* 0x000fe40000000f00 */
[----:B------:R-:W-:Y:S01]  /*23b0*/  IABS R18, R10 ;  /* 0x0000000a00127213 */ /* 0x000fe20000000000 */
[----:B------:R-:W-:Y:S01]  /*23c0*/  IMAD.MOV.U32 R14, RZ, RZ, R19 ;  /* 0x000000ffff0e7224 */ /* 0x000fe200078e0013 */
[----:B------:R-:W-:Y:S01]  /*23d0*/  IABS R27, R26 ;  /* 0x0000001a001b7213 */ /* 0x000fe20000000000 */
[----:B------:R-:W-:Y:S01]  /*23e0*/  IMAD.HI.U32 R4, R4, R5, RZ ;  /* 0x0000000504047227 */ /* 0x000fe200078e00ff */
[----:B------:R-:W2:Y:S03]  /*23f0*/  I2F.RP R19, R18 ;  /* 0x0000001200137306 */ /* 0x000ea60000209400 */
[----:B------:R-:W-:-:S05]  /*2400*/  IMAD R14, R4, R14, R5 ;  /* 0x0000000e040e7224 */ /* 0x000fca00078e0205 */
[----:B------:R-:W-:Y:S01]  /*2410*/  ISETP.GT.U32.AND P1, PT, R31, R14, PT ;  /* 0x0000000e1f00720c */ /* 0x000fe20003f24070 */
[----:B--2---:R-:W2:-:S12]  /*2420*/  MUFU.RCP R19, R19 ;  /* 0x0000001300137308 */ /* 0x004e980000001000 */
[----:B------:R-:W-:Y:S01]  /*2430*/  @!P1 IMAD.IADD R14, R14, 0x1, -R31 ;  /* 0x000000010e0e9824 */ /* 0x000fe200078e0a1f */
[----:B--2---:R-:W-:Y:S01]  /*2440*/  IADD3 R4, R19, 0xffffffe, RZ ;  /* 0x0ffffffe13047810 */ /* 0x004fe20007ffe0ff */
[----:B------:R-:W-:-:S03]  /*2450*/  IMAD.MOV R19, RZ, RZ, -R28 ;  /* 0x000000ffff137224 */ /* 0x000fc600078e0a1c */
[----:B------:R2:W3:Y:S02]  /*2460*/  F2I.FTZ.U32.TRUNC.NTZ R5, R4 ;  /* 0x0000000400057305 */ /* 0x0004e4000021f000 */
[----:B--2---:R-:W-:Y:S01]  /*2470*/  MOV R4, RZ ;  /* 0x000000ff00047202 */ /* 0x004fe20000000f00 */
[----:B---3--:R-:W-:-:S04]  /*2480*/  IMAD.MOV R25, RZ, RZ, -R5 ;  /* 0x000000ffff197224 */ /* 0x008fc800078e0a05 */
[----:B------:R-:W-:-:S04]  /*2490*/  IMAD R25, R25, R18, RZ ;  /* 0x0000001219197224 */ /* 0x000fc800078e02ff */
[----:B------:R-:W-:-:S04]  /*24a0*/  IMAD.HI.U32 R24, R5, R25, R4 ;  /* 0x0000001905187227 */ /* 0x000fc800078e0004 */
[----:B------:R-:W-:-:S04]  /*24b0*/  IMAD.MOV.U32 R5, RZ, RZ, R27 ;  /* 0x000000ffff057224 */ /* 0x000fc800078e001b */
[----:B------:R-:W-:-:S04]  /*24c0*/  IMAD.HI.U32 R4, R24, R5, RZ ;  /* 0x0000000518047227 */ /* 0x000fc800078e00ff */
[----:B------:R-:W-:-:S05]  /*24d0*/  IMAD R5, R4, R19, R5 ;  /* 0x0000001304057224 */ /* 0x000fca00078e0205 */
[----:B------:R-:W-:-:S13]  /*24e0*/  ISETP.GT.U32.AND P1, PT, R18, R5, PT ;  /* 0x000000051200720c */ /* 0x000fda0003f24070 */
[----:B------:R-:W-:Y:S02]  /*24f0*/  @!P1 IADD3 R5, R5, -R18, RZ ;  /* 0x8000001205059210 */ /* 0x000fe40007ffe0ff */
[----:B------:R-:W-:-:S13]  /*2500*/  ISETP.GT.U32.AND P1, PT, R31, R14, PT ;  /* 0x0000000e1f00720c */ /* 0x000fda0003f24070 */
[----:B------:R-:W-:Y:S01]  /*2510*/  @!P1 IMAD.IADD R14, R14, 0x1, -R31 ;  /* 0x000000010e0e9824 */ /* 0x000fe200078e0a1f */
[----:B------:R-:W-:-:S04]  /*2520*/  ISETP.GT.U32.AND P1, PT, R18, R5, PT ;  /* 0x000000051200720c */ /* 0x000fc80003f24070 */
[----:B------:R-:W-:-:S09]  /*2530*/  MOV R4, R14 ;  /* 0x0000000e00047202 */ /* 0x000fd20000000f00 */
[----:B------:R-:W-:Y:S01]  /*2540*/  @!P1 IMAD.IADD R5, R5, 0x1, -R18 ;  /* 0x0000000105059824 */ /* 0x000fe200078e0a12 */
[----:B------:R-:W-:-:S13]  /*2550*/  ISETP.GE.AND P1, PT, R17, RZ, PT ;  /* 0x000000ff1100720c */ /* 0x000fda0003f26270 */
[----:B------:R-:W-:Y:S01]  /*2560*/  @!P1 IMAD.MOV R4, RZ, RZ, -R4 ;  /* 0x000000ffff049224 */ /* 0x000fe200078e0a04 */
[----:B------:R-:W-:-:S13]  /*2570*/  ISETP.GE.AND P1, PT, R26, RZ, PT ;  /* 0x000000ff1a00720c */ /* 0x000fda0003f26270 */
[----:B------:R-:W-:Y:S01]  /*2580*/  @!P1 IMAD.MOV R5, RZ, RZ, -R5 ;  /* 0x000000ffff059224 */ /* 0x000fe200078e0a05 */
[----:B------:R-:W-:-:S13]  /*2590*/  ISETP.NE.AND P1, PT, RZ, UR7, PT ;  /* 0x00000007ff007c0c */ /* 0x000fda000bf25270 */
[----:B------:R-:W-:Y:S02]  /*25a0*/  @!P1 LOP3.LUT R4, RZ, UR7, RZ, 0x33, !PT ;  /* 0x00000007ff049c12 */ /* 0x000fe4000f8e33ff */
[----:B------:R-:W-:Y:S02]  /*25b0*/  ISETP.NE.AND P1, PT, RZ, UR8, PT ;  /* 0x00000008ff007c0c */ /* 0x000fe4000bf25270 */
[----:B------:R-:W-:-:S11]  /*25c0*/  IADD3 R4, -R4, R17, RZ ;  /* 0x0000001104047210 */ /* 0x000fd60007ffe1ff */
[----:B------:R-:W-:Y:S02]  /*25d0*/  @!P1 LOP3.LUT R5, RZ, UR8, RZ, 0x33, !PT ;  /* 0x00000008ff059c12 */ /* 0x000fe4000f8e33ff */
[----:B------:R-:W-:-:S03]  /*25e0*/  PLOP3.LUT P1, PT, PT, PT, UP3, 0x80, 0x0 ;  /* 0x000000000000781c */ /* 0x000fc60003f2f038 */
[----:B------:R-:W-:-:S04]  /*25f0*/  IMAD.IADD R5, R26, 0x1, -R5 ;  /* 0x000000011a057824 */ /* 0x000fc800078e0a05 */
[CC--:B------:R-:W-:Y:S01]  /*2600*/  IMAD R28, R4.reuse, R5.reuse, RZ ;  /* 0x00000005041c7224 */ /* 0x0c0fe200078e02ff */
[----:B------:R-:W-:-:S04]  /*2610*/  SEL R17, R4, R5, !P1 ;  /* 0x0000000504117207 */ /* 0x000fc80004800000 */
[--C-:B------:R-:W-:Y:S01]  /*2620*/  SHF.R.S32.HI R5, RZ, 0x1f, R17.reuse ;  /* 0x0000001fff057819 */ /* 0x100fe20000011411 */
[----:B------:R-:W-:Y:S01]  /*2630*/  IMAD.MOV.U32 R4, RZ, RZ, R17 ;  /* 0x000000ffff047224 */ /* 0x000fe200078e0011 */
[----:B------:R-:W-:-:S07]  /*2640*/  SHF.R.S32.HI R29, RZ, 0x1f, R28 ;  /* 0x0000001fff1d7819 */ /* 0x000fce000001141c */
.L_x_17:
[----:B------:R-:W-:Y:S05]  /*2650*/  BSYNC B0 ;  /* 0x0000000000007941 */ /* 0x000fea0003800000 */
.L_x_16:
[----:B------:R-:W2:Y:S04]  /*2660*/  SHFL.UP PT, R17, R28, 0x1, RZ ;  /* 0x042000001c117989 */ /* 0x000ea800000e00ff */
[----:B------:R-:W3:Y:S01]  /*2670*/  SHFL.UP PT, R14, R29, 0x1, RZ ;  /* 0x042000001d0e7989 */ /* 0x000ee200000e00ff */
[----:B--2---:R-:W-:Y:S02]  /*2680*/  SEL R17, R17, RZ, P2 ;  /* 0x000000ff11117207 */ /* 0x004fe40001000000 */
[----:B---3--:R-:W-:Y:S02]  /*2690*/  SEL R14, R14, RZ, P2 ;  /* 0x000000ff0e0e7207 */ /* 0x008fe40001000000 */
[----:B------:R-:W-:-:S04]  /*26a0*/  IADD3 R26, P1, R17, R28, RZ ;  /* 0x0000001c111a7210 */ /* 0x000fc80007f3e0ff */
[----:B------:R-:W-:Y:S01]  /*26b0*/  IADD3.X R19, R14, R29, RZ, P1, !PT ;  /* 0x0000001d0e137210 */ /* 0x000fe20000ffe4ff */
[----:B------:R-:W2:Y:S04]  /*26c0*/  SHFL.UP PT, R17, R26, 0x2, RZ ;  /* 0x044000001a117989 */ /* 0x000ea800000e00ff */
[----:B------:R-:W3:Y:S01]  /*26d0*/  SHFL.UP PT, R14, R19, 0x2, RZ ;  /* 0x04400000130e7989 */ /* 0x000ee200000e00ff */
[----:B--2---:R-:W-:Y:S02]  /*26e0*/  SEL R17, R17, RZ, P3 ;  /* 0x000000ff11117207 */ /* 0x004fe40001800000 */
[----:B---3--:R-:W-:Y:S02]  /*26f0*/  SEL R14, R14, RZ, P3 ;  /* 0x000000ff0e0e7207 */ /* 0x008fe40001800000 */
[----:B------:R-:W-:-:S05]  /*2700*/  IADD3 R18, P1, R17, R26, RZ ;  /* 0x0000001a11127210 */ /* 0x000fca0007f3e0ff */
[----:B------:R-:W-:Y:S01]  /*2710*/  IMAD.X R27, R14, 0x1, R19, P1 ;  /* 0x000000010e1b7824 */ /* 0x000fe200008e0613 */
        /* <DEDUP_REMOVED lines=18> */
[----:B------:R-:W-:-:S05]  /*2840*/  IADD3 R26, P1, R18, R13, RZ ;  /* 0x0000000d121a7210 */ /* 0x000fca0007f3e0ff */
[----:B-1----:R-:W-:Y:S01]  /*2850*/  IMAD.X R25, R24, 0x1, R7, P1 ;  /* 0x0000000118197824 */ /* 0x002fe200008e0607 */
[----:B------:R-:W-:-:S04]  /*2860*/  ISETP.GT.U32.AND P1, PT, R26, UR10, PT ;  /* 0x0000000a1a007c0c */ /* 0x000fc8000bf24070 */
[----:B------:R-:W-:-:S13]  /*2870*/  ISETP.GT.U32.AND.EX P1, PT, R25, UR9, PT, P1 ;  /* 0x0000000919007c0c */ /* 0x000fda000bf24110 */
[----:B------:R-:W-:-:S04]  /*2880*/  VOTE.ANY R14, PT, P1 ;  /* 0x00000000000e7806 */ /* 0x000fc800008e0100 */
[----:B------:R-:W-:-:S13]  /*2890*/  ISETP.NE.AND P1, PT, R14, RZ, PT ;  /* 0x000000ff0e00720c */ /* 0x000fda0003f25270 */
[----:B------:R-:W-:Y:S05]  /*28a0*/  @!P1 BRA `(.L_x_20) ;  /* 0xfffffff400b89947 */ /* 0x000fea000383ffff */
[----:B------:R-:W-:-:S07]  /*28b0*/  MOV R26, R18 ;  /* 0x00000012001a7202 */ /* 0x000fce0000000f00 */
.L_x_15:
[----:B------:R-:W1:Y:S08]  /*28c0*/  BREV R14, R14 ;  /* 0x0000000e000e7301 */ /* 0x000e700000000000 */
[----:B-1----:R-:W1:Y:S02]  /*28d0*/  FLO.U32.SH R17, R14 ;  /* 0x0000000e00117300 */ /* 0x002e6400000e0400 */
[----:B-1----:R-:W1:Y:S02]  /*28e0*/  SHFL.IDX PT, R6, R6, R17, 0x1f ;  /* 0x00001f1106067589 */ /* 0x002e6400000e0000 */
[----:B-1----:R-:W-:-:S13]  /*28f0*/  R2UR UR6, R6 ;  /* 0x00000000060672ca */ /* 0x002fda00000e0000 */
[----:B------:R-:W-:-:S05]  /*2900*/  VIADD R12, R20, UR6 ;  /* 0x00000006140c7c36 */ /* 0x000fca0008000000 */
[----:B------:R-:W-:-:S13]  /*2910*/  ISETP.GE.AND P1, PT, R12, R11, PT ;  /* 0x0000000b0c00720c */ /* 0x000fda0003f26270 */
[----:B------:R-:W1:Y:S02]  /*2920*/  @!P1 LDC.64 R18, c[0x0][0x918] ;  /* 0x00024600ff129b82 */ /* 0x000e640000000a00 */
[----:B-1----:R-:W-:-:S05]  /*2930*/  @!P1 IMAD.WIDE R18, R12, 0xc, R18 ;  /* 0x0000000c0c129825 */ /* 0x002fca00078e0212 */
[----:B-----5:R1:W5:Y:S04]  /*2940*/  @!P1 LDG.E R8, desc[UR56][R18.64] ;  /* 0x0000003812089981 */ /* 0x020368000c1e1900 */
[----:B------:R1:W5:Y:S01]  /*2950*/  @!P1 LDG.E R0, desc[UR56][R18.64+0x4] ;  /* 0x0000043812009981 */ /* 0x000362000c1e1900 */
[----:B------:R-:W-:-:S03]  /*2960*/  IADD3 R12, P1, P2, R26, R13, -R28 ;  /* 0x0000000d1a0c7210 */ /* 0x000fc60007a3e81c */
[----:B------:R-:W-:Y:S01]  /*2970*/  SHFL.IDX PT, R6, R28, R17, 0x1f ;  /* 0x00001f111c067589 */ /* 0x000fe200000e0000 */
[----:B------:R-:W-:-:S03]  /*2980*/  IADD3.X R24, R24, R7, ~R29, P1, P2 ;  /* 0x0000000718187210 */ /* 0x000fc60000fe4c1d */
[----:B------:R-:W2:Y:S04]  /*2990*/  SHFL.IDX PT, R12, R12, R17, 0x1f ;  /* 0x00001f110c0c7589 */ /* 0x000ea800000e0000 */
[----:B------:R-:W3:Y:S04]  /*29a0*/  SHFL.IDX PT, R24, R24, R17, 0x1f ;  /* 0x00001f1118187589 */ /* 0x000ee800000e0000 */
[----:B------:R1:W4:Y:S04]  /*29b0*/  SHFL.IDX PT, R7, R29, R17, 0x1f ;  /* 0x00001f111d077589 */ /* 0x00032800000e0000 */
[----:B------:R1:W1:Y:S04]  /*29c0*/  SHFL.IDX PT, R5, R5, R17, 0x1f ;  /* 0x00001f1105057589 */ /* 0x00026800000e0000 */
[----:B------:R1:W1:Y:S01]  /*29d0*/  SHFL.IDX PT, R4, R4, R17, 0x1f ;  /* 0x00001f1104047589 */ /* 0x00026200000e0000 */
[----:B--2---:R-:W-:-:S02]  /*29e0*/  R2UR UR5, R12 ;  /* 0x000000000c0572ca */ /* 0x004fc400000e0000 */
[----:B---3--:R-:W-:-:S15]  /*29f0*/  R2UR UR4, R24 ;  /* 0x00000000180472ca */ /* 0x008fde00000e0000 */
.L_x_10:
[----:B------:R-:W-:Y:S01]  /*2a00*/  ISETP.LE.AND P1, PT, R11, UR6, PT ;  /* 0x000000060b007c0c */ /* 0x000fe2000bf23270 */
[----:B-1----:R-:W-:Y:S01]  /*2a10*/  IMAD.MOV.U32 R17, RZ, RZ, -0x1 ;  /* 0xffffffffff117424 */ /* 0x002fe200078e00ff */
[----:B------:R-:W-:-:S11]  /*2a20*/  MOV R18, 0xffffffff ;  /* 0xffffffff00127802 */ /* 0x000fd60000000f00 */
[----:B------:R-:W-:Y:S05]  /*2a30*/  @P1 BRA `(.L_x_9) ;  /* 0x0000000400041947 */ /* 0x000fea0003800000 */
[----:B------:R-:W-:Y:S01]  /*2a40*/  UIADD3 UR15, UP2, -UR5, UR10, URZ ;  /* 0x0000000a050f7290 */ /* 0x000fe2000ff5e13f */
[----:B------:R-:W1:Y:S01]  /*2a50*/  S2UR UR19, SR_CTAID.Y ;  /* 0x00000000001379c3 */ /* 0x000e620000002600 */
[----:B------:R-:W-:Y:S01]  /*2a60*/  ULDC UR17, c[0x0][0x8c0] ;  /* 0x0002300000117ab9 */ /* 0x000fe20000000800 */
[----:B------:R-:W-:Y:S01]  /*2a70*/  ULDC UR21, c[0x0][0x8b0] ;  /* 0x00022c0000157ab9 */ /* 0x000fe20000000800 */
[----:B------:R-:W-:Y:S01]  /*2a80*/  UIADD3.X UR11, ~UR4, UR9, URZ, UP2, !UPT ;  /* 0x00000009040b7290 */ /* 0x000fe200097fe53f */
[--C-:B------:R-:W-:Y:S01]  /*2a90*/  SHF.R.U32.HI R25, RZ, UR21, R5.reuse ;  /* 0x00000015ff197c19 */ /* 0x100fe20008011605 */
[----:B------:R-:W-:Y:S01]  /*2aa0*/  ULDC UR20, c[0x0][0x904] ;  /* 0x0002410000147ab9 */ /* 0x000fe20000000800 */
[----:B------:R-:W-:Y:S01]  /*2ab0*/  ULDC UR13, c[0x0][0x8a8] ;  /* 0x00022a00000d7ab9 */ /* 0x000fe20000000800 */
[----:B------:R-:W-:Y:S01]  /*2ac0*/  USHF.R.U32.HI UR16, URZ, UR17, UR11 ;  /* 0x000000113f107299 */ /* 0x000fe2000801160b */
[----:B------:R-:W-:Y:S01]  /*2ad0*/  SHF.R.U64 R24, R4, UR21, R5 ;  /* 0x0000001504187c19 */ /* 0x000fe20008001205 */
[----:B------:R-:W-:-:S02]  /*2ae0*/  USHF.R.U64 UR15, UR15, UR17, UR11 ;  /* 0x000000110f0f7299 */ /* 0x000fc4000800120b */
[----:B------:R-:W-:Y:S02]  /*2af0*/  USHF.R.U32.HI UR14, URZ, UR21, UR16 ;  /* 0x000000153f0e7299 */ /* 0x000fe40008011610 */
[----:B------:R-:W-:Y:S02]  /*2b00*/  UIADD3 UR13, UR13, -0x1, URZ ;  /* 0xffffffff0d0d7890 */ /* 0x000fe4000fffe03f */
[----:B------:R-:W-:Y:S02]  /*2b10*/  USHF.R.U32.HI UR22, URZ, UR20, UR14 ;  /* 0x000000143f167299 */ /* 0x000fe4000801160e */
[----:B------:R-:W-:Y:S02]  /*2b20*/  USHF.R.U64 UR16, UR15, UR21, UR16 ;  /* 0x000000150f107299 */ /* 0x000fe40008001210 */
[----:B------:R-:W-:Y:S02]  /*2b30*/  ULOP3.LUT UR15, UR15, UR13, URZ, 0xc0, !UPT ;  /* 0x0000000d0f0f7292 */ /* 0x000fe4000f8ec03f */
[----:B------:R-:W-:Y:S01]  /*2b40*/  LOP3.LUT R11, R25, UR22, RZ, 0xfc, !PT ;  /* 0x00000016190b7c12 */ /* 0x000fe2000f8efcff */
[----:B------:R-:W-:-:S02]  /*2b50*/  USHF.R.U64 UR14, UR16, UR20, UR14 ;  /* 0x00000014100e7299 */ /* 0x000fc4000800120e */
[----:B-1----:R-:W-:Y:S01]  /*2b60*/  USEL UR11, UR40, UR19, !UP3 ;  /* 0x00000013280b7287 */ /* 0x002fe2000d800000 */
[----:B------:R-:W-:-:S13]  /*2b70*/  ISETP.NE.U32.AND P1, PT, R11, RZ, PT ;  /* 0x000000ff0b00720c */ /* 0x000fda0003f25070 */
[----:B------:R-:W-:Y:S05]  /*2b80*/  @!P1 BRA `(.L_x_21) ;  /* 0x0000000000149947 */ /* 0x000fea0003800000 */
[----:B------:R-:W-:-:S07]  /*2b90*/  MOV R12, 0x2bb0 ;  /* 0x00002bb0000c7802 */ /* 0x000fce0000000f00 */
[----:B----45:R-:W-:Y:S05]  /*2ba0*/  CALL.REL.NOINC `($__internal_0_$__cuda_sm20_div_u64) ;  /* 0x0000019000b07944 */ /* 0x030fea0003c00000 */
[----:B------:R-:W-:-:S04]  /*2bb0*/  IMAD.MOV R13, RZ, RZ, -R11 ;  /* 0x000000ffff0d7224 */ /* 0x000fc800078e0a0b */
[----:B------:R-:W-:Y:S01]  /*2bc0*/  IMAD R13, R24, R13, UR14 ;  /* 0x0000000e180d7e24 */ /* 0x000fe2000f8e020d */
[----:B------:R-:W-:Y:S06]  /*2bd0*/  BRA `(.L_x_22) ;  /* 0x0000000000507947 */ /* 0x000fec0003800000 */
.L_x_21:
[----:B------:R-:W1:Y:S01]  /*2be0*/  I2F.U32.RP R11, R24 ;  /* 0x00000018000b7306 */ /* 0x000e620000209000 */
[----:B------:R-:W-:-:S07]  /*2bf0*/  ISETP.NE.U32.AND P3, PT, R24, RZ, PT ;  /* 0x000000ff1800720c */ /* 0x000fce0003f65070 */
[----:B-1----:R-:W1:Y:S02]  /*2c00*/  MUFU.RCP R11, R11 ;  /* 0x0000000b000b7308 */ /* 0x002e640000001000 */
[----:B-1----:R-:W-:-:S06]  /*2c10*/  VIADD R12, R11, 0xffffffe ;  /* 0x0ffffffe0b0c7836 */ /* 0x002fcc0000000000 */
[----:B------:R1:W2:Y:S02]  /*2c20*/  F2I.FTZ.U32.TRUNC.NTZ R13, R12 ;  /* 0x0000000c000d7305 */ /* 0x0002a4000021f000 */
[----:B-1----:R-:W-:Y:S01]  /*2c30*/  IMAD.MOV.U32 R12, RZ, RZ, RZ ;  /* 0x000000ffff0c7224 */ /* 0x002fe200078e00ff */
[----:B--2---:R-:W-:-:S05]  /*2c40*/  IADD3 R17, RZ, -R13, RZ ;  /* 0x8000000dff117210 */ /* 0x004fca0007ffe0ff */
[----:B------:R-:W-:-:S04]  /*2c50*/  IMAD R17, R17, R24, RZ ;  /* 0x0000001811117224 */ /* 0x000fc800078e02ff */
[----:B------:R-:W-:-:S06]  /*2c60*/  IMAD.HI.U32 R13, R13, R17, R12 ;  /* 0x000000110d0d7227 */ /* 0x000fcc00078e000c */
[----:B------:R-:W-:-:S04]  /*2c70*/  IMAD.HI.U32 R11, R13, UR14, RZ ;  /* 0x0000000e0d0b7c27 */ /* 0x000fc8000f8e00ff */
[----:B------:R-:W-:-:S04]  /*2c80*/  IMAD.MOV R13, RZ, RZ, -R11 ;  /* 0x000000ffff0d7224 */ /* 0x000fc800078e0a0b */
[----:B------:R-:W-:-:S05]  /*2c90*/  IMAD R13, R24, R13, UR14 ;  /* 0x0000000e180d7e24 */ /* 0x000fca000f8e020d */
[----:B------:R-:W-:-:S13]  /*2ca0*/  ISETP.GE.U32.AND P1, PT, R13, R24, PT ;  /* 0x000000180d00720c */ /* 0x000fda0003f26070 */
[----:B------:R-:W-:Y:S01]  /*2cb0*/  @P1 IADD3 R13, R13, -R24, RZ ;  /* 0x800000180d0d1210 */ /* 0x000fe20007ffe0ff */
[----:B------:R-:W-:-:S03]  /*2cc0*/  @P1 VIADD R11, R11, 0x1 ;  /* 0x000000010b0b1836 */ /* 0x000fc60000000000 */
[----:B------:R-:W-:-:S13]  /*2cd0*/  ISETP.GE.U32.AND P2, PT, R13, R24, PT ;  /* 0x000000180d00720c */ /* 0x000fda0003f46070 */
[----:B------:R-:W-:Y:S01]  /*2ce0*/  @P2 VIADD R11, R11, 0x1 ;  /* 0x000000010b0b2836 */ /* 0x000fe20000000000 */
[----:B------:R-:W-:-:S04]  /*2cf0*/  @!P3 LOP3.LUT R11, RZ, R24, RZ, 0x33, !PT ;  /* 0x00000018ff0bb212 */ /* 0x000fc800078e33ff */
[----:B------:R-:W-:-:S05]  /*2d00*/  IADD3 R13, -R11, RZ, RZ ;  /* 0x000000ff0b0d7210 */ /* 0x000fca0007ffe1ff */
[----:B------:R-:W-:-:S07]  /*2d10*/  IMAD R13, R24, R13, UR14 ;  /* 0x0000000e180d7e24 */ /* 0x000fce000f8e020d */
.L_x_22:
[----:B------:R-:W1:Y:S01]  /*2d20*/  LDC R16, c[0x0][0x8a8] ;  /* 0x00022a00ff107b82 */ /* 0x000e620000000800 */
[----:B------:R-:W-:Y:S01]  /*2d30*/  ULDC UR14, c[0x0][0x904] ;  /* 0x00024100000e7ab9 */ /* 0x000fe20000000800 */
[----:B------:R-:W-:Y:S01]  /*2d40*/  UMOV UR13, 0xffffffff ;  /* 0xffffffff000d7882 */ /* 0x000fe20000000000 */
[----:B------:R-:W-:Y:S01]  /*2d50*/  PLOP3.LUT P1, PT, PT, PT, UP3, 0x80, 0x0 ;  /* 0x000000000000781c */ /* 0x000fe20003f2f038 */
[----:B------:R-:W-:-:S04]  /*2d60*/  USHF.L.U32 UR13, UR13, UR14, URZ ;  /* 0x0000000e0d0d7299 */ /* 0x000fc8000800063f */
[----:B------:R-:W2:Y:S02]  /*2d70*/  LDC R14, c[0x0][0x8b8] ;  /* 0x00022e00ff0e7b82 */ /* 0x000ea40000000800 */
[----:B------:R-:W-:Y:S01]  /*2d80*/  LOP3.LUT R12, RZ, UR13, RZ, 0x33, !PT ;  /* 0x0000000dff0c7c12 */ /* 0x000fe2000f8e33ff */
[----:B------:R-:W-:Y:S02]  /*2d90*/  UMOV UR13, 0x1 ;  /* 0x00000001000d7882 */ /* 0x000fe40000000000 */
[----:B------:R-:W-:Y:S01]  /*2da0*/  USHF.L.U32 UR13, UR13, UR14, URZ ;  /* 0x0000000e0d0d7299 */ /* 0x000fe2000800063f */
[----:B------:R-:W-:Y:S02]  /*2db0*/  LOP3.LUT R12, R12, UR16, RZ, 0xc0, !PT ;  /* 0x000000100c0c7c12 */ /* 0x000fe4000f8ec0ff */
[----:B------:R-:W-:Y:S01]  /*2dc0*/  @P1 IMAD.U32 R18, RZ, RZ, UR6 ;  /* 0x00000006ff121e24 */ /* 0x000fe2000f8e00ff */
[----:B------:R-:W-:Y:S02]  /*2dd0*/  @!P1 MOV R18, UR6 ;  /* 0x0000000600129c02 */ /* 0x000fe40008000f00 */
[----:B------:R-:W-:-:S02]  /*2de0*/  IMAD R11, R11, UR13, R12 ;  /* 0x0000000d0b0b7c24 */ /* 0x000fc4000f8e020c */
[----:B-1----:R-:W-:-:S04]  /*2df0*/  IMAD R13, R13, R16, UR15 ;  /* 0x0000000f0d0d7e24 */ /* 0x002fc8000f8e0210 */
[----:B------:R-:W-:Y:S02]  /*2e00*/  @P1 IMAD.MOV.U32 R16, RZ, RZ, R13 ;  /* 0x000000ffff101224 */ /* 0x000fe400078e000d */
[----:B--2---:R-:W-:Y:S01]  /*2e10*/  IMAD R17, R11, R14, UR11 ;  /* 0x0000000b0b117e24 */ /* 0x004fe2000f8e020e */
[----:B------:R-:W-:-:S03]  /*2e20*/  UMOV UR11, 0x1 ;  /* 0x00000001000b7882 */ /* 0x000fc60000000000 */
[----:B------:R-:W-:Y:S01]  /*2e30*/  @!P1 IMAD.MOV.U32 R16, RZ, RZ, R17 ;  /* 0x000000ffff109224 */ /* 0x000fe200078e0011 */
[----:B------:R-:W-:-:S07]  /*2e40*/  @!P1 MOV R17, R13 ;  /* 0x0000000d00119202 */ /* 0x000fce0000000f00 */
.L_x_9:
[----:B------:R-:W-:-:S13]  /*2e50*/  ISETP.NE.AND P1, PT, RZ, UR11, PT ;  /* 0x0000000bff007c0c */ /* 0x000fda000bf25270 */
[----:B------:R-:W-:Y:S05]  /*2e60*/  @!P1 EXIT ;  /* 0x000000000000994d */ /* 0x000fea0003800000 */
[----:B------:R-:W1:Y:S02]  /*2e70*/  LDC.64 R24, c[0x0][0x290] ;  /* 0x0000a400ff187b82 */ /* 0x000e640000000a00 */
[----:B-1----:R-:W-:-:S05]  /*2e80*/  IMAD.WIDE R24, R18, 0xc, R24 ;  /* 0x0000000c12187825 */ /* 0x002fca00078e0218 */
[----:B------:R1:W5:Y:S04]  /*2e90*/  LDG.E R12, desc[UR56][R24.64] ;  /* 0x00000038180c7981 */ /* 0x000368000c1e1900 */
[----:B------:R1:W5:Y:S04]  /*2ea0*/  LDG.E R13, desc[UR56][R24.64+0x4] ;  /* 0x00000438180d7981 */ /* 0x000368000c1e1900 */
[----:B------:R1:W5:Y:S01]  /*2eb0*/  LDG.E R11, desc[UR56][R24.64+0x8] ;  /* 0x00000838180b7981 */ /* 0x000362000c1e1900 */
[----:B------:R-:W-:Y:S01]  /*2ec0*/  PLOP3.LUT P1, PT, PT, PT, UP1, 0x80, 0x0 ;  /* 0x000000000000781c */ /* 0x000fe20003f2f018 */
[----:B------:R-:W2:Y:S01]  /*2ed0*/  S2UR UR41, SR_CgaCtaId ;  /* 0x00000000002979c3 */ /* 0x000ea20000008800 */
[----:B------:R-:W-:-:S11]  /*2ee0*/  SHF.R.S32.HI R14, RZ, 0x1f, R18 ;  /* 0x0000001fff0e7819 */ /* 0x000fd60000011412 */
[----:B-1----:R-:W-:Y:S05]  /*2ef0*/  @!P1 BRA `(.L_x_23) ;  /* 0x0000010c00c89947 */ /* 0x002fea0003800000 */
[----:B------:R-:W-:-:S06]  /*2f00*/  UISETP.GT.U32.AND UP0, UPT, UR18, 0x1, UPT ;  /* 0x000000011200788c */ /* 0x000fcc000bf04070 */
[----:B------:R-:W-:-:S13]  /*2f10*/  PLOP3.LUT P0, PT, PT, PT, UP0, 0x80, 0x0 ;  /* 0x000000000000781c */ /* 0x000fda0003f0f008 */
[----:B--2---:R-:W-:Y:S05]  /*2f20*/  @P0 EXIT ;  /* 0x000000000000094d */ /* 0x004fea0003800000 */
.L_x_24:
[----:B------:R-:W-:-:S08]  /*2f30*/  NOP ;  /* 0x0000000000007918 */ /* 0x000fd00000000000 */
[----:B------:R-:W1:Y:S02]  /*2f40*/  USETMAXREG.TRY_ALLOC.CTAPOOL UP0, 0xe8 ;  /* 0x000000e8000079c8 */ /* 0x000e640008000600 */
[----:B-1----:R-:W-:-:S13]  /*2f50*/  PLOP3.LUT P0, PT, PT, PT, UP0, 0x80, 0x0 ;  /* 0x000000000000781c */ /* 0x002fda0003f0f008 */
[----:B------:R-:W-:Y:S05]  /*2f60*/  @!P0 BRA `(.L_x_24) ;  /* 0xfffffffc00f08947 */ /* 0x000fea000383ffff */
[----:B------:R-:W1:Y:S01]  /*2f70*/  SHFL.IDX PT, R3, R3, RZ, 0x1f ;  /* 0x00001fff03037589 */ /* 0x000e6200000e0000 */
[----:B------:R-:W2:Y:S01]  /*2f80*/  S2UR UR4, SR_CTAID.Y ;  /* 0x00000000000479c3 */ /* 0x000ea20000002600 */
[----:B------:R-:W-:Y:S01]  /*2f90*/  UMOV UR58, URZ ;  /* 0x0000003f003a7c82 */ /* 0x000fe20008000000 */
[----:B------:R-:W-:Y:S01]  /*2fa0*/  UMOV UR59, URZ ;  /* 0x0000003f003b7c82 */ /* 0x000fe20008000000 */
[----:B-1----:R-:W-:Y:S01]  /*2fb0*/  LOP3.LUT P0, RZ, R3, 0x3, RZ, 0xc0, !PT ;  /* 0x0000000303ff7812 */ /* 0x002fe2000780c0ff */
[----:B--2---:R-:W-:-:S12]  /*2fc0*/  UIMAD UR4, UR4, UR39, UR40 ;  /* 0x00000027040472a4 */ /* 0x004fd8000f8e0228 */
[----:B------:R-:W-:Y:S05]  /*2fd0*/  @P0 BRA `(.L_x_25) ;  /* 0x0000000000a40947 */ /* 0x000fea0003800000 */
[----:B------:R-:W-:Y:S01]  /*2fe0*/  ELECT P0, URZ, PT ;  /* 0x00000000003f782f */ /* 0x000fe20003800000 */
[----:B------:R-:W-:-:S12]  /*2ff0*/  BSSY B0, `(.L_x_26) ;  /* 0x0000020000007945 */ /* 0x000fd80003800000 */
[----:B------:R-:W-:Y:S05]  /*3000*/  @!P0 BRA `(.L_x_27) ;  /* 0x0000000000788947 */ /* 0x000fea0003800000 */
[----:B------:R-:W1:Y:S01]  /*3010*/  S2UR UR6, SR_CgaCtaId ;  /* 0x00000000000679c3 */ /* 0x000e620000008800 */
[----:B------:R-:W-:Y:S01]  /*3020*/  UISETP.NE.AND UP0, UPT, UR12, 0x1, UPT ;  /* 0x000000010c00788c */ /* 0x000fe2000bf05270 */
[----:B------:R-:W-:-:S06]  /*3030*/  UMOV UR5, 0x400 ;  /* 0x0000040000057882 */ /* 0x000fcc0000000000 */
[----:B------:R-:W2:Y:S08]  /*3040*/  LDC.64 R4, c[0x0][0x700] ;  /* 0x0001c000ff047b82 */ /* 0x000eb00000000a00 */
[----:B----4-:R-:W2:Y:S08]  /*3050*/  LDC.64 R6, c[0x0][0x708] ;  /* 0x0001c200ff067b82 */ /* 0x010eb00000000a00 */
[----:B-----5:R-:W3:Y:S01]  /*3060*/  LDC.64 R8, c[0x0][0x710] ;  /* 0x0001c400ff087b82 */ /* 0x020ee20000000a00 */
[----:B-1----:R-:W-:-:S04]  /*3070*/  ULEA UR5, UR6, UR5, 0x18 ;  /* 0x0000000506057291 */ /* 0x002fc8000f8ec03f */
[----:B------:R-:W-:Y:S02]  /*3080*/  UIADD3 UR6, UR5, 0x80, URZ ;  /* 0x0000008005067890 */ /* 0x000fe4000fffe03f */
[----:B------:R-:W-:Y:S01]  /*3090*/  @!UP0 UIADD3 UR6, UR5, URZ, URZ ;  /* 0x0000003f05068290 */ /* 0x000fe2000fffe03f */
[----:B------:R-:W3:Y:S08]  /*30a0*/  LDC.64 R10, c[0x0][0x718] ;  /* 0x0001c600ff0a7b82 */ /* 0x000ef00000000a00 */
[----:B------:R-:W1:Y:S01]  /*30b0*/  LDC.64 R24, c[0x0][0x720] ;  /* 0x0001c800ff187b82 */ /* 0x000e620000000a00 */
[----:B--2---:R2:W-:Y:S07]  /*30c0*/  STS.128 [UR6+0x38700], R4 ;  /* 0x03870004ff007988 */ /* 0x0045ee0008000c06 */
[----:B------:R-:W1:Y:S08]  /*30d0*/  LDC.64 R26, c[0x0][0x728] ;  /* 0x0001ca00ff1a7b82 */ /* 0x000e700000000a00 */
[----:B------:R-:W4:Y:S01]  /*30e0*/  LDC.64 R28, c[0x0][0x730] ;  /* 0x0001cc00ff1c7b82 */ /* 0x000f220000000a00 */
[----:B---3--:R2:W-:Y:S07]  /*30f0*/  STS.128 [UR6+0x38710], R8 ;  /* 0x03871008ff007988 */ /* 0x0085ee0008000c06 */
[----:B------:R-:W4:Y:S08]  /*3100*/  LDC.64 R30, c[0x0][0x738] ;  /* 0x0001ce00ff1e7b82 */ /* 0x000f300000000a00 */
[----:B------:R-:W3:Y:S01]  /*3110*/  LDC.64 R32, c[0x0][0x740] ;  /* 0x0001d000ff207b82 */ /* 0x000ee20000000a00 */
[----:B-1----:R2:W-:Y:S07]  /*3120*/  STS.128 [UR6+0x38720], R24 ;  /* 0x03872018ff007988 */ /* 0x0025ee0008000c06 */
[----:B------:R-:W3:Y:S08]  /*3130*/  LDC.64 R34, c[0x0][0x748] ;  /* 0x0001d200ff227b82 */ /* 0x000ef00000000a00 */
[----:B------:R-:W1:Y:S01]  /*3140*/  LDC.64 R36, c[0x0][0x750] ;  /* 0x0001d400ff247b82 */ /* 0x000e620000000a00 */
[----:B----4-:R2:W-:Y:S07]  /*3150*/  STS.128 [UR6+0x38730], R28 ;  /* 0x0387301cff007988 */ /* 0x0105ee0008000c06 */
[----:B------:R-:W1:Y:S08]  /*3160*/  LDC.64 R38, c[0x0][0x758] ;  /* 0x0001d600ff267b82 */ /* 0x000e700000000a00 */
[----:B------:R-:W4:Y:S01]  /*3170*/  LDC.64 R40, c[0x0][0x760] ;  /* 0x0001d800ff287b82 */ /* 0x000f220000000a00 */
[----:B---3--:R2:W-:Y:S07]  /*3180*/  STS.128 [UR6+0x38740], R32 ;  /* 0x03874020ff007988 */ /* 0x0085ee0008000c06 */
[----:B------:R-:W4:Y:S08]  /*3190*/  LDC.64 R42, c[0x0][0x768] ;  /* 0x0001da00ff2a7b82 */ /* 0x000f300000000a00 */
[----:B------:R-:W3:Y:S01]  /*31a0*/  LDC.64 R44, c[0x0][0x770] ;  /* 0x0001dc00ff2c7b82 */ /* 0x000ee20000000a00 */
[----:B-1----:R2:W-:Y:S07]  /*31b0*/  STS.128 [UR6+0x38750], R36 ;  /* 0x03875024ff007988 */ /* 0x0025ee0008000c06 */
[----:B------:R-:W3:Y:S01]  /*31c0*/  LDC.64 R46, c[0x0][0x778] ;  /* 0x0001de00ff2e7b82 */ /* 0x000ee20000000a00 */
[----:B----4-:R2:W-:Y:S04]  /*31d0*/  STS.128 [UR6+0x38760], R40 ;  /* 0x03876028ff007988 */ /* 0x0105e80008000c06 */
[----:B---3--:R2:W-:Y:S02]  /*31e0*/  STS.128 [UR6+0x38770], R44 ;  /* 0x0387702cff007988 */ /* 0x0085e40008000c06 */
.L_x_27:
[----:B------:R-:W-:Y:S05]  /*31f0*/  BSYNC B0 ;  /* 0x0000000000007941 */ /* 0x000fea0003800000 */
.L_x_26:
[----:B------:R-:W-:Y:S01]  /*3200*/  UISETP.NE.AND UP0, UPT, UR12, 0x1, UPT ;  /* 0x000000010c00788c */ /* 0x000fe2000bf05270 */
[----:B------:R-:W-:Y:S01]  /*3210*/  NOP ;  /* 0x0000000000007918 */ /* 0x000fe20000000000 */
[----:B------:R-:W-:Y:S01]  /*3220*/  ULDC UR5, c[0x0][0x884] ;  /* 0x0002210000057ab9 */ /* 0x000fe20000000800 */
[----:B------:R-:W-:Y:S01]  /*3230*/  ULDC.64 UR58, c[0x0][0x800] ;  /* 0x00020000003a7ab9 */ /* 0x000fe20000000a00 */
[----:B------:R-:W-:-:S04]  /*3240*/  USEL UR5, UR5, URZ, UP0 ;  /* 0x0000003f05057287 */ /* 0x000fc80008000000 */
[----:B------:R-:W-:-:S04]  /*3250*/  UIADD3 UR5, UR4, UR5, URZ ;  /* 0x0000000504057290 */ /* 0x000fc8000fffe03f */
[----:B------:R-:W-:-:S12]  /*3260*/  UIMAD.WIDE UR58, UR5, 0x80, UR58 ;  /* 0x00000080053a78a5 */ /* 0x000fd8000f8e023a */
.L_x_25:
[----:B------:R-:W-:-:S13]  /*3270*/  ISETP.NE.AND P0, PT, RZ, UR54, PT ;  /* 0x00000036ff007c0c */ /* 0x000fda000bf05270 */
[----:B------:R-:W-:Y:S05]  /*3280*/  @P0 BRA `(.L_x_28) ;  /* 0x00000004001c0947 */ /* 0x000fea0003800000 */
[----:B------:R-:W-:Y:S01]  /*3290*/  ELECT P0, URZ, PT ;  /* 0x00000000003f782f */ /* 0x000fe20003800000 */
[----:B------:R-:W-:-:S12]  /*32a0*/  BSSY B0, `(.L_x_29) ;  /* 0x0000030000007945 */ /* 0x000fd80003800000 */
[----:B------:R-:W-:Y:S05]  /*32b0*/  @!P0 BRA `(.L_x_30) ;  /* 0x0000000000b88947 */ /* 0x000fea0003800000 */
[C---:B--2---:R-:W-:Y:S01]  /*32c0*/  IMAD.SHL.U32 R4, R18.reuse, 0x8, RZ ;  /* 0x0000000812047824 */ /* 0x044fe200078e00ff */
[----:B------:R-:W-:Y:S01]  /*32d0*/  ULDC.64 UR4, c[0x0][0x820] ;  /* 0x0002080000047ab9 */ /* 0x000fe20000000a00 */
[----:B------:R-:W-:-:S03]  /*32e0*/  SHF.L.U64.HI R14, R18, 0x3, R14 ;  /* 0x00000003120e7819 */ /* 0x000fc6000001020e */
[----:B------:R-:W-:-:S04]  /*32f0*/  IADD3 R6, P0, R4, UR4, RZ ;  /* 0x0000000404067c10 */ /* 0x000fc8000ff1e0ff */
[----:B----4-:R-:W-:Y:S01]  /*3300*/  IADD3.X R7, R14, UR5, RZ, P0, !PT ;  /* 0x000000050e077c10 */ /* 0x010fe200087fe4ff */
[----:B------:R-:W-:-:S05]  /*3310*/  ULDC.64 UR4, c[0x0][0x818] ;  /* 0x0002060000047ab9 */ /* 0x000fca0000000a00 */
[----:B------:R-:W2:Y:S01]  /*3320*/  LDG.E.64 R6, desc[UR56][R6.64] ;  /* 0x0000003806067981 */ /* 0x000ea2000c1e1b00 */
[----:B------:R-:W-:-:S04]  /*3330*/  IADD3 R4, P0, R4, UR4, RZ ;  /* 0x0000000404047c10 */ /* 0x000fc8000ff1e0ff */
[----:B------:R-:W-:-:S06]  /*3340*/  IADD3.X R5, R14, UR5, RZ, P0, !PT ;  /* 0x000000050e057c10 */ /* 0x000fcc00087fe4ff */
[----:B------:R-:W3:Y:S01]  /*3350*/  LDG.E.64 R4, desc[UR56][R4.64] ;  /* 0x0000003804047981 */ /* 0x000ee2000c1e1b00 */
[----:B------:R-:W1:Y:S01]  /*3360*/  S2UR UR5, SR_CgaCtaId ;  /* 0x00000000000579c3 */ /* 0x000e620000008800 */
[----:B------:R-:W-:Y:S01]  /*3370*/  UISETP.NE.AND UP0, UPT, UR12, 0x1, UPT ;  /* 0x000000010c00788c */ /* 0x000fe2000bf05270 */
[----:B-----5:R-:W-:Y:S01]  /*3380*/  IADD3 R12, R12, -0x1, RZ ;  /* 0xffffffff0c0c7810 */ /* 0x020fe20007ffe0ff */
[----:B------:R-:W-:Y:S01]  /*3390*/  UMOV UR4, 0x400 ;  /* 0x0000040000047882 */ /* 0x000fe20000000000 */
[----:B------:R-:W-:Y:S01]  /*33a0*/  VIADD R13, R13, 0xffffffff ;  /* 0xffffffff0d0d7836 */ /* 0x000fe20000000000 */
[----:B------:R-:W-:Y:S01]  /*33b0*/  CS2R R14, SRZ ;  /* 0x00000000000e7805 */ /* 0x000fe2000001ff00 */
[----:B-1----:R-:W-:-:S04]  /*33c0*/  ULEA UR4, UR5, UR4, 0x18 ;  /* 0x0000000405047291 */ /* 0x002fc8000f8ec03f */
[----:B------:R-:W-:Y:S02]  /*33d0*/  UIADD3 UR5, UR4, 0x80, URZ ;  /* 0x0000008004057890 */ /* 0x000fe4000fffe03f */
[----:B------:R-:W-:-:S04]  /*33e0*/  @!UP0 UIADD3 UR5, UR4, URZ, URZ ;  /* 0x0000003f04058290 */ /* 0x000fc8000fffe03f */
[----:B------:R-:W-:-:S05]  /*33f0*/  UIADD3 UR4, UR5, 0x38700, URZ ;  /* 0x0003870005047890 */ /* 0x000fca000fffe03f */
[----:B------:R-:W1:Y:S01]  /*3400*/  LDS R0, [UR5+0x3871c] ;  /* 0x03871c05ff007984 */ /* 0x000e620008000800 */
[----:B------:R-:W-:-:S03]  /*3410*/  MOV R8, UR4 ;  /* 0x0000000400087c02 */ /* 0x000fc60008000f00 */
[----:B------:R-:W-:Y:S01]  /*3420*/  STS.128 [UR5+0x38720], R12 ;  /* 0x0387200cff007988 */ /* 0x000fe20008000c05 */
[----:B------:R-:W-:-:S03]  /*3430*/  SHF.R.U64 R8, R8, 0x4, RZ ;  /* 0x0000000408087819 */ /* 0x000fc600000012ff */
[----:B------:R-:W-:Y:S04]  /*3440*/  STS [UR5+0x38730], RZ ;  /* 0x038730ffff007988 */ /* 0x000fe80008000805 */
[----:B------:R-:W-:Y:S04]  /*3450*/  STS [UR5+0x38710], R8 ;  /* 0x03871008ff007988 */ /* 0x000fe80008000805 */
[----:B------:R-:W-:Y:S01]  /*3460*/  STS [UR5+0x38714], R8 ;  /* 0x03871408ff007988 */ /* 0x000fe20008000805 */
[----:B--2---:R-:W-:-:S04]  /*3470*/  SHF.L.U64.HI R11, R6, 0x1, R7 ;  /* 0x00000001060b7819 */ /* 0x004fc80000010207 */
[----:B------:R-:W-:-:S04]  /*3480*/  LOP3.LUT R11, R11, 0x1fffffff, RZ, 0xc0, !PT ;  /* 0x1fffffff0b0b7812 */ /* 0x000fc800078ec0ff */
[----:B------:R-:W-:Y:S01]  /*3490*/  SHF.R.U32.HI R3, RZ, 0x4, R11 ;  /* 0x00000004ff037819 */ /* 0x000fe2000001160b */
[----:B---3--:R-:W-:Y:S03]  /*34a0*/  STS.64 [UR5+0x38700], R4 ;  /* 0x03870004ff007988 */ /* 0x008fe60008000a05 */
[----:B-1----:R-:W-:-:S05]  /*34b0*/  LOP3.LUT R0, R0, 0xf, R3, 0xb8, !PT ;  /* 0x0000000f00007812 */ /* 0x002fca00078eb803 */
[----:B------:R1:W-:Y:S04]  /*34c0*/  STS [UR5+0x3871c], R0 ;  /* 0x03871c00ff007988 */ /* 0x0003e80008000805 */
[----:B------:R-:W2:Y:S01]  /*34d0*/  LDS R3, [UR5+0x3871c] ;  /* 0x03871c05ff037984 */ /* 0x000ea20008000800 */
[----:B-1----:R-:W-:-:S05]  /*34e0*/  IMAD.SHL.U32 R0, R6, 0x2, RZ ;  /* 0x0000000206007824 */ /* 0x002fca00078e00ff */
[----:B------:R-:W-:-:S04]  /*34f0*/  LOP3.LUT R0, R0, 0xfffffffe, RZ, 0xc0, !PT ;  /* 0xfffffffe00007812 */ /* 0x000fc800078ec0ff */
[----:B------:R-:W-:-:S05]  /*3500*/  SHF.R.U64 R0, R0, 0x4, R11 ;  /* 0x0000000400007819 */ /* 0x000fca000000120b */
[----:B------:R-:W-:Y:S01]  /*3510*/  STS [UR5+0x3870c], R0 ;  /* 0x03870c00ff007988 */ /* 0x000fe20008000805 */
[----:B--2---:R-:W-:-:S05]  /*3520*/  LOP3.LUT R3, R3, 0xf0, RZ, 0xb8, !PT ;  /* 0x000000f003037812 */ /* 0x004fca00078eb8ff */
[----:B------:R-:W-:Y:S04]  /*3530*/  STS [UR5+0x3871c], R3 ;  /* 0x03871c03ff007988 */ /* 0x000fe80008000805 */
[----:B------:R-:W1:Y:S02]  /*3540*/  LDS R7, [UR5+0x3871c] ;  /* 0x03871c05ff077984 */ /* 0x000e640008000800 */
[----:B-1----:R-:W-:-:S05]  /*3550*/  LOP3.LUT R9, R7, 0xf00, RZ, 0xb8, !PT ;  /* 0x00000f0007097812 */ /* 0x002fca00078eb8ff */
[----:B------:R-:W-:Y:S04]  /*3560*/  STS.64 [UR5+0x38718], R8 ;  /* 0x03871808ff007988 */ /* 0x000fe80008000a05 */
[----:B------:R-:W1:Y:S02]  /*3570*/  LDS R7, [UR5+0x3871c] ;  /* 0x03871c05ff077984 */ /* 0x000e640008000800 */
[----:B-1----:R-:W-:-:S05]  /*3580*/  LOP3.LUT R7, R7, 0xf000, RZ, 0xb8, !PT ;  /* 0x0000f00007077812 */ /* 0x002fca00078eb8ff */
[----:B------:R1:W-:Y:S02]  /*3590*/  STS [UR5+0x3871c], R7 ;  /* 0x03871c07ff007988 */ /* 0x0003e40008000805 */
.L_x_30:
[----:B------:R-:W-:Y:S05]  /*35a0*/  BSYNC B0 ;  /* 0x0000000000007941 */ /* 0x000fea0003800000 */
.L_x_29:
[----:B------:R-:W-:Y:S01]  /*35b0*/  ELECT P0, URZ, PT ;  /* 0x00000000003f782f */ /* 0x000fe20003800000 */
[----:B------:R-:W-:Y:S01]  /*35c0*/  NOP ;  /* 0x0000000000007918 */ /* 0x000fe20000000000 */
[----:B------:R-:W-:Y:S11]  /*35d0*/  BSSY B0, `(.L_x_31) ;  /* 0x0000004000007945 */ /* 0x000ff60003800000 */
[----:B------:R-:W-:Y:S05]  /*35e0*/  @!P0 BRA `(.L_x_32) ;  /* 0x0000000000088947 */ /* 0x000fea0003800000 */
[----:B------:R0:W-:Y:S01]  /*35f0*/  UTMACMDFLUSH ;  /* 0x00000000000079b7 */ /* 0x0001e20000000000 */
[----:B------:R-:W-:-:S04]  /*3600*/  DEPBAR.LE SB0, 0x0 ;  /* 0x000080000000791a */ /* 0x000fc80000000000 */
.L_x_32:
[----:B------:R-:W-:Y:S05]  /*3610*/  BSYNC B0 ;  /* 0x0000000000007941 */ /* 0x000fea0003800000 */
.L_x_31:
[----:B------:R-:W3:Y:S01]  /*3620*/  S2UR UR5, SR_CgaCtaId ;  /* 0x00000000000579c3 */ /* 0x000ee20000008800 */
[----:B-----5:R-:W1:Y:S01]  /*3630*/  S2R R0, SR_LANEID ;  /* 0x0000000000007919 */ /* 0x020e620000000000 */
[----:B------:R-:W-:Y:S01]  /*3640*/  UISETP.NE.AND UP0, UPT, UR12, 0x1, UPT ;  /* 0x000000010c00788c */ /* 0x000fe2000bf05270 */
[----:B------:R-:W-:Y:S02]  /*3650*/  UMOV UR4, 0x400 ;  /* 0x0000040000047882 */ /* 0x000fe40000000000 */
[----:B---3--:R-:W-:-:S04]  /*3660*/  ULEA UR4, UR5, UR4, 0x18 ;  /* 0x0000000405047291 */ /* 0x008fc8000f8ec03f */
[----:B------:R-:W-:-:S04]  /*3670*/  UIADD3 UR5, UR4, 0x80, URZ ;  /* 0x0000008004057890 */ /* 0x000fc8000fffe03f */
[----:B------:R-:W-:Y:S01]  /*3680*/  @!UP0 UIADD3 UR5, UR4, URZ, URZ ;  /* 0x0000003f04058290 */ /* 0x000fe2000fffe03f */
[----:B-1----:R-:W-:-:S05]  /*3690*/  SHF.L.U32 R0, R0, 0x2, RZ ;  /* 0x0000000200007819 */ /* 0x002fca00000006ff */
[----:B------:R-:W-:Y:S01]  /*36a0*/  IMAD.U32 R3, RZ, RZ, UR5 ;  /* 0x00000005ff037e24 */ /* 0x000fe2000f8e00ff */
[----:B--2---:R-:W-:-:S04]  /*36b0*/  IADD3 R4, P0, R0, UR58, RZ ;  /* 0x0000003a00047c10 */ /* 0x004fc8000ff1e0ff */
[----:B------:R-:W-:Y:S02]  /*36c0*/  IADD3 R3, R0, 0x38700, R3 ;  /* 0x0003870000037810 */ /* 0x000fe40007ffe003 */
[----:B------:R-:W-:-:S04]  /*36d0*/  IADD3.X R5, RZ, UR59, RZ, P0, !PT ;  /* 0x0000003bff057c10 */ /* 0x000fc800087fe4ff */
[----:B------:R-:W1:Y:S04]  /*36e0*/  LDS R3, [R3] ;  /* 0x0000000003037984 */ /* 0x000e680000000800 */
[----:B-1----:R1:W5:Y:S02]  /*36f0*/  ATOMG.E.EXCH.STRONG.GPU PT, RZ, [R4], R3 ;  /* 0x0000000304ff73a8 */ /* 0x00236400041ee100 */
.L_x_28:
[----:B------:R-:W-:Y:S01]  /*3700*/  LEA.HI R2, R2, R21, RZ, 0x8 ;  /* 0x0000001502027211 */ /* 0x000fe200078f40ff */
[----:B------:R-:W3:Y:S01]  /*3710*/  S2UR UR42, SR_CgaCtaId ;  /* 0x00000000002a79c3 */ /* 0x000ee20000008800 */
[----:B------:R-:W-:Y:S01]  /*3720*/  UISETP.NE.AND UP0, UPT, UR12, 0x1, UPT ;  /* 0x000000010c00788c */ /* 0x000fe2000bf05270 */
[----:B------:R-:W-:Y:S01]  /*3730*/  IMAD.MOV.U32 R153, RZ, RZ, RZ ;  /* 0x000000ffff997224 */ /* 0x000fe200078e00ff */
[----:B------:R-:W-:Y:S01]  /*3740*/  LOP3.LUT R2, R2, 0xffffff00, RZ, 0xc0, !PT ;  /* 0xffffff0002027812 */ /* 0x000fe200078ec0ff */
[----:B------:R-:W-:Y:S01]  /*3750*/  UMOV UR43, 0x400 ;  /* 0x00000400002b7882 */ /* 0x000fe20000000000 */
[----:B------:R-:W-:Y:S02]  /*3760*/  ULOP3.LUT UR50, UR52, 0x1, URZ, 0xfc, !UPT ;  /* 0x0000000134327892 */ /* 0x000fe4000f8efc3f */
[----:B------:R-:W-:Y:S01]  /*3770*/  ULOP3.LUT UR47, UR53, 0x1, URZ, 0xfc, !UPT ;  /* 0x00000001352f7892 */ /* 0x000fe2000f8efc3f */
[----:B------:R-:W-:Y:S01]  /*3780*/  IMAD.IADD R2, R21, 0x1, -R2 ;  /* 0x0000000115027824 */ /* 0x000fe200078e0a02 */
[----:B------:R-:W-:Y:S01]  /*3790*/  ULOP3.LUT UR48, UR51, 0x1, URZ, 0xfc, !UPT ;  /* 0x0000000133307892 */ /* 0x000fe2000f8efc3f */
[----:B------:R-:W-:Y:S01]  /*37a0*/  UMOV UR36, URZ ;  /* 0x0000003f00247c82 */ /* 0x000fe20008000000 */
[----:B------:R-:W-:-:S02]  /*37b0*/  UMOV UR60, URZ ;  /* 0x0000003f003c7c82 */ /* 0x000fc40008000000 */
[----:B-1----:R-:W-:Y:S01]  /*37c0*/  SHF.R.S32.HI R3, RZ, 0x1f, R2 ;  /* 0x0000001fff037819 */ /* 0x002fe20000011402 */
[----:B------:R-:W-:Y:S01]  /*37d0*/  UMOV UR55, URZ ;  /* 0x0000003f00377c82 */ /* 0x000fe20008000000 */
[-C--:B-----5:R-:W-:Y:S01]  /*37e0*/  LEA.HI R0, R2, R2.reuse, RZ, 0x1 ;  /* 0x0000000202007211 */ /* 0x0a0fe200078f08ff */
[----:B------:R-:W-:Y:S01]  /*37f0*/  UMOV UR37, URZ ;  /* 0x0000003f00257c82 */ /* 0x000fe20008000000 */
[CC--:B--2---:R-:W-:Y:S01]  /*3800*/  LEA.HI R4, R3.reuse, R2.reuse, RZ, 0x5 ;  /* 0x0000000203047211 */ /* 0x0c4fe200078f28ff */
[----:B------:R-:W-:Y:S01]  /*3810*/  UMOV UR38, URZ ;  /* 0x0000003f00267c82 */ /* 0x000fe20008000000 */
[----:B----4-:R-:W-:Y:S02]  /*3820*/  LEA.HI R7, R3, R2, RZ, 0x4 ;  /* 0x0000000203077211 */ /* 0x010fe400078f20ff */
[----:B------:R-:W-:Y:S02]  /*3830*/  SHF.R.S32.HI R4, RZ, 0x5, R4 ;  /* 0x00000005ff047819 */ /* 0x000fe40000011404 */
[----:B------:R-:W-:Y:S01]  /*3840*/  SHF.R.S32.HI R0, RZ, 0x1, R0 ;  /* 0x00000001ff007819 */ /* 0x000fe20000011400 */
[----:B---3--:R-:W-:Y:S01]  /*3850*/  ULEA UR43, UR42, UR43, 0x18 ;  /* 0x0000002b2a2b7291 */ /* 0x008fe2000f8ec03f */
[----:B------:R-:W-:Y:S01]  /*3860*/  SHF.R.S32.HI R8, RZ, 0x4, R7 ;  /* 0x00000004ff087819 */ /* 0x000fe20000011407 */
[----:B------:R-:W-:Y:S01]  /*3870*/  IMAD.SHL.U32 R6, R4, 0x10, RZ ;  /* 0x0000001004067824 */ /* 0x000fe200078e00ff */
[----:B------:R-:W-:Y:S01]  /*3880*/  SHF.L.U32 R5, R2, 0x6, RZ ;  /* 0x0000000602057819 */ /* 0x000fe200000006ff */
[----:B------:R-:W-:Y:S01]  /*3890*/  UIADD3 UR49, UR43, 0x80, URZ ;  /* 0x000000802b317890 */ /* 0x000fe2000fffe03f */
[----:B------:R-:W-:Y:S01]  /*38a0*/  SHF.L.U32 R4, R0, 0x7, RZ ;  /* 0x0000000700047819 */ /* 0x000fe200000006ff */
[----:B------:R-:W-:Y:S01]  /*38b0*/  @!UP0 UIADD3 UR49, UR43, URZ, URZ ;  /* 0x0000003f2b318290 */ /* 0x000fe2000fffe03f */
[----:B------:R-:W-:-:S02]  /*38c0*/  LEA.HI R9, R7, R8, RZ, 0x1 ;  /* 0x0000000807097211 */ /* 0x000fc400078f08ff */
[----:B------:R-:W-:Y:S01]  /*38d0*/  LOP3.LUT R5, R5, 0x40, RZ, 0xc0, !PT ;  /* 0x0000004005057812 */ /* 0x000fe200078ec0ff */
[----:B------:R-:W-:Y:S01]  /*38e0*/  UIADD3 UR49, UR49, 0x38700, URZ ;  /* 0x0003870031317890 */ /* 0x000fe2000fffe03f */
[----:B------:R-:W-:Y:S02]  /*38f0*/  LOP3.LUT R4, R4, 0x180, RZ, 0xc0, !PT ;  /* 0x0000018004047812 */ /* 0x000fe400078ec0ff */
[----:B------:R-:W-:Y:S02]  /*3900*/  LOP3.LUT R9, R9, 0x7ffffe, RZ, 0xc0, !PT ;  /* 0x007ffffe09097812 */ /* 0x000fe400078ec0ff */
[----:B------:R-:W-:Y:S02]  /*3910*/  LOP3.LUT R7, R5, 0x30, R6, 0xf8, !PT ;  /* 0x0000003005077812 */ /* 0x000fe400078ef806 */
[----:B------:R-:W-:Y:S01]  /*3920*/  LEA.HI R0, R3, R2, RZ, 0x3 ;  /* 0x0000000203007211 */ /* 0x000fe200078f18ff */
[----:B------:R-:W-:Y:S01]  /*3930*/  IMAD.IADD R9, R8, 0x1, -R9 ;  /* 0x0000000108097824 */ /* 0x000fe200078e0a09 */
[----:B------:R-:W-:-:S02]  /*3940*/  LOP3.LUT R5, R4, R5, RZ, 0xfc, !PT ;  /* 0x0000000504057212 */ /* 0x000fc400078efcff */
[----:B------:R-:W-:Y:S02]  /*3950*/  LEA.HI R158, R3, R2, RZ, 0x7 ;  /* 0x00000002039e7211 */ /* 0x000fe400078f38ff */
[----:B------:R-:W-:Y:S02]  /*3960*/  LOP3.LUT R7, R7, 0x8, R0, 0xf8, !PT ;  /* 0x0000000807077812 */ /* 0x000fe400078ef800 */
[----:B------:R-:W-:Y:S02]  /*3970*/  SHF.R.U32.HI R5, RZ, 0x3, R5 ;  /* 0x00000003ff057819 */ /* 0x000fe40000011605 */
[----:B------:R-:W-:Y:S02]  /*3980*/  SHF.R.S32.HI R158, RZ, 0x7, R158 ;  /* 0x00000007ff9e7819 */ /* 0x000fe4000001149e */
[----:B------:R-:W-:Y:S02]  /*3990*/  LOP3.LUT R5, R5, R7, R4, 0x1e, !PT ;  /* 0x0000000705057212 */ /* 0x000fe400078e1e04 */
[----:B------:R-:W-:-:S02]  /*39a0*/  LEA R156, R158, R9, 0x2 ;  /* 0x000000099e9c7211 */ /* 0x000fc400078e10ff */
[----:B------:R-:W-:Y:S02]  /*39b0*/  MOV R7, 0x1 ;  /* 0x0000000100077802 */ /* 0x000fe40000000f00 */
[----:B------:R-:W-:Y:S01]  /*39c0*/  IADD3 R157, R2, 0x1f, RZ ;  /* 0x0000001f029d7810 */ /* 0x000fe20007ffe0ff */
[----:B------:R-:W-:-:S07]  /*39d0*/  IMAD.U32 R156, R156, 0x200, R5 ;  /* 0x000002009c9c7824 */ /* 0x000fce00078e0005 */
.L_x_153:
[----:B--2---:R-:W1:Y:S02]  /*39e0*/  LDC.64 R4, c[0x0][0x290] ;  /* 0x0000a400ff047b82 */ /* 0x004e640000000a00 */
[----:B-1----:R-:W-:-:S06]  /*39f0*/  IMAD.WIDE R4, R18, 0xc, R4 ;  /* 0x0000000c12047825 */ /* 0x002fcc00078e0204 */
[----:B------:R-:W2:Y:S01]  /*3a00*/  LDG.E R5, desc[UR56][R4.64+0x8] ;  /* 0x0000083804057981 */ /* 0x000ea2000c1e1900 */
[----:B------:R-:W-:Y:S01]  /*3a10*/  UMOV UR9, URZ ;  /* 0x0000003f00097c82 */ /* 0x000fe20008000000 */
[----:B------:R-:W-:Y:S01]  /*3a20*/  UMOV UR10, UR55 ;  /* 0x00000037000a7c82 */ /* 0x000fe20008000000 */
[----:B------:R-:W-:Y:S01]  /*3a30*/  MOV R154, R18 ;  /* 0x00000012009a7202 */ /* 0x000fe20000000f00 */
[----:B------:R-:W-:Y:S01]  /*3a40*/  STL [R1], RZ ;  /* 0x000000ff01007387 */ /* 0x000fe20000100800 */
[----:B------:R-:W-:Y:S01]  /*3a50*/  SHF.R.S32.HI R19, RZ, 0x1f, R18 ;  /* 0x0000001fff137819 */ /* 0x000fe20000011412 */
[----:B------:R-:W-:Y:S01]  /*3a60*/  IMAD.U32 R2, RZ, RZ, UR37 ;  /* 0x00000025ff027e24 */ /* 0x000fe2000f8e00ff */
[----:B------:R-:W-:Y:S01]  /*3a70*/  CS2R R150, SRZ ;  /* 0x0000000000967805 */ /* 0x000fe2000001ff00 */
[----:B------:R-:W-:Y:S01]  /*3a80*/  STL [R1+0x4], RZ ;  /* 0x000004ff01007387 */ /* 0x000fe20000100800 */
[----:B------:R-:W-:Y:S02]  /*3a90*/  CS2R R24, SRZ ;  /* 0x0000000000187805 */ /* 0x000fe4000001ff00 */
[----:B------:R-:W-:-:S02]  /*3aa0*/  CS2R R26, SRZ ;  /* 0x00000000001a7805 */ /* 0x000fc4000001ff00 */
[----:B------:R-:W-:Y:S01]  /*3ab0*/  CS2R R28, SRZ ;  /* 0x00000000001c7805 */ /* 0x000fe2000001ff00 */
[----:B------:R-:W-:Y:S01]  /*3ac0*/  STL [R1+0x8], RZ ;  /* 0x000008ff01007387 */ /* 0x000fe20000100800 */
[----:B------:R-:W-:Y:S02]  /*3ad0*/  CS2R R30, SRZ ;  /* 0x00000000001e7805 */ /* 0x000fe4000001ff00 */
[----:B------:R-:W-:Y:S02]  /*3ae0*/  CS2R R32, SRZ ;  /* 0x0000000000207805 */ /* 0x000fe4000001ff00 */
        /* <DEDUP_REMOVED lines=77> */
[----:B------:R-:W-:Y:S04]  /*3fc0*/  STL [R1+0x58], RZ ;  /* 0x000058ff01007387 */ /* 0x000fe80000100800 */
        /* <DEDUP_REMOVED lines=51> */
[----:B------:R-:W-:Y:S01]  /*4300*/  STL [R1+0x128], RZ ;  /* 0x000128ff01007387 */ /* 0x000fe20000100800 */
[C---:B--2---:R-:W-:Y:S01]  /*4310*/  ISETP.GE.AND P0, PT, R5.reuse, 0x1, PT ;  /* 0x000000010500780c */ /* 0x044fe20003f06270 */
[----:B------:R-:W-:-:S02]  /*4320*/  VIADD R6, R5, 0x3f ;  /* 0x0000003f05067836 */ /* 0x000fc40000000000 */
[----:B------:R-:W-:Y:S03]  /*4330*/  STL [R1+0x12c], RZ ;  /* 0x00012cff01007387 */ /* 0x000fe60000100800 */
[----:B------:R-:W-:Y:S01]  /*4340*/  SHF.R.S32.HI R3, RZ, 0x1f, R6 ;  /* 0x0000001fff037819 */ /* 0x000fe20000011406 */
[----:B------:R-:W-:Y:S03]  /*4350*/  STL [R1+0x130], RZ ;  /* 0x000130ff01007387 */ /* 0x000fe60000100800 */
[----:B------:R-:W-:Y:S01]  /*4360*/  LEA.HI R6, R3, R6, RZ, 0x6 ;  /* 0x0000000603067211 */ /* 0x000fe200078f30ff */
[----:B------:R-:W-:Y:S03]  /*4370*/  STL [R1+0x134], RZ ;  /* 0x000134ff01007387 */ /* 0x000fe60000100800 */
[----:B------:R-:W-:Y:S01]  /*4380*/  SHF.R.S32.HI R6, RZ, 0x6, R6 ;  /* 0x00000006ff067819 */ /* 0x000fe20000011406 */
        /* <DEDUP_REMOVED lines=9> */
[----:B-----5:R-:W1:Y:S04]  /*4420*/  SHFL.IDX PT, R0, R158, RZ, 0x1f ;  /* 0x00001fff9e007589 */ /* 0x020e6800000e0000 */
[----:B------:R2:W-:Y:S04]  /*4430*/  STL [R1+0x15c], RZ ;  /* 0x00015cff01007387 */ /* 0x0005e80000100800 */
[----:B------:R2:W-:Y:S04]  /*4440*/  STL [R1+0x160], RZ ;  /* 0x000160ff01007387 */ /* 0x0005e80000100800 */
[----:B------:R2:W-:Y:S04]  /*4450*/  STL [R1+0x164], RZ ;  /* 0x000164ff01007387 */ /* 0x0005e80000100800 */
[----:B------:R2:W-:Y:S04]  /*4460*/  STL [R1+0x168], RZ ;  /* 0x000168ff01007387 */ /* 0x0005e80000100800 */
[----:B------:R2:W-:Y:S04]  /*4470*/  STL [R1+0x16c], RZ ;  /* 0x00016cff01007387 */ /* 0x0005e80000100800 */
[----:B------:R2:W-:Y:S01]  /*4480*/  STL [R1+0x170], RZ ;  /* 0x000170ff01007387 */ /* 0x0005e20000100800 */
[----:B-1----:R-:W-:-:S03]  /*4490*/  R2UR UR4, R0 ;  /* 0x00000000000472ca */ /* 0x002fc600000e0000 */
[----:B------:R2:W-:Y:S04]  /*44a0*/  STL [R1+0x174], RZ ;  /* 0x000174ff01007387 */ /* 0x0005e80000100800 */
[----:B------:R2:W-:Y:S04]  /*44b0*/  STL [R1+0x178], RZ ;  /* 0x000178ff01007387 */ /* 0x0005e80000100800 */
[----:B------:R2:W-:Y:S02]  /*44c0*/  STL [R1+0x17c], RZ ;  /* 0x00017cff01007387 */ /* 0x0005e40000100800 */
[----:B------:R-:W-:-:S02]  /*44d0*/  ULEA.HI UR5, UR4, UR4, URZ, 0x1 ;  /* 0x0000000404057291 */ /* 0x000fc4000f8f083f */
[----:B------:R2:W-:Y:S02]  /*44e0*/  STL [R1+0x180], RZ ;  /* 0x000180ff01007387 */ /* 0x0005e40000100800 */
[----:B------:R-:W-:Y:S02]  /*44f0*/  ULOP3.LUT UR5, UR5, 0x1e, URZ, 0xc0, !UPT ;  /* 0x0000001e05057892 */ /* 0x000fe4000f8ec03f */
[----:B------:R2:W-:Y:S02]  /*4500*/  STL [R1+0x184], RZ ;  /* 0x000184ff01007387 */ /* 0x0005e40000100800 */
[----:B------:R-:W-:Y:S02]  /*4510*/  UIADD3 UR5, UR4, -UR5, URZ ;  /* 0x8000000504057290 */ /* 0x000fe4000fffe03f */
[----:B------:R2:W-:Y:S02]  /*4520*/  STL [R1+0x188], RZ ;  /* 0x000188ff01007387 */ /* 0x0005e40000100800 */
[----:B------:R-:W-:-:S02]  /*4530*/  ULEA UR5, UR5, UR43, 0xd ;  /* 0x0000002b05057291 */ /* 0x000fc4000f8e683f */
[----:B------:R2:W-:Y:S02]  /*4540*/  STL [R1+0x18c], RZ ;  /* 0x00018cff01007387 */ /* 0x0005e40000100800 */
[----:B------:R-:W-:Y:S02]  /*4550*/  USHF.R.U32.HI UR5, URZ, 0x4, UR5 ;  /* 0x000000043f057899 */ /* 0x000fe40008011605 */
[----:B------:R2:W-:Y:S02]  /*4560*/  STL [R1+0x190], RZ ;  /* 0x000190ff01007387 */ /* 0x0005e40000100800 */
[----:B------:R-:W-:Y:S02]  /*4570*/  ULOP3.LUT UR8, UR5, 0x3fff, URZ, 0xc0, !UPT ;  /* 0x00003fff05087892 */ /* 0x000fe4000f8ec03f */
[----:B------:R2:W-:Y:S04]  /*4580*/  STL [R1+0x194], RZ ;  /* 0x000194ff01007387 */ /* 0x0005e80000100800 */
        /* <DEDUP_REMOVED lines=25> */
[----:B------:R2:W-:Y:S01]  /*4720*/  STL [R1+0x1fc], RZ ;  /* 0x0001fcff01007387 */ /* 0x0005e20000100800 */
[----:B------:R-:W-:Y:S05]  /*4730*/  @!P0 BRA `(.L_x_33) ;  /* 0x0000003800288947 */ /* 0x000fea0003800000 */
[----:B------:R-:W-:-:S06]  /*4740*/  UISETP.NE.AND UP0, UPT, UR50, 0x3, UPT ;  /* 0x000000033200788c */ /* 0x000fcc000bf05270 */
[----:B------:R-:W-:-:S13]  /*4750*/  PLOP3.LUT P1, PT, PT, PT, UP0, 0x80, 0x0 ;  /* 0x000000000000781c */ /* 0x000fda0003f2f008 */
[----:B------:R-:W-:Y:S05]  /*4760*/  @!P1 BRA `(.L_x_34) ;  /* 0x0000000000049947 */ /* 0x000fea0003800000 */
[----:B------:R-:W-:Y:S01]  /*4770*/  BPT.TRAP 0x1 ;  /* 0x000000040000795c */ /* 0x000fe20000300000 */
.L_x_34:
[----:B------:R-:W-:Y:S01]  /*4780*/  ULEA UR4, UR55, UR43, 0x3 ;  /* 0x0000002b37047291 */ /* 0x000fe2000f8e183f */
[----:B------:R-:W-:-:S04]  /*4790*/  MOV R0, UR37 ;  /* 0x0000002500007c02 */ /* 0x000fc80008000f00 */
[----:B------:R-:W-:-:S04]  /*47a0*/  SHF.L.U32 R0, R0, 0x1f, RZ ;  /* 0x0000001f00007819 */ /* 0x000fc800000006ff */
[----:B------:R1:W3:Y:S01]  /*47b0*/  SYNCS.PHASECHK.TRANS64.TRYWAIT P0, [UR4+0x38480], R0 ;  /* 0x03848000ff0075a7 */ /* 0x0002e20008000144 */
[----:B------:R-:W-:Y:S05]  /*47c0*/  @!P1 BRA `(.L_x_35) ;  /* 0x0000000000049947 */ /* 0x000fea0003800000 */
[----:B------:R-:W-:Y:S01]  /*47d0*/  BPT.TRAP 0x1 ;  /* 0x000000040000795c */ /* 0x000fe20000300000 */
.L_x_35:
[----:B---3--:R-:W-:Y:S05]  /*47e0*/  @P0 BRA `(.L_x_36) ;  /* 0x0000000000080947 */ /* 0x008fea0003800000 */
[----:B------:R-:W3:Y:S02]  /*47f0*/  SYNCS.PHASECHK.TRANS64.TRYWAIT P0, [UR4+0x38480], R0 ;  /* 0x03848000ff0075a7 */ /* 0x000ee40008000144 */
[----:B---3--:R-:W-:Y:S05]  /*4800*/  @!P0 BRA `(.L_x_37) ;  /* 0x0000016000408947 */ /* 0x008fea0003800000 */
.L_x_36:
[----:B------:R-:W-:Y:S01]  /*4810*/  UIADD3 UR4, UR43, 0x18000, URZ ;  /* 0x000180002b047890 */ /* 0x000fe2000fffe03f */
[----:B------:R-:W-:Y:S01]  /*4820*/  WARPGROUP.ARRIVE ;  /* 0x00000000000079c5 */ /* 0x000fe20000000000 */
[----:B------:R-:W-:Y:S01]  /*4830*/  ULOP3.LUT UR9, UR8, 0x10000, URZ, 0xfc, !UPT ;  /* 0x0001000008097892 */ /* 0x000fe2000f8efc3f */
[----:B------:R4:W-:Y:S01]  /*4840*/  STL [R1+0x304], R23 ;  /* 0x0003041701007387 */ /* 0x0009e20000100800 */
[----:B------:R-:W-:Y:S02]  /*4850*/  USHF.R.U32.HI UR4, URZ, 0x4, UR4 ;  /* 0x000000043f047899 */ /* 0x000fe40008011604 */
[----:B------:R-:W-:Y:S01]  /*4860*/  ULEA UR9, UR55, UR9, 0xb ;  /* 0x0000000937097291 */ /* 0x000fe2000f8e583f */
[----:B------:R1:W-:Y:S01]  /*4870*/  STL [R1+0x300], R22 ;  /* 0x0003001601007387 */ /* 0x0003e20000100800 */
[----:B------:R-:W-:Y:S01]  /*4880*/  ULOP3.LUT UR4, UR4, 0x3fff, URZ, 0xc0, !UPT ;  /* 0x00003fff04047892 */ /* 0x000fe2000f8ec03f */
[----:B------:R-:W-:Y:S01]  /*4890*/  UMOV UR5, 0x40000040 ;  /* 0x4000004000057882 */ /* 0x000fe20000000000 */
[----:B------:R-:W-:-:S02]  /*48a0*/  UMOV UR7, 0x40000040 ;  /* 0x4000004000077882 */ /* 0x000fc40000000000 */
[----:B------:R-:W-:Y:S01]  /*48b0*/  ULOP3.LUT UR4, UR4, 0x10000, URZ, 0xfc, !UPT ;  /* 0x0001000004047892 */ /* 0x000fe2000f8efc3f */
[----:B------:R2:W-:Y:S03]  /*48c0*/  STL [R1+0x2fc], R19 ;  /* 0x0002fc1301007387 */ /* 0x0005e60000100800 */
[----:B------:R-:W-:Y:S01]  /*48d0*/  ULEA UR10, UR55, UR4, 0xb ;  /* 0x00000004370a7291 */ /* 0x000fe2000f8e583f */
[----:B------:R3:W-:Y:S02]  /*48e0*/  STL [R1+0x2f8], R18 ;  /* 0x0002f81201007387 */ /* 0x0007e40000100800 */
[----:B------:R-:W-:Y:S02]  /*48f0*/  UMOV UR4, UR9 ;  /* 0x0000000900047c82 */ /* 0x000fe40008000000 */
[----:B------:R3:W-:Y:S02]  /*4900*/  STL [R1+0x2f4], R17 ;  /* 0x0002f41101007387 */ /* 0x0007e40000100800 */
[----:B------:R-:W-:-:S02]  /*4910*/  UMOV UR6, UR10 ;  /* 0x0000000a00067c82 */ /* 0x000fc40008000000 */
[----:B------:R-:W-:Y:S01]  /*4920*/  HGMMA.64x256x16.F32.BF16 R24, gdesc[UR4], RZ, !UPT, gsb0 ;  /* 0x03e00000041879f0 */ /* 0x000fe2000c0018ff */
[----:B------:R3:W-:Y:S01]  /*4930*/  STL [R1+0x2f0], R16 ;  /* 0x0002f01001007387 */ /* 0x0007e20000100800 */
[----:B------:R-:W-:Y:S01]  /*4940*/  UIADD3 UR4, UR9, 0x400, URZ ;  /* 0x0000040009047890 */ /* 0x000fe2000fffe03f */
[----:B------:R-:W-:Y:S02]  /*4950*/  UMOV UR5, 0x40000040 ;  /* 0x4000004000057882 */ /* 0x000fe40000000000 */
[----:B------:R3:W-:Y:S04]  /*4960*/  STL [R1+0x2ec], R7 ;  /* 0x0002ec0701007387 */ /* 0x0007e80000100800 */
[----:B------:R3:W-:Y:S04]  /*4970*/  STL [R1+0x2e8], R6 ;  /* 0x0002e80601007387 */ /* 0x0007e80000100800 */
[----:B------:R3:W-:Y:S01]  /*4980*/  STL [R1+0x2e4], R5 ;  /* 0x0002e40501007387 */ /* 0x0007e20000100800 */
[----:B------:R-:W-:-:S03]  /*4990*/  WARPGROUP.DEPBAR.LE gsb0, 0x0 ;  /* 0x00008000000079c5 */ /* 0x000fc60000010000 */
[----:B------:R-:W-:Y:S01]  /*49a0*/  STL.64 [R1], R24 ;  /* 0x0000001801007387 */ /* 0x000fe20000100a00 */
[----:B------:R-:W-:Y:S01]  /*49b0*/  IMAD.MOV.U32 R227, RZ, RZ, R58 ;  /* 0x000000ffffe37224 */ /* 0x000fe200078e003a */
[----:B------:R-:W-:Y:S01]  /*49c0*/  MOV R226, R59 ;  /* 0x0000003b00e27202 */ /* 0x000fe20000000f00 */
[----:B------:R-:W-:Y:S01]  /*49d0*/  IMAD.MOV.U32 R225, RZ, RZ, R60 ;  /* 0x000000ffffe17224 */ /* 0x000fe200078e003c */
[----:B------:R-:W-:Y:S01]  /*49e0*/  STL.64 [R1+0x8], R26 ;  /* 0x0000081a01007387 */ /* 0x000fe20000100a00 */
[----:B------:R-:W-:Y:S01]  /*49f0*/  MOV R224, R61 ;  /* 0x0000003d00e07202 */ /* 0x000fe20000000f00 */
[----:B------:R-:W-:Y:S01]  /*4a00*/  IMAD.MOV.U32 R223, RZ, RZ, R62 ;  /* 0x000000ffffdf7224 */ /* 0x000fe200078e003e */
[----:B------:R-:W-:Y:S01]  /*4a10*/  MOV R222, R63 ;  /* 0x0000003f00de7202 */ /* 0x000fe20000000f00 */
[----:B------:R-:W-:Y:S01]  /*4a20*/  STL.64 [R1+0x10], R28 ;  /* 0x0000101c01007387 */ /* 0x000fe20000100a00 */
        /* <DEDUP_REMOVED lines=78> */
[----:B----4-:R-:W-:Y:S01]  /*4f10*/  MOV R23, R129 ;  /* 0x0000008100177202 */ /* 0x010fe20000000f00 */
[----:B-1----:R-:W-:Y:S01]  /*4f20*/  IMAD.MOV.U32 R22, RZ, RZ, R130 ;  /* 0x000000ffff167224 */ /* 0x002fe200078e0082 */
[----:B------:R-:W-:Y:S01]  /*4f30*/  MOV R21, R131 ;  /* 0x0000008300157202 */ /* 0x000fe20000000f00 */
[----:B------:R-:W-:Y:S01]  /*4f40*/  IMAD.MOV.U32 R20, RZ, RZ, R132 ;  /* 0x000000ffff147224 */ /* 0x000fe200078e0084 */
[----:B--2---:R-:W-:Y:S01]  /*4f50*/  MOV R19, R133 ;  /* 0x0000008500137202 */ /* 0x004fe20000000f00 */
[----:B---3--:R-:W-:Y:S01]  /*4f60*/  IMAD.MOV.U32 R18, RZ, RZ, R134 ;  /* 0x000000ffff127224 */ /* 0x008fe200078e0086 */
        /* <DEDUP_REMOVED lines=16> */
[----:B------:R1:W-:Y:S01]  /*5070*/  STL.64 [R1+0x80], R56 ;  /* 0x0000803801007387 */ /* 0x0003e20000100a00 */
[----:B------:R-:W-:-:S03]  /*5080*/  MOV R0, R151 ;  /* 0x0000009700007202 */ /* 0x000fc60000000f00 */
[----:B------:R-:W-:Y:S04]  /*5090*/  STL [R1+0x5e8], R158 ;  /* 0x0005e89e01007387 */ /* 0x000fe80000100800 */
[----:B------:R-:W-:Y:S01]  /*50a0*/  STL.64 [R1+0x5e0], R156 ;  /* 0x0005e09c01007387 */ /* 0x000fe20000100a00 */
[----:B-1----:R-:W-:-:S03]  /*50b0*/  WARPGROUP.ARRIVE ;  /* 0x00000000000079c5 */ /* 0x002fc60000000000 */
[----:B------:R-:W-:Y:S04]  /*50c0*/  STL [R1+0x5dc], R154 ;  /* 0x0005dc9a01007387 */ /* 0x000fe80000100800 */
[----:B------:R-:W-:Y:S01]  /*50d0*/  STL [R1+0x5d8], R153 ;  /* 0x0005d89901007387 */ /* 0x000fe20000100800 */
[----:B------:R-:W-:Y:S03]  /*50e0*/  HGMMA.64x256x16.F32.BF16 R24, gdesc[UR4], RZ, !UPT, gsb0 ;  /* 0x03e00000041879f0 */ /* 0x000fe6000c0018ff */
[----:B------:R-:W-:Y:S02]  /*50f0*/  WARPGROUP.DEPBAR.LE gsb0, 0x0 ;  /* 0x00008000000079c5 */ /* 0x000fe40000010000 */
[----:B------:R-:W-:Y:S04]  /*5100*/  STL.64 [R1+0x5d0], R150 ;  /* 0x0005d09601007387 */ /* 0x000fe80000100a00 */
        /* <DEDUP_REMOVED lines=24> */
[----:B------:R1:W-:Y:S04]  /*5290*/  STL.64 [R1+0x508], R100 ;  /* 0x0005086401007387 */ /* 0x0003e80000100a00 */
[----:B-1----:R-:W2:Y:S04]  /*52a0*/  LDL.LU R100, [R1] ;  /* 0x0000000001647983 */ /* 0x002ea80000300800 */
[----:B------:R-:W2:Y:S04]  /*52b0*/  LDL.LU R101, [R1+0x4] ;  /* 0x0000040001657983 */ /* 0x000ea80000300800 */
        /* <DEDUP_REMOVED lines=31> */
[----:B------:R-:W2:Y:S01]  /*54b0*/  LDL.LU R133, [R1+0x84] ;  /* 0x0000840001857983 */ /* 0x000ea20000300800 */
        /* <DEDUP_REMOVED lines=46> */
[----:B------:R-:W-:-:S02]  /*57a0*/  UIADD3 UR4, UR9, 0x2, URZ ;  /* 0x0000000209047890 */ /* 0x000fc4000fffe03f */
[----:B------:R-:W-:Y:S01]  /*57b0*/  UIADD3 UR6, UR10, 0x2, URZ ;  /* 0x000000020a067890 */ /* 0x000fe2000fffe03f */
[----:B------:R-:W-:Y:S01]  /*57c0*/  UMOV UR5, 0x40000040 ;  /* 0x4000004000057882 */ /* 0x000fe20000000000 */
[----:B------:R-:W-:Y:S01]  /*57d0*/  UMOV UR7, 0x40000040 ;  /* 0x4000004000077882 */ /* 0x000fe20000000000 */
[----:B--2---:R-:W-:-:S06]  /*57e0*/  WARPGROUP.ARRIVE ;  /* 0x00000000000079c5 */ /* 0x004fcc0000000000 */
[----:B------:R-:W-:Y:S03]  /*57f0*/  HGMMA.64x256x16.F32.BF16 R100, gdesc[UR4], R100, gsb0 ;  /* 0x03e00000046479f0 */ /* 0x000fe60008001864 */
[----:B------:R-:W-:Y:S02]  /*5800*/  WARPGROUP.DEPBAR.LE gsb0, 0x0 ;  /* 0x00008000000079c5 */ /* 0x000fe40000010000 */
[----:B------:R-:W-:Y:S04]  /*5810*/  STL.64 [R1], R100 ;  /* 0x0000006401007387 */ /* 0x000fe80000100a00 */
        /* <DEDUP_REMOVED lines=63> */
[----:B-1----:R-:W2:Y:S04]  /*5c10*/  LDL.LU R158, [R1+0x5e8] ;  /* 0x0005e800019e7983 */ /* 0x002ea80000300800 */
[----:B------:R-:W3:Y:S04]  /*5c20*/  LDL.LU.64 R156, [R1+0x5e0] ;  /* 0x0005e000019c7983 */ /* 0x000ee80000300a00 */
[----:B------:R-:W4:Y:S04]  /*5c30*/  LDL.LU R154, [R1+0x5dc] ;  /* 0x0005dc00019a7983 */ /* 0x000f280000300800 */
[----:B------:R-:W4:Y:S04]  /*5c40*/  LDL.LU R153, [R1+0x5d8] ;  /* 0x0005d80001997983 */ /* 0x000f280000300800 */
[----:B------:R-:W2:Y:S04]  /*5c50*/  LDL.LU.64 R150, [R1+0x5d0] ;  /* 0x0005d00001967983 */ /* 0x000ea80000300a00 */
        /* <DEDUP_REMOVED lines=24> */
[----:B------:R-:W2:Y:S01]  /*5de0*/  LDL.LU.64 R100, [R1+0x508] ;  /* 0x0005080001647983 */ /* 0x000ea20000300a00 */
[----:B------:R-:W-:Y:S01]  /*5df0*/  UIADD3 UR4, UR9, 0x402, URZ ;  /* 0x0000040209047890 */ /* 0x000fe2000fffe03f */
[----:B------:R-:W-:Y:S01]  /*5e00*/  UMOV UR5, 0x40000040 ;  /* 0x4000004000057882 */ /* 0x000fe20000000000 */
[----:B--2---:R-:W-:-:S07]  /*5e10*/  WARPGROUP.ARRIVE ;  /* 0x00000000000079c5 */ /* 0x004fce0000000000 */
[----:B------:R-:W-:Y:S03]  /*5e20*/  HGMMA.64x256x16.F32.BF16 R24, gdesc[UR4], R24, gsb0 ;  /* 0x03e00000041879f0 */ /* 0x000fe60008001818 */
        /* <DEDUP_REMOVED lines=65> */
[----:B-1----:R-:W2:Y:S04]  /*6240*/  LDL.LU.64 R24, [R1] ;  /* 0x0000000001187983 */ /* 0x002ea80000300a00 */
        /* <DEDUP_REMOVED lines=63> */
[----:B------:R-:W-:-:S02]  /*6640*/  UIADD3 UR4, UR9, 0x4, URZ ;  /* 0x0000000409047890 */ /* 0x000fc4000fffe03f */
[----:B------:R-:W-:Y:S01]  /*6650*/  UIADD3 UR6, UR10, 0x4, URZ ;  /* 0x000000040a067890 */ /* 0x000fe2000fffe03f */
[----:B------:R-:W-:Y:S01]  /*6660*/  UMOV UR5, 0x40000040 ;  /* 0x4000004000057882 */ /* 0x000fe20000000000 */
[----:B------:R-:W-:Y:S01]  /*6670*/  UMOV UR7, 0x40000040 ;  /* 0x4000004000077882 */ /* 0x000fe20000000000 */
[----:B--2---:R-:W-:-:S06]  /*6680*/  WARPGROUP.ARRIVE ;  /* 0x00000000000079c5 */ /* 0x004fcc0000000000 */
[----:B------:R-:W-:Y:S03]  /*6690*/  HGMMA.64x256x16.F32.BF16 R24, gdesc[UR4], R24, gsb0 ;  /* 0x03e00000041879f0 */ /* 0x000fe60008001818 */
[----:B------:R-:W-:Y:S02]  /*66a0*/  WARPGROUP.DEPBAR.LE gsb0, 0x0 ;  /* 0x00008000000079c5 */ /* 0x000fe40000010000 */
        /* <DEDUP_REMOVED lines=64> */
[----:B------:R1:W-:Y:S01]  /*6ab0*/  STL.64 [R1+0x80], R56 ;  /* 0x0000803801007387 */ /* 0x0003e20000100a00 */
[----:B------:R-:W-:Y:S01]  /*6ac0*/  IMAD.MOV.U32 R178, RZ, RZ, R102 ;  /* 0x000000ffffb27224 */ /* 0x000fe200078e0066 */
[----:B------:R-:W-:Y:S01]  /*6ad0*/  MOV R179, R103 ;  /* 0x0000006700b37202 */ /* 0x000fe20000000f00 */
[----:B------:R-:W-:Y:S01]  /*6ae0*/  IMAD.MOV.U32 R176, RZ, RZ, R100 ;  /* 0x000000ffffb07224 */ /* 0x000fe200078e0064 */
[----:B------:R-:W2:Y:S01]  /*6af0*/  LDL.LU.64 R150, [R1+0x500] ;  /* 0x0005000001967983 */ /* 0x000ea20000300a00 */
[----:B------:R-:W-:Y:S01]  /*6b00*/  MOV R177, R101 ;  /* 0x0000006500b17202 */ /* 0x000fe20000000f00 */
[----:B------:R-:W-:Y:S01]  /*6b10*/  IMAD.MOV.U32 R174, RZ, RZ, R98 ;  /* 0x000000ffffae7224 */ /* 0x000fe200078e0062 */
[----:B------:R-:W-:Y:S01]  /*6b20*/  MOV R175, R99 ;  /* 0x0000006300af7202 */ /* 0x000fe20000000f00 */
[----:B------:R-:W2:Y:S01]  /*6b30*/  LDL.LU.64 R148, [R1+0x4f8] ;  /* 0x0004f80001947983 */ /* 0x000ea20000300a00 */
        /* <DEDUP_REMOVED lines=52> */
[----:B------:R-:W-:-:S03]  /*6e80*/  MOV R22, R59 ;  /* 0x0000003b00167202 */ /* 0x000fc60000000f00 */
        /* <DEDUP_REMOVED lines=32> */
[----:B-1----:R-:W2:Y:S04]  /*7090*/  LDL.LU.64 R56, [R1+0x388] ;  /* 0x0003880001387983 */ /* 0x002ea80000300a00 */
        /* <DEDUP_REMOVED lines=17> */
[----:B------:R-:W-:-:S02]  /*71b0*/  UMOV UR5, 0x40000040 ;  /* 0x4000004000057882 */ /* 0x000fc40000000000 */
[----:B------:R-:W-:Y:S04]  /*71c0*/  STL [R1+0x2e0], R158 ;  /* 0x0002e09e01007387 */ /* 0x000fe80000100800 */
[----:B---3--:R-:W-:Y:S04]  /*71d0*/  STL.64 [R1+0x2d8], R156 ;  /* 0x0002d89c01007387 */ /* 0x008fe80000100a00 */
[----:B----4-:R-:W-:Y:S04]  /*71e0*/  STL [R1+0x2d4], R154 ;  /* 0x0002d49a01007387 */ /* 0x010fe80000100800 */
[----:B------:R-:W-:Y:S01]  /*71f0*/  STL [R1+0x2d0], R153 ;  /* 0x0002d09901007387 */ /* 0x000fe20000100800 */
[----:B--2---:R-:W-:-:S06]  /*7200*/  WARPGROUP.ARRIVE ;  /* 0x00000000000079c5 */ /* 0x004fcc0000000000 */
        /* <DEDUP_REMOVED lines=98> */
[----:B------:R-:W-:Y:S01]  /*7830*/  UIADD3 UR4, UR9, 0x6, URZ ;  /* 0x0000000609047890 */ /* 0x000fe2000fffe03f */
[----:B------:R-:W-:Y:S01]  /*7840*/  IMAD.MOV.U32 R227, RZ, RZ, R0 ;  /* 0x000000ffffe37224 */ /* 0x000fe200078e0000 */
[----:B------:R-:W-:Y:S01]  /*7850*/  UIADD3 UR6, UR10, 0x6, URZ ;  /* 0x000000060a067890 */ /* 0x000fe2000fffe03f */
[----:B------:R1:W5:Y:S01]  /*7860*/  LDL.LU R23, [R1+0x304] ;  /* 0x0003040001177983 */ /* 0x0003620000300800 */
[----:B------:R-:W-:Y:S01]  /*7870*/  UMOV UR5, 0x40000040 ;  /* 0x4000004000057882 */ /* 0x000fe20000000000 */
[----:B------:R-:W-:-:S02]  /*7880*/  UMOV UR7, 0x40000040 ;  /* 0x4000004000077882 */ /* 0x000fc40000000000 */
[----:B------:R1:W5:Y:S04]  /*7890*/  LDL.LU R22, [R1+0x300] ;  /* 0x0003000001167983 */ /* 0x0003680000300800 */
[----:B------:R1:W5:Y:S04]  /*78a0*/  LDL.LU R19, [R1+0x2fc] ;  /* 0x0002fc0001137983 */ /* 0x0003680000300800 */
[----:B------:R1:W5:Y:S04]  /*78b0*/  LDL.LU R18, [R1+0x2f8] ;  /* 0x0002f80001127983 */ /* 0x0003680000300800 */
[----:B------:R1:W5:Y:S04]  /*78c0*/  LDL.LU R17, [R1+0x2f4] ;  /* 0x0002f40001117983 */ /* 0x0003680000300800 */
[----:B------:R1:W5:Y:S04]  /*78d0*/  LDL.LU R16, [R1+0x2f0] ;  /* 0x0002f00001107983 */ /* 0x0003680000300800 */
[----:B------:R1:W5:Y:S04]  /*78e0*/  LDL.LU R7, [R1+0x2ec] ;  /* 0x0002ec0001077983 */ /* 0x0003680000300800 */
[----:B------:R1:W5:Y:S04]  /*78f0*/  LDL.LU R6, [R1+0x2e8] ;  /* 0x0002e80001067983 */ /* 0x0003680000300800 */
[----:B------:R1:W5:Y:S01]  /*7900*/  LDL.LU R5, [R1+0x2e4] ;  /* 0x0002e40001057983 */ /* 0x0003620000300800 */
        /* <DEDUP_REMOVED lines=67> */
[----:B--2---:R1:W5:Y:S04]  /*7d40*/  LDL.LU R158, [R1+0x2e0] ;  /* 0x0002e000019e7983 */ /* 0x0043680000300800 */
[----:B------:R1:W5:Y:S04]  /*7d50*/  LDL.LU.64 R156, [R1+0x2d8] ;  /* 0x0002d800019c7983 */ /* 0x0003680000300a00 */
[----:B------:R1:W5:Y:S04]  /*7d60*/  LDL.LU R154, [R1+0x2d4] ;  /* 0x0002d400019a7983 */ /* 0x0003680000300800 */
[----:B------:R1:W5:Y:S04]  /*7d70*/  LDL.LU R153, [R1+0x2d0] ;  /* 0x0002d00001997983 */ /* 0x0003680000300800 */
        /* <DEDUP_REMOVED lines=28> */
[----:B------:R-:W-:-:S04]  /*7f40*/  UIADD3 UR10, UR55, 0x1, URZ ;  /* 0x00000001370a7890 */ /* 0x000fc8000fffe03f */
[----:B------:R-:W-:Y:S01]  /*7f50*/  UISETP.NE.AND UP0, UPT, UR10, 0x3, UPT ;  /* 0x000000030a00788c */ /* 0x000fe2000bf05270 */
[----:B------:R-:W-:-:S03]  /*7f60*/  UMOV UR9, 0x1 ;  /* 0x0000000100097882 */ /* 0x000fc60000000000 */
[----:B------:R-:W-:Y:S01]  /*7f70*/  USEL UR10, UR10, URZ, UP0 ;  /* 0x0000003f0a0a7287 */ /* 0x000fe20008000000 */
[----:B--2---:R-:W-:-:S06]  /*7f80*/  WARPGROUP.ARRIVE ;  /* 0x00000000000079c5 */ /* 0x004fcc0000000000 */
[----:B------:R-:W-:Y:S01]  /*7f90*/  HGMMA.64x256x16.F32.BF16 R24, gdesc[UR4], R24, gsb0 ;  /* 0x03e00000041879f0 */ /* 0x000fe20008001818 */
[----:B------:R-:W-:-:S04]  /*7fa0*/  USEL UR4, URZ, 0x1, UP0 ;  /* 0x000000013f047887 */ /* 0x000fc80008000000 */
[----:B------:R-:W-:-:S06]  /*7fb0*/  ULOP3.LUT UR4, UR37, UR4, URZ, 0x3c, !UPT ;  /* 0x0000000425047292 */ /* 0x000fcc000f8e3c3f */
[----:B-1----:R-:W-:Y:S01]  /*7fc0*/  MOV R2, UR4 ;  /* 0x0000000400027c02 */ /* 0x002fe20008000f00 */
[----:B------:R-:W-:-:S06]  /*7fd0*/  WARPGROUP.DEPBAR.LE gsb0, 0x0 ;  /* 0x00008000000079c5 */ /* 0x000fcc0000010000 */
.L_x_33:
[----:B-----5:R-:W-:-:S05]  /*7fe0*/  VIMNMX R0, R6, 0x1, PT ;  /* 0x0000000106007848 */ /* 0x020fca0003fe0100 */
[----:B------:R-:W-:-:S05]  /*7ff0*/  IMAD.IADD R6, R6, 0x1, -R0 ;  /* 0x0000000106067824 */ /* 0x000fca00078e0a00 */
[----:B------:R-:W-:-:S13]  /*8000*/  ISETP.GE.AND P0, PT, R6, 0x1, PT ;  /* 0x000000010600780c */ /* 0x000fda0003f06270 */
[----:B------:R-:W-:Y:S05]  /*8010*/  @!P0 BRA `(.L_x_38) ;  /* 0x0000004400788947 */ /* 0x000fea0003800000 */
[----:B------:R-:W-:Y:S01]  /*8020*/  MOV R3, R6 ;  /* 0x0000000600037202 */ /* 0x000fe20000000f00 */
[----:B------:R-:W-:-:S07]  /*8030*/  IMAD.U32 R0, RZ, RZ, UR55 ;  /* 0x00000037ff007e24 */ /* 0x000fce000f8e00ff */
.L_x_45:
[----:B------:R-:W-:-:S06]  /*8040*/  UISETP.NE.AND UP0, UPT, UR50, 0x3, UPT ;  /* 0x000000033200788c */ /* 0x000fcc000bf05270 */
[----:B------:R-:W-:-:S13]  /*8050*/  PLOP3.LUT P1, PT, PT, PT, UP0, 0x80, 0x0 ;  /* 0x000000000000781c */ /* 0x000fda0003f2f008 */
[----:B------:R-:W-:Y:S05]  /*8060*/  @!P1 BRA `(.L_x_39) ;  /* 0x0000000000049947 */ /* 0x000fea0003800000 */
[----:B------:R-:W-:Y:S01]  /*8070*/  BPT.TRAP 0x1 ;  /* 0x000000040000795c */ /* 0x000fe20000300000 */
.L_x_39:
[----:B------:R-:W-:Y:S01]  /*8080*/  ULEA UR4, UR10, UR43, 0x3 ;  /* 0x0000002b0a047291 */ /* 0x000fe2000f8e183f */
[----:B------:R-:W-:-:S08]  /*8090*/  SHF.L.U32 R4, R2, 0x1f, RZ ;  /* 0x0000001f02047819 */ /* 0x000fd000000006ff */
[----:B------:R1:W3:Y:S01]  /*80a0*/  SYNCS.PHASECHK.TRANS64.TRYWAIT P0, [UR4+0x38480], R4 ;  /* 0x03848004ff0075a7 */ /* 0x0002e20008000144 */
[----:B------:R-:W-:Y:S05]  /*80b0*/  @!P1 BRA `(.L_x_40) ;  /* 0x0000000000049947 */ /* 0x000fea0003800000 */
[----:B------:R-:W-:Y:S01]  /*80c0*/  BPT.TRAP 0x1 ;  /* 0x000000040000795c */ /* 0x000fe20000300000 */
.L_x_40:
[----:B---3--:R-:W-:Y:S05]  /*80d0*/  @P0 BRA `(.L_x_41) ;  /* 0x0000000000080947 */ /* 0x008fea0003800000 */
[----:B------:R-:W3:Y:S02]  /*80e0*/  SYNCS.PHASECHK.TRANS64.TRYWAIT P0, [UR4+0x38480], R4 ;  /* 0x03848004ff0075a7 */ /* 0x000ee40008000144 */
[----:B---3--:R-:W-:Y:S05]  /*80f0*/  @!P0 BRA `(.L_x_42) ;  /* 0x00000128001c8947 */ /* 0x008fea0003800000 */
.L_x_41:
        /* <DEDUP_REMOVED lines=64> */
[----:B----4-:R-:W4:Y:S04]  /*8500*/  LDL.LU.64 R24, [R1] ;  /* 0x0000000001187983 */ /* 0x010f280000300a00 */
[----:B------:R-:W4:Y:S04]  /*8510*/  LDL.LU.64 R26, [R1+0x8] ;  /* 0x00000800011a7983 */ /* 0x000f280000300a00 */
        /* <DEDUP_REMOVED lines=61> */
[----:B------:R-:W4:Y:S01]  /*88f0*/  LDL.LU.64 R150, [R1+0x1f8] ;  /* 0x0001f80001967983 */ /* 0x000f220000300a00 */
[----:B------:R-:W-:-:S02]  /*8900*/  UIADD3 UR4, UR43, 0x18000, URZ ;  /* 0x000180002b047890 */ /* 0x000fc4000fffe03f */
[----:B------:R-:W-:Y:S01]  /*8910*/  ULOP3.LUT UR11, UR8, 0x10000, URZ, 0xfc, !UPT ;  /* 0x00010000080b7892 */ /* 0x000fe2000f8efc3f */
[----:B------:R-:W-:Y:S01]  /*8920*/  STL [R1+0x310], R23 ;  /* 0x0003101701007387 */ /* 0x000fe20000100800 */
[----:B------:R-:W-:Y:S02]  /*8930*/  USHF.R.U32.HI UR4, URZ, 0x4, UR4 ;  /* 0x000000043f047899 */ /* 0x000fe40008011604 */
[----:B------:R-:W-:Y:S01]  /*8940*/  UISETP.NE.U32.AND UP0, UPT, UR9, URZ, UPT ;  /* 0x0000003f0900728c */ /* 0x000fe2000bf05070 */
[----:B------:R-:W-:Y:S01]  /*8950*/  STL [R1+0x30c], R22 ;  /* 0x00030c1601007387 */ /* 0x000fe20000100800 */
[----:B------:R-:W-:Y:S02]  /*8960*/  ULOP3.LUT UR4, UR4, 0x3fff, URZ, 0xc0, !UPT ;  /* 0x00003fff04047892 */ /* 0x000fe4000f8ec03f */
[----:B------:R-:W-:Y:S01]  /*8970*/  ULEA UR11, UR10, UR11, 0xb ;  /* 0x0000000b0a0b7291 */ /* 0x000fe2000f8e583f */
[----:B------:R-:W-:Y:S01]  /*8980*/  STL [R1+0x308], R19 ;  /* 0x0003081301007387 */ /* 0x000fe20000100800 */
[----:B------:R-:W-:Y:S01]  /*8990*/  ULOP3.LUT UR4, UR4, 0x10000, URZ, 0xfc, !UPT ;  /* 0x0001000004047892 */ /* 0x000fe2000f8efc3f */
[----:B------:R-:W-:Y:S01]  /*89a0*/  UMOV UR5, 0x40000040 ;  /* 0x4000004000057882 */ /* 0x000fe20000000000 */
[----:B------:R-:W-:-:S02]  /*89b0*/  UMOV UR7, 0x40000040 ;  /* 0x4000004000077882 */ /* 0x000fc40000000000 */
[----:B------:R-:W-:Y:S01]  /*89c0*/  ULEA UR12, UR10, UR4, 0xb ;  /* 0x000000040a0c7291 */ /* 0x000fe2000f8e583f */
[----:B------:R-:W-:Y:S02]  /*89d0*/  STL [R1+0x304], R18 ;  /* 0x0003041201007387 */ /* 0x000fe40000100800 */
[----:B------:R-:W-:Y:S02]  /*89e0*/  UMOV UR4, UR11 ;  /* 0x0000000b00047c82 */ /* 0x000fe40008000000 */
[----:B------:R-:W-:Y:S02]  /*89f0*/  STL [R1+0x300], R17 ;  /* 0x0003001101007387 */ /* 0x000fe40000100800 */
[----:B------:R-:W-:Y:S02]  /*8a00*/  UMOV UR6, UR12 ;  /* 0x0000000c00067c82 */ /* 0x000fe40008000000 */
[----:B------:R-:W-:Y:S04]  /*8a10*/  STL [R1+0x2fc], R16 ;  /* 0x0002fc1001007387 */ /* 0x000fe80000100800 */
[----:B------:R-:W-:Y:S04]  /*8a20*/  STL [R1+0x2f8], R7 ;  /* 0x0002f80701007387 */ /* 0x000fe80000100800 */
[----:B------:R-:W-:Y:S04]  /*8a30*/  STL [R1+0x2f4], R6 ;  /* 0x0002f40601007387 */ /* 0x000fe80000100800 */
[----:B------:R-:W-:Y:S04]  /*8a40*/  STL [R1+0x2f0], R5 ;  /* 0x0002f00501007387 */ /* 0x000fe80000100800 */
[----:B------:R-:W-:Y:S04]  /*8a50*/  STL [R1+0x2ec], R3 ;  /* 0x0002ec0301007387 */ /* 0x000fe80000100800 */
[----:B------:R1:W-:Y:S04]  /*8a60*/  STL [R1+0x2e8], R2 ;  /* 0x0002e80201007387 */ /* 0x0003e80000100800 */
[----:B------:R2:W-:Y:S01]  /*8a70*/  STL [R1+0x2e4], R0 ;  /* 0x0002e40001007387 */ /* 0x0005e20000100800 */
[----:B----4-:R-:W-:-:S06]  /*8a80*/  WARPGROUP.ARRIVE ;  /* 0x00000000000079c5 */ /* 0x010fcc0000000000 */
[----:B------:R-:W-:Y:S03]  /*8a90*/  HGMMA.64x256x16.F32.BF16 R24, gdesc[UR4], R24, UP0, gsb0 ;  /* 0x03e00000041879f0 */ /* 0x000fe6000b801818 */
[----:B------:R-:W-:Y:S02]  /*8aa0*/  WARPGROUP.DEPBAR.LE gsb0, 0x0 ;  /* 0x00008000000079c5 */ /* 0x000fe40000010000 */
[----:B------:R-:W-:Y:S01]  /*8ab0*/  STL.64 [R1], R24 ;  /* 0x0000001801007387 */ /* 0x000fe20000100a00 */
[----:B-1----:R-:W-:Y:S01]  /*8ac0*/  MOV R2, R150 ;  /* 0x0000009600027202 */ /* 0x002fe20000000f00 */
[----:B--2---:R-:W-:Y:S01]  /*8ad0*/  IMAD.MOV.U32 R0, RZ, RZ, R151 ;  /* 0x000000ffff007224 */ /* 0x004fe200078e0097 */
[----:B---3--:R-:W-:Y:S01]  /*8ae0*/  MOV R4, R148 ;  /* 0x0000009400047202 */ /* 0x008fe20000000f00 */
        /* <DEDUP_REMOVED lines=60> */
[----:B------:R1:W-:Y:S01]  /*8eb0*/  STL.64 [R1+0x80], R56 ;  /* 0x0000803801007387 */ /* 0x0003e20000100a00 */
        /* <DEDUP_REMOVED lines=60> */
[----:B------:R-:W-:-:S03]  /*9280*/  IMAD.MOV.U32 R226, RZ, RZ, R59 ;  /* 0x000000ffffe27224 */ /* 0x000fc600078e003b */
        /* <DEDUP_REMOVED lines=52> */
[----:B------:R-:W-:Y:S04]  /*95d0*/  STL.64 [R1+0x5f0], R156 ;  /* 0x0005f09c01007387 */ /* 0x000fe80000100a00 */
[----:B------:R-:W-:Y:S04]  /*95e0*/  STL [R1+0x5ec], R154 ;  /* 0x0005ec9a01007387 */ /* 0x000fe80000100800 */
[----:B------:R-:W-:Y:S01]  /*95f0*/  STL [R1+0x5e8], R153 ;  /* 0x0005e89901007387 */ /* 0x000fe20000100800 */
[----:B--2---:R-:W-:-:S06]  /*9600*/  WARPGROUP.ARRIVE ;  /* 0x00000000000079c5 */ /* 0x004fcc0000000000 */
[----:B------:R-:W-:Y:S03]  /*9610*/  HGMMA.64x256x16.F32.BF16 R24, gdesc[UR4], R24, UP0, gsb0 ;  /* 0x03e00000041879f0 */ /* 0x000fe6000b801818 */
        /* <DEDUP_REMOVED lines=107> */
[----:B------:R-:W-:-:S02]  /*9cd0*/  UIADD3 UR4, UR11, 0x2, URZ ;  /* 0x000000020b047890 */ /* 0x000fc4000fffe03f */
[----:B------:R-:W-:Y:S01]  /*9ce0*/  UIADD3 UR6, UR12, 0x2, URZ ;  /* 0x000000020c067890 */ /* 0x000fe2000fffe03f */
[----:B------:R-:W-:Y:S01]  /*9cf0*/  UMOV UR5, 0x40000040 ;  /* 0x4000004000057882 */ /* 0x000fe20000000000 */
[----:B------:R-:W-:Y:S01]  /*9d00*/  UMOV UR7, 0x40000040 ;  /* 0x4000004000077882 */ /* 0x000fe20000000000 */
[----:B--2---:R-:W-:-:S06]  /*9d10*/  WARPGROUP.ARRIVE ;  /* 0x00000000000079c5 */ /* 0x004fcc0000000000 */
[----:B------:R-:W-:Y:S03]  /*9d20*/  HGMMA.64x256x16.F32.BF16 R100, gdesc[UR4], R100, UP0, gsb0 ;  /* 0x03e00000046479f0 */ /* 0x000fe6000b801864 */
        /* <DEDUP_REMOVED lines=247> */
[----:B------:R-:W-:Y:S01]  /*aca0*/  STL.64 [R1+0x60], R48 ;  /* 0x0000603001007387 */ /* 0x000fe20000100a00 */
[----:B------:R-:W-:-:S03]  /*acb0*/  MOV R8, R150 ;  /* 0x0000009600087202 */ /* 0x000fc60000000f00 */
[----:B------:R-:W-:Y:S01]  /*acc0*/  STL.64 [R1+0x68], R50 ;  /* 0x0000683201007387 */ /* 0x000fe20000100a00 */
[----:B------:R-:W-:-:S03]  /*acd0*/  IMAD.MOV.U32 R4, RZ, RZ, R151 ;  /* 0x000000ffff047224 */ /* 0x000fc600078e0097 */
[----:B------:R-:W-:Y:S01]  /*ace0*/  STL.64 [R1+0x70], R52 ;  /* 0x0000703401007387 */ /* 0x000fe20000100a00 */
[----:B------:R-:W-:Y:S01]  /*acf0*/  MOV R10, R148 ;  /* 0x00000094000a7202 */ /* 0x000fe20000000f00 */
[----:B------:R-:W-:Y:S02]  /*ad00*/  IMAD.MOV.U32 R9, RZ, RZ, R149 ;  /* 0x000000ffff097224 */ /* 0x000fe400078e0095 */
[----:B------:R-:W-:Y:S01]  /*ad10*/  STL.64 [R1+0x78], R54 ;  /* 0x0000783601007387 */ /* 0x000fe20000100a00 */
[----:B------:R-:W-:Y:S01]  /*ad20*/  MOV R12, R146 ;  /* 0x00000092000c7202 */ /* 0x000fe20000000f00 */
[----:B------:R-:W-:Y:S02]  /*ad30*/  IMAD.MOV.U32 R11, RZ, RZ, R147 ;  /* 0x000000ffff0b7224 */ /* 0x000fe400078e0093 */
[----:B------:R1:W-:Y:S01]  /*ad40*/  STL.64 [R1+0x80], R56 ;  /* 0x0000803801007387 */ /* 0x0003e20000100a00 */
[----:B------:R-:W-:Y:S01]  /*ad50*/  MOV R14, R144 ;  /* 0x00000090000e7202 */ /* 0x000fe20000000f00 */
[----:B------:R-:W-:-:S02]  /*ad60*/  IMAD.MOV.U32 R13, RZ, RZ, R145 ;  /* 0x000000ffff0d7224 */ /* 0x000fc400078e0091 */
[----:B------:R-:W2:Y:S01]  /*ad70*/  LDL.LU.64 R150, [R1+0x510] ;  /* 0x0005100001967983 */ /* 0x000ea20000300a00 */
[----:B------:R-:W-:Y:S01]  /*ad80*/  MOV R20, R142 ;  /* 0x0000008e00147202 */ /* 0x000fe20000000f00 */
[----:B------:R-:W-:Y:S02]  /*ad90*/  IMAD.MOV.U32 R15, RZ, RZ, R143 ;  /* 0x000000ffff0f7224 */ /* 0x000fe400078e008f */
[----:B------:R-:W2:Y:S01]  /*ada0*/  LDL.LU.64 R148, [R1+0x508] ;  /* 0x0005080001947983 */ /* 0x000ea20000300a00 */
[----:B------:R-:W-:Y:S01]  /*adb0*/  MOV R216, R140 ;  /* 0x0000008c00d87202 */ /* 0x000fe20000000f00 */
[----:B------:R-:W-:Y:S02]  /*adc0*/  IMAD.MOV.U32 R21, RZ, RZ, R141 ;  /* 0x000000ffff157224 */ /* 0x000fe400078e008d */
[----:B------:R-:W2:Y:S01]  /*add0*/  LDL.LU.64 R146, [R1+0x500] ;  /* 0x0005000001927983 */ /* 0x000ea20000300a00 */
        /* <DEDUP_REMOVED lines=247> */
[----:B------:R1:W5:Y:S01]  /*bd50*/  LDL.LU R23, [R1+0x310] ;  /* 0x0003100001177983 */ /* 0x0003620000300800 */
[----:B------:R-:W-:Y:S01]  /*bd60*/  UIADD3 UR6, UR12, 0x6, URZ ;  /* 0x000000060c067890 */ /* 0x000fe2000fffe03f */
[----:B------:R-:W-:Y:S01]  /*bd70*/  UMOV UR5, 0x40000040 ;  /* 0x4000004000057882 */ /* 0x000fe20000000000 */
[----:B------:R-:W-:Y:S01]  /*bd80*/  UMOV UR7, 0x40000040 ;  /* 0x4000004000077882 */ /* 0x000fe20000000000 */
[----:B------:R1:W5:Y:S04]  /*bd90*/  LDL.LU R22, [R1+0x30c] ;  /* 0x00030c0001167983 */ /* 0x0003680000300800 */
        /* <DEDUP_REMOVED lines=112> */
[----:B-1----:R-:W-:Y:S05]  /*c4a0*/  @!P1 BRA `(.L_x_43) ;  /* 0x0000000000049947 */ /* 0x002fea0003800000 */
[----:B------:R-:W-:Y:S01]  /*c4b0*/  BPT.TRAP 0x1 ;  /* 0x000000040000795c */ /* 0x000fe20000300000 */
.L_x_43:
[----:B-----5:R-:W-:Y:S01]  /*c4c0*/  ISETP.NE.AND P0, PT, R22, RZ, PT ;  /* 0x000000ff1600720c */ /* 0x020fe20003f05270 */
[----:B------:R-:W-:-:S12]  /*c4d0*/  UISETP.GT.U32.AND UP0, UPT, UR52, 0x1, UPT ;  /* 0x000000013400788c */ /* 0x000fd8000bf04070 */
[----:B------:R-:W-:-:S04]  /*c4e0*/  @P0 LEA R4, R0, UR43, 0x3 ;  /* 0x0000002b00040c11 */ /* 0x000fc8000f8e18ff */
[----:B------:R-:W-:-:S04]  /*c4f0*/  @P0 IADD3 R4, R4, 0x38498, RZ ;  /* 0x0003849804040810 */ /* 0x000fc80007ffe0ff */
[----:B------:R-:W-:-:S04]  /*c500*/  @P0 PRMT R4, R23, 0x654, R4 ;  /* 0x0000065417040816 */ /* 0x000fc80000000004 */
[----:B------:R1:W-:Y:S01]  /*c510*/  @P0 SYNCS.ARRIVE.TRANS64.RED.A1T0 RZ, [R4+URZ], RZ ;  /* 0x000000ff04ff09a7 */ /* 0x0003e2000810043f */
[----:B------:R-:W-:-:S13]  /*c520*/  PLOP3.LUT P0, PT, PT, PT, UP0, 0x80, 0x0 ;  /* 0x000000000000781c */ /* 0x000fda0003f0f008 */
[----:B-1----:R-:W-:Y:S05]  /*c530*/  @P0 BRA `(.L_x_44) ;  /* 0x0000000000040947 */ /* 0x002fea0003800000 */
[----:B------:R-:W-:Y:S01]  /*c540*/  BPT.TRAP 0x1 ;  /* 0x000000040000795c */ /* 0x000fe20000300000 */
.L_x_44:
[----:B------:R-:W-:Y:S01]  /*c550*/  UIADD3 UR10, UR10, 0x1, URZ ;  /* 0x000000010a0a7890 */ /* 0x000fe2000fffe03f */
[C---:B------:R-:W-:Y:S01]  /*c560*/  ISETP.GT.AND P1, PT, R3.reuse, 0x1, PT ;  /* 0x000000010300780c */ /* 0x040fe20003f24270 */
[----:B------:R-:W-:Y:S01]  /*c570*/  VIADD R0, R0, 0x1 ;  /* 0x0000000100007836 */ /* 0x000fe20000000000 */
[----:B------:R-:W-:Y:S01]  /*c580*/  IADD3 R3, R3, -0x1, RZ ;  /* 0xffffffff03037810 */ /* 0x000fe20007ffe0ff */
[----:B------:R-:W-:-:S03]  /*c590*/  UISETP.NE.AND UP0, UPT, UR10, 0x3, UPT ;  /* 0x000000030a00788c */ /* 0x000fc6000bf05270 */
[C---:B------:R-:W-:Y:S01]  /*c5a0*/  ISETP.NE.AND P0, PT, R0.reuse, 0x3, PT ;  /* 0x000000030000780c */ /* 0x040fe20003f05270 */
[----:B------:R-:W-:Y:S02]  /*c5b0*/  USEL UR4, URZ, 0x1, UP0 ;  /* 0x000000013f047887 */ /* 0x000fe40008000000 */
[----:B------:R-:W-:Y:S01]  /*c5c0*/  USEL UR10, UR10, URZ, UP0 ;  /* 0x0000003f0a0a7287 */ /* 0x000fe20008000000 */
[----:B------:R-:W-:-:S03]  /*c5d0*/  SEL R0, R0, RZ, P0 ;  /* 0x000000ff00007207 */ /* 0x000fc60000000000 */
[----:B------:R-:W-:Y:S01]  /*c5e0*/  LOP3.LUT R2, R2, UR4, RZ, 0x3c, !PT ;  /* 0x0000000402027c12 */ /* 0x000fe2000f8e3cff */
[----:B------:R-:W-:Y:S07]  /*c5f0*/  @P1 BRA `(.L_x_45) ;  /* 0xffffffb800901947 */ /* 0x000fee000383ffff */
.L_x_38:
[----:B------:R-:W-:-:S13]  /*c600*/  ISETP.GE.AND P0, PT, R5, 0x1, PT ;  /* 0x000000010500780c */ /* 0x000fda0003f06270 */
[----:B------:R-:W-:Y:S05]  /*c610*/  @!P0 BRA `(.L_x_46) ;  /* 0x0000000000448947 */ /* 0x000fea0003800000 */
[----:B------:R-:W-:-:S06]  /*c620*/  UISETP.NE.AND UP0, UPT, UR50, 0x3, UPT ;  /* 0x000000033200788c */ /* 0x000fcc000bf05270 */
[----:B------:R-:W-:-:S13]  /*c630*/  PLOP3.LUT P0, PT, PT, PT, UP0, 0x80, 0x0 ;  /* 0x000000000000781c */ /* 0x000fda0003f0f008 */
[----:B------:R-:W-:Y:S05]  /*c640*/  @!P0 BRA `(.L_x_47) ;  /* 0x0000000000048947 */ /* 0x000fea0003800000 */
[----:B------:R-:W-:Y:S01]  /*c650*/  BPT.TRAP 0x1 ;  /* 0x000000040000795c */ /* 0x000fe20000300000 */
.L_x_47:
[----:B------:R-:W-:Y:S01]  /*c660*/  ISETP.NE.AND P0, PT, R22, RZ, PT ;  /* 0x000000ff1600720c */ /* 0x000fe20003f05270 */
[----:B------:R-:W-:-:S12]  /*c670*/  UISETP.GT.U32.AND UP0, UPT, UR52, 0x1, UPT ;  /* 0x000000013400788c */ /* 0x000fd8000bf04070 */
[----:B------:R-:W-:-:S04]  /*c680*/  @P0 VIADD R6, R6, UR55 ;  /* 0x0000003706060c36 */ /* 0x000fc80008000000 */
[----:B------:R-:W-:-:S05]  /*c690*/  @P0 IMAD.WIDE.U32 R2, R6, -0x55555555, RZ ;  /* 0xaaaaaaab06020825 */ /* 0x000fca00078e00ff */
[----:B------:R-:W-:-:S05]  /*c6a0*/  @P0 SHF.R.U32.HI R0, RZ, 0x1, R3 ;  /* 0x00000001ff000819 */ /* 0x000fca0000011603 */
[----:B------:R-:W-:-:S05]  /*c6b0*/  @P0 IMAD R0, R0, -0x3, R6 ;  /* 0xfffffffd00000824 */ /* 0x000fca00078e0206 */
[----:B------:R-:W-:-:S04]  /*c6c0*/  @P0 LEA R0, R0, UR43, 0x3 ;  /* 0x0000002b00000c11 */ /* 0x000fc8000f8e18ff */
[----:B------:R-:W-:-:S04]  /*c6d0*/  @P0 IADD3 R0, R0, 0x38498, RZ ;  /* 0x0003849800000810 */ /* 0x000fc80007ffe0ff */
[----:B------:R-:W-:-:S04]  /*c6e0*/  @P0 PRMT R0, R23, 0x654, R0 ;  /* 0x0000065417000816 */ /* 0x000fc80000000000 */
[----:B------:R1:W-:Y:S01]  /*c6f0*/  @P0 SYNCS.ARRIVE.TRANS64.RED.A1T0 RZ, [R0+URZ], RZ ;  /* 0x000000ff00ff09a7 */ /* 0x0003e2000810043f */
[----:B------:R-:W-:-:S13]  /*c700*/  PLOP3.LUT P0, PT, PT, PT, UP0, 0x80, 0x0 ;  /* 0x000000000000781c */ /* 0x000fda0003f0f008 */
[----:B-1----:R-:W-:Y:S05]  /*c710*/  @P0 BRA `(.L_x_46) ;  /* 0x0000000000040947 */ /* 0x002fea0003800000 */
[----:B------:R-:W-:Y:S01]  /*c720*/  BPT.TRAP 0x1 ;  /* 0x000000040000795c */ /* 0x000fe20000300000 */
.L_x_46:
[----:B------:R-:W-:Y:S02]  /*c730*/  R2UR UR4, R5 ;  /* 0x00000000050472ca */ /* 0x000fe400000e0000 */
[----:B------:R-:W-:Y:S02]  /*c740*/  R2UR UR45, R16 ;  /* 0x00000000102d72ca */ /* 0x000fe400000e0000 */
[----:B------:R-:W-:Y:S02]  /*c750*/  R2UR UR46, R17 ;  /* 0x00000000112e72ca */ /* 0x000fe400000e0000 */
[----:B------:R-:W-:-:S07]  /*c760*/  LOP3.LUT P0, RZ, R7, 0xff, RZ, 0xc0, !PT ;  /* 0x000000ff07ff7812 */ /* 0x000fce000780c0ff */
[----:B------:R-:W-:Y:S02]  /*c770*/  UIADD3 UR4, UR4, 0x3f, URZ ;  /* 0x0000003f04047890 */ /* 0x000fe4000fffe03f */
[----:B------:R-:W-:Y:S02]  /*c780*/  USHF.L.U32 UR45, UR45, 0x8, URZ ;  /* 0x000000082d2d7899 */ /* 0x000fe4000800063f */
[----:B------:R-:W-:Y:S02]  /*c790*/  USHF.R.S32.HI UR5, URZ, 0x1f, UR4 ;  /* 0x0000001f3f057899 */ /* 0x000fe40008011404 */
[----:B------:R-:W-:Y:S02]  /*c7a0*/  USHF.L.U32 UR46, UR46, 0x8, URZ ;  /* 0x000000082e2e7899 */ /* 0x000fe4000800063f */
[----:B------:R-:W-:Y:S02]  /*c7b0*/  ULEA.HI UR5, UR5, UR4, URZ, 0x6 ;  /* 0x0000000405057291 */ /* 0x000fe4000f8f303f */
[----:B------:R-:W-:-:S02]  /*c7c0*/  UIADD3 UR4, UR43, 0x30000, URZ ;  /* 0x000300002b047890 */ /* 0x000fc4000fffe03f */
[----:B------:R-:W-:Y:S02]  /*c7d0*/  USHF.R.S32.HI UR5, URZ, 0x6, UR5 ;  /* 0x000000063f057899 */ /* 0x000fe40008011405 */
[----:B------:R-:W-:Y:S02]  /*c7e0*/  ULOP3.LUT UP2, URZ, UR4, 0x3ff, URZ, 0xc0, !UPT ;  /* 0x000003ff043f7892 */ /* 0x000fe4000f84c03f */
[----:B------:R-:W-:Y:S02]  /*c7f0*/  UIADD3 UR55, UR55, UR5, URZ ;  /* 0x0000000537377290 */ /* 0x000fe4000fffe03f */
[----:B------:R-:W-:Y:S02]  /*c800*/  UISETP.GE.U32.AND UP1, UPT, UR5, 0x3, UPT ;  /* 0x000000030500788c */ /* 0x000fe4000bf26070 */
[----:B------:R-:W-:Y:S01]  /*c810*/  UISETP.GT.U32.AND UP0, UPT, UR55, 0x2, UPT ;  /* 0x000000023700788c */ /* 0x000fe2000bf04070 */
[----:B------:R-:W-:-:S03]  /*c820*/  PLOP3.LUT P1, PT, PT, PT, UP2, 0x80, 0x0 ;  /* 0x000000000000781c */ /* 0x000fc60003f2f028 */
[----:B------:R-:W-:-:S04]  /*c830*/  UISETP.LT.U32.AND UP0, UPT, UR5, 0x3, UP0 ;  /* 0x000000030500788c */ /* 0x000fc80008701070 */
[----:B------:R-:W-:Y:S02]  /*c840*/  USEL UR6, URZ, 0x1, !UP0 ;  /* 0x000000013f067887 */ /* 0x000fe4000c000000 */
[----:B------:R-:W-:Y:S02]  /*c850*/  @UP1 UIMAD.WIDE.U32 UR4, UR55, -0x55555555, URZ ;  /* 0xaaaaaaab370418a5 */ /* 0x000fe4000f8e003f */
[----:B------:R-:W-:Y:S02]  /*c860*/  ULOP3.LUT UR37, UR37, UR6, URZ, 0x3c, !UPT ;  /* 0x0000000625257292 */ /* 0x000fe4000f8e3c3f */
[----:B------:R-:W-:-:S04]  /*c870*/  @UP1 USHF.R.U32.HI UR4, URZ, 0x1, UR5 ;  /* 0x000000013f041899 */ /* 0x000fc80008011605 */
[----:B------:R-:W-:Y:S01]  /*c880*/  @UP1 ULOP3.LUT UR37, UR37, 0x1, UR4, 0x78, !UPT ;  /* 0x0000000125251892 */ /* 0x000fe2000f8e7804 */
[----:B------:R-:W-:Y:S11]  /*c890*/  @!P0 BRA `(.L_x_48) ;  /* 0x00000000000c8947 */ /* 0x000ff60003800000 */
[----:B------:R-:W-:-:S04]  /*c8a0*/  DEPBAR {5,4,3,2,1,0} ;  /* 0x0000003f0000791a */ /* 0x000fc80000000000 */
[----:B------:R1:W-:Y:S02]  /*c8b0*/  UTMACCTL.IV [UR58] ;  /* 0x000000003a0079b9 */ /* 0x0003e40008000000 */
[----:B-1----:R-:W-:Y:S01]  /*c8c0*/  NOP ;  /* 0x0000000000007918 */ /* 0x002fe20000000000 */
.L_x_48:
[----:B------:R-:W-:Y:S05]  /*c8d0*/  @!P1 BRA `(.L_x_49) ;  /* 0x00000000007c9947 */ /* 0x000fea0003800000 */
[----:B------:R-:W-:Y:S01]  /*c8e0*/  MOV R16, 0x0 ;  /* 0x0000000000107802 */ /* 0x000fe20000000f00 */
[----:B------:R-:W-:Y:S01]  /*c8f0*/  ULDC.64 UR4, c[0x4][0x68] ;  /* 0x01001a0000047ab9 */ /* 0x000fe20000000a00 */
[----:B------:R-:W-:Y:S01]  /*c900*/  ULDC.64 UR6, c[0x4][0x70] ;  /* 0x01001c0000067ab9 */ /* 0x000fe20000000a00 */
[----:B------:R-:W-:Y:S01]  /*c910*/  ULDC.64 UR8, c[0x4][0x8] ;  /* 0x0100020000087ab9 */ /* 0x000fe20000000a00 */
[----:B------:R1:W3:Y:S01]  /*c920*/  LDC.64 R2, c[0x4][R16] ;  /* 0x0100000010027b82 */ /* 0x0002e20000000a00 */
[----:B------:R-:W-:Y:S01]  /*c930*/  IMAD.U32 R4, RZ, RZ, UR4 ;  /* 0x00000004ff047e24 */ /* 0x000fe2000f8e00ff */
[----:B------:R-:W-:Y:S01]  /*c940*/  MOV R5, UR5 ;  /* 0x0000000500057c02 */ /* 0x000fe20008000f00 */
[----:B------:R-:W-:Y:S01]  /*c950*/  IMAD.U32 R6, RZ, RZ, UR6 ;  /* 0x00000006ff067e24 */ /* 0x000fe2000f8e00ff */
[----:B------:R-:W-:Y:S01]  /*c960*/  MOV R7, UR7 ;  /* 0x0000000700077c02 */ /* 0x000fe20008000f00 */
[----:B------:R-:W-:Y:S01]  /*c970*/  IMAD.U32 R10, RZ, RZ, UR8 ;  /* 0x00000008ff0a7e24 */ /* 0x000fe2000f8e00ff */
[----:B------:R-:W-:Y:S01]  /*c980*/  MOV R11, UR9 ;  /* 0x00000009000b7c02 */ /* 0x000fe20008000f00 */
[----:B------:R-:W-:Y:S01]  /*c990*/  IMAD.MOV.U32 R8, RZ, RZ, 0x70 ;  /* 0x00000070ff087424 */ /* 0x000fe200078e00ff */
[----:B------:R-:W-:Y:S01]  /*c9a0*/  MOV R12, 0x1 ;  /* 0x00000001000c7802 */ /* 0x000fe20000000f00 */
[----:B-1----:R-:W-:-:S07]  /*c9b0*/  IMAD.MOV.U32 R13, RZ, RZ, RZ ;  /* 0x000000ffff0d7224 */ /* 0x002fce00078e00ff */
[----:B------:R-:W-:-:S07]  /*c9c0*/  LEPC R20, `(.L_x_50) ;  /* 0x000000001014794e */ /* 0x000fce0000000000 */
[----:B--23--:R-:W-:Y:S05]  /*c9d0*/  CALL.ABS.NOINC R2 ;  /* 0x0000000002007343 */ /* 0x00cfea0003c00000 */
.L_x_50:
[----:B------:R1:W2:Y:S01]  /*c9e0*/  LDC.64 R2, c[0x4][R16] ;  /* 0x0100000010027b82 */ /* 0x0002a20000000a00 */
[----:B------:R-:W-:Y:S01]  /*c9f0*/  ULDC.64 UR4, c[0x4][0x68] ;  /* 0x01001a0000047ab9 */ /* 0x000fe20000000a00 */
[----:B------:R-:W-:Y:S01]  /*ca00*/  ULDC.64 UR6, c[0x4][0x70] ;  /* 0x01001c0000067ab9 */ /* 0x000fe20000000a00 */
[----:B------:R-:W-:Y:S01]  /*ca10*/  ULDC.64 UR8, c[0x4][0x8] ;  /* 0x0100020000087ab9 */ /* 0x000fe20000000a00 */
[----:B------:R-:W-:Y:S01]  /*ca20*/  MOV R4, UR4 ;  /* 0x0000000400047c02 */ /* 0x000fe20008000f00 */
[----:B------:R-:W-:Y:S01]  /*ca30*/  IMAD.U32 R5, RZ, RZ, UR5 ;  /* 0x00000005ff057e24 */ /* 0x000fe2000f8e00ff */
[----:B------:R-:W-:Y:S01]  /*ca40*/  MOV R6, UR6 ;  /* 0x0000000600067c02 */ /* 0x000fe20008000f00 */
[----:B------:R-:W-:Y:S01]  /*ca50*/  IMAD.U32 R7, RZ, RZ, UR7 ;  /* 0x00000007ff077e24 */ /* 0x000fe2000f8e00ff */
[----:B------:R-:W-:Y:S01]  /*ca60*/  MOV R10, UR8 ;  /* 0x00000008000a7c02 */ /* 0x000fe20008000f00 */
[----:B------:R-:W-:Y:S01]  /*ca70*/  IMAD.U32 R11, RZ, RZ, UR9 ;  /* 0x00000009ff0b7e24 */ /* 0x000fe2000f8e00ff */
[----:B------:R-:W-:Y:S01]  /*ca80*/  MOV R8, 0x70 ;  /* 0x0000007000087802 */ /* 0x000fe20000000f00 */
[----:B------:R-:W-:Y:S01]  /*ca90*/  IMAD.MOV.U32 R12, RZ, RZ, 0x1 ;  /* 0x00000001ff0c7424 */ /* 0x000fe200078e00ff */
[----:B-1----:R-:W-:-:S07]  /*caa0*/  MOV R13, RZ ;  /* 0x000000ff000d7202 */ /* 0x002fce0000000f00 */
[----:B------:R-:W-:-:S07]  /*cab0*/  LEPC R20, `(.L_x_49) ;  /* 0x000000001014794e */ /* 0x000fce0000000000 */
[----:B--2---:R-:W-:Y:S05]  /*cac0*/  CALL.ABS.NOINC R2 ;  /* 0x0000000002007343 */ /* 0x004fea0003c00000 */
.L_x_49:
[----:B------:R-:W-:Y:S02]  /*cad0*/  ULDC.64 UR4, c[0x0][0x590] ;  /* 0x0001640000047ab9 */ /* 0x000fe40000000a00 */
[----:B------:R-:W-:-:S04]  /*cae0*/  ISETP.NE.U32.AND P0, PT, RZ, UR4, PT ;  /* 0x00000004ff007c0c */ /* 0x000fc8000bf05070 */
[----:B------:R-:W-:-:S13]  /*caf0*/  ISETP.NE.AND.EX P0, PT, RZ, UR5, PT, P0 ;  /* 0x00000005ff007c0c */ /* 0x000fda000bf05300 */
[----:B------:R-:W-:Y:S05]  /*cb00*/  @!P0 BRA `(.L_x_51) ;  /* 0x0000000000148947 */ /* 0x000fea0003800000 */
[----:B------:R-:W-:-:S04]  /*cb10*/  LEA R2, P0, R18, UR4, 0x3 ;  /* 0x0000000412027c11 */ /* 0x000fc8000f8018ff */
[----:B------:R-:W-:-:S06]  /*cb20*/  LEA.HI.X R3, R18, UR5, R19, 0x3, P0 ;  /* 0x0000000512037c11 */ /* 0x000fcc00080f1c13 */
[----:B------:R-:W3:Y:S04]  /*cb30*/  LDG.E.64 R2, desc[UR56][R2.64] ;  /* 0x0000003802027981 */ /* 0x000ee8000c1e1b00 */
[----:B---3--:R1:W5:Y:S01]  /*cb40*/  LD.E R0, desc[UR56][R2.64] ;  /* 0x0000003802007980 */ /* 0x008362000c101900 */
[----:B------:R-:W-:Y:S05]  /*cb50*/  BRA `(.L_x_52) ;  /* 0x0000000000307947 */ /* 0x000fea0003800000 */
.L_x_51:
[----:B------:R-:W-:Y:S02]  /*cb60*/  ULDC.64 UR4, c[0x0][0x588] ;  /* 0x0001620000047ab9 */ /* 0x000fe40000000a00 */
[----:B------:R-:W-:-:S04]  /*cb70*/  ISETP.NE.U32.AND P0, PT, RZ, UR4, PT ;  /* 0x00000004ff007c0c */ /* 0x000fc8000bf05070 */
[----:B------:R-:W-:-:S13]  /*cb80*/  ISETP.NE.AND.EX P0, PT, RZ, UR5, PT, P0 ;  /* 0x00000005ff007c0c */ /* 0x000fda000bf05300 */
[----:B------:R-:W-:Y:S05]  /*cb90*/  @!P0 BRA `(.L_x_53) ;  /* 0x0000000000188947 */ /* 0x000fea0003800000 */
[----:B------:R-:W1:Y:S01]  /*cba0*/  LDC.64 R4, c[0x0][0x588] ;  /* 0x00016200ff047b82 */ /* 0x000e620000000a00 */
[----:B------:R-:W-:Y:S02]  /*cbb0*/  ULDC UR4, c[0x0][0x598] ;  /* 0x0001660000047ab9 */ /* 0x000fe40000000800 */
[----:B------:R-:W-:-:S04]  /*cbc0*/  IMAD R2, R18, UR4, RZ ;  /* 0x0000000412027c24 */ /* 0x000fc8000f8e02ff */
[----:B-1----:R-:W-:-:S05]  /*cbd0*/  IMAD.WIDE R2, R2, 0x4, R4 ;  /* 0x0000000402027825 */ /* 0x002fca00078e0204 */
[----:B------:R3:W5:Y:S01]  /*cbe0*/  LDG.E R0, desc[UR56][R2.64] ;  /* 0x0000003802007981 */ /* 0x000762000c1e1900 */
[----:B------:R-:W-:Y:S05]  /*cbf0*/  BRA `(.L_x_52) ;  /* 0x0000000000087947 */ /* 0x000fea0003800000 */
.L_x_53:
[----:B------:R-:W-:Y:S02]  /*cc00*/  ULDC UR4, c[0x0][0x580] ;  /* 0x0001600000047ab9 */ /* 0x000fe40000000800 */
[----:B------:R-:W-:-:S07]  /*cc10*/  IMAD.U32 R0, RZ, RZ, UR4 ;  /* 0x00000004ff007e24 */ /* 0x000fce000f8e00ff */
.L_x_52:
[----:B------:R-:W-:Y:S02]  /*cc20*/  ULDC.64 UR4, c[0x0][0x5b8] ;  /* 0x00016e0000047ab9 */ /* 0x000fe40000000a00 */
[----:B------:R-:W-:-:S04]  /*cc30*/  ISETP.NE.U32.AND P0, PT, RZ, UR4, PT ;  /* 0x00000004ff007c0c */ /* 0x000fc8000bf05070 */
[----:B------:R-:W-:-:S13]  /*cc40*/  ISETP.NE.AND.EX P0, PT, RZ, UR5, PT, P0 ;  /* 0x00000005ff007c0c */ /* 0x000fda000bf05300 */
[----:B------:R-:W-:Y:S05]  /*cc50*/  @!P0 BRA `(.L_x_54) ;  /* 0x0000000000148947 */ /* 0x000fea0003800000 */
[----:B-1-3--:R-:W-:-:S04]  /*cc60*/  LEA R2, P0, R18, UR4, 0x3 ;  /* 0x0000000412027c11 */ /* 0x00afc8000f8018ff */
[----:B------:R-:W-:-:S06]  /*cc70*/  LEA.HI.X R3, R18, UR5, R19, 0x3, P0 ;  /* 0x0000000512037c11 */ /* 0x000fcc00080f1c13 */
[----:B------:R-:W3:Y:S04]  /*cc80*/  LDG.E.64 R2, desc[UR56][R2.64] ;  /* 0x0000003802027981 */ /* 0x000ee8000c1e1b00 */
[----:B---3--:R3:W5:Y:S01]  /*cc90*/  LD.E R2, desc[UR56][R2.64] ;  /* 0x0000003802027980 */ /* 0x008762000c101900 */
[----:B------:R-:W-:Y:S05]  /*cca0*/  BRA `(.L_x_55) ;  /* 0x0000000000307947 */ /* 0x000fea0003800000 */
.L_x_54:
[----:B------:R-:W-:Y:S02]  /*ccb0*/  ULDC.64 UR4, c[0x0][0x5b0] ;  /* 0x00016c0000047ab9 */ /* 0x000fe40000000a00 */
[----:B------:R-:W-:-:S04]  /*ccc0*/  ISETP.NE.U32.AND P0, PT, RZ, UR4, PT ;  /* 0x00000004ff007c0c */ /* 0x000fc8000bf05070 */
[----:B------:R-:W-:-:S13]  /*ccd0*/  ISETP.NE.AND.EX P0, PT, RZ, UR5, PT, P0 ;  /* 0x00000005ff007c0c */ /* 0x000fda000bf05300 */
[----:B------:R-:W-:Y:S05]  /*cce0*/  @!P0 BRA `(.L_x_56) ;  /* 0x0000000000188947 */ /* 0x000fea0003800000 */
[----:B------:R-:W4:Y:S01]  /*ccf0*/  LDC.64 R4, c[0x0][0x5b0] ;  /* 0x00016c00ff047b82 */ /* 0x000f220000000a00 */
[----:B------:R-:W-:Y:S02]  /*cd00*/  ULDC UR4, c[0x0][0x5c0] ;  /* 0x0001700000047ab9 */ /* 0x000fe40000000800 */
[----:B-1-3--:R-:W-:-:S04]  /*cd10*/  IMAD R2, R18, UR4, RZ ;  /* 0x0000000412027c24 */ /* 0x00afc8000f8e02ff */
[----:B----4-:R-:W-:-:S06]  /*cd20*/  IMAD.WIDE R2, R2, 0x4, R4 ;  /* 0x0000000402027825 */ /* 0x010fcc00078e0204 */
[----:B------:R1:W5:Y:S01]  /*cd30*/  LDG.E R2, desc[UR56][R2.64] ;  /* 0x0000003802027981 */ /* 0x000362000c1e1900 */
[----:B------:R-:W-:Y:S05]  /*cd40*/  BRA `(.L_x_55) ;  /* 0x0000000000087947 */ /* 0x000fea0003800000 */
.L_x_56:
[----:B------:R-:W-:Y:S02]  /*cd50*/  ULDC UR4, c[0x0][0x5a8] ;  /* 0x00016a0000047ab9 */ /* 0x000fe40000000800 */
[----:B-1-3--:R-:W-:-:S07]  /*cd60*/  MOV R2, UR4 ;  /* 0x0000000400027c02 */ /* 0x00afce0008000f00 */
.L_x_55:
[----:B------:R-:W-:Y:S01]  /*cd70*/  ISETP.GT.U32.AND P0, PT, R157, 0x3e, PT ;  /* 0x0000003e9d00780c */ /* 0x000fe20003f04070 */
[----:B------:R-:W-:Y:S01]  /*cd80*/  BSSY B0, `(.L_x_57) ;  /* 0x0000007000007945 */ /* 0x000fe20003800000 */
[----:B------:R-:W-:-:S11]  /*cd90*/  PRMT R16, RZ, 0x7610, R16 ;  /* 0x00007610ff107816 */ /* 0x000fd60000000010 */
[----:B------:R-:W-:Y:S05]  /*cda0*/  @P0 BRA `(.L_x_58) ;  /* 0x0000000000100947 */ /* 0x000fea0003800000 */
[----:B------:R-:W-:-:S03]  /*cdb0*/  UMOV UR4, 0xffffffff ;  /* 0xffffffff00047882 */ /* 0x000fc60000000000 */
[----:B------:R-:W-:Y:S05]  /*cdc0*/  BRA.DIV UR4, `(.L_x_59) ;  /* 0x000000de04007947 */ /* 0x000fea000b800000 */
[----:B------:R-:W-:-:S13]  /*cdd0*/  ELECT P6, URZ, PT ;  /* 0x00000000003f782f */ /* 0x000fda00038c0000 */
.L_x_355:
[----:B------:R-:W-:-:S07]  /*cde0*/  SEL R16, RZ, 0x1, !P6 ;  /* 0x00000001ff107807 */ /* 0x000fce0007000000 */
.L_x_58:
[----:B------:R-:W-:Y:S05]  /*cdf0*/  BSYNC B0 ;  /* 0x0000000000007941 */ /* 0x000fea0003800000 */
.L_x_57:
[----:B-1-3--:R-:W-:-:S05]  /*ce00*/  IMAD.U32 R3, RZ, RZ, UR48 ;  /* 0x00000030ff037e24 */ /* 0x00afca000f8e00ff */
[----:B------:R-:W-:-:S13]  /*ce10*/  ISETP.NE.AND P1, PT, R3, 0x3, PT ;  /* 0x000000030300780c */ /* 0x000fda0003f25270 */
[----:B------:R-:W-:Y:S05]  /*ce20*/  @!P1 BRA `(.L_x_60) ;  /* 0x0000000000049947 */ /* 0x000fea0003800000 */
[----:B------:R-:W-:Y:S01]  /*ce30*/  BPT.TRAP 0x1 ;  /* 0x000000040000795c */ /* 0x000fe20000300000 */
.L_x_60:
[----:B------:R-:W-:Y:S02]  /*ce40*/  SHF.L.U32 R159, RZ, 0x1f, RZ ;  /* 0x0000001fff9f7819 */ /* 0x000fe400000006ff */
[----:B-----5:R-:W-:Y:S02]  /*ce50*/  FSETP.NEU.AND P0, PT, R0, RZ, PT ;  /* 0x000000ff0000720b */ /* 0x020fe40003f0d000 */
[----:B------:R-:W1:Y:S02]  /*ce60*/  SYNCS.PHASECHK.TRANS64.TRYWAIT P2, [UR43+0x384b0], R159 ;  /* 0x0384b09fff0075a7 */ /* 0x000e64000804016b */
[----:B-1----:R-:W-:Y:S09]  /*ce70*/  @!P2 BRA `(.L_x_61) ;  /* 0x000000d800eca947 */ /* 0x002ff20003800000 */
.L_x_356:
[----:B------:R-:W3:Y:S04]  /*ce80*/  LDL.LU R3, [R1] ;  /* 0x0000000001037983 */ /* 0x000ee80000300800 */
[----:B------:R-:W4:Y:S04]  /*ce90*/  LDL.LU R7, [R1+0x4] ;  /* 0x0000040001077983 */ /* 0x000f280000300800 */
[----:B------:R-:W5:Y:S01]  /*cea0*/  LDL.LU R6, [R1+0x8] ;  /* 0x0000080001067983 */ /* 0x000f620000300800 */
[----:B------:R-:W-:Y:S01]  /*ceb0*/  MOV R8, RZ ;  /* 0x000000ff00087202 */ /* 0x000fe20000000f00 */
[----:B------:R-:W-:Y:S05]  /*cec0*/  @P0 WARPSYNC.ALL ;  /* 0x0000000000000948 */ /* 0x000fea0003800000 */
[----:B-1----:R-:W-:Y:S01]  /*ced0*/  @P0 LEA R4, R156, UR43, 0x1 ;  /* 0x0000002b9c040c11 */ /* 0x002fe2000f8e08ff */
[----:B------:R-:W-:Y:S04]  /*cee0*/  BSSY B0, `(.L_x_62) ;  /* 0x0000010000007945 */ /* 0x000fe80003800000 */
[----:B------:R-:W1:Y:S02]  /*cef0*/  @P0 LDSM.16.MT88.4 R8, [R4+0x30000] ;  /* 0x030000000408083b */ /* 0x000e640000004200 */
[----:B-1----:R-:W-:-:S02]  /*cf00*/  HADD2.F32 R5, -RZ, R8.H0_H0 ;  /* 0x20000008ff057230 */ /* 0x002fc40000004100 */
[----:B---3--:R-:W-:-:S04]  /*cf10*/  FMUL R3, R3, R2 ;  /* 0x0000000203037220 */ /* 0x008fc80000400000 */
[----:B------:R-:W-:Y:S01]  /*cf20*/  FFMA R5, R5, R0, R3 ;  /* 0x0000000005057223 */ /* 0x000fe20000000003 */
[----:B------:R-:W-:Y:S02]  /*cf30*/  HADD2.F32 R3, -RZ, R8.H1_H1 ;  /* 0x30000008ff037230 */ /* 0x000fe40000004100 */
[-C--:B----4-:R-:W-:Y:S01]  /*cf40*/  FMUL R12, R7, R2.reuse ;  /* 0x00000002070c7220 */ /* 0x090fe20000400000 */
[----:B-----5:R-:W-:-:S03]  /*cf50*/  FMUL R13, R6, R2 ;  /* 0x00000002060d7220 */ /* 0x020fc60000400000 */
[----:B------:R-:W-:-:S05]  /*cf60*/  FFMA R12, R3, R0, R12 ;  /* 0x00000000030c7223 */ /* 0x000fca000000000c */
[----:B------:R-:W-:Y:S02]  /*cf70*/  F2FP.F16.F32.PACK_AB R12, R12, R5 ;  /* 0x000000050c0c723e */ /* 0x000fe400000000ff */
[----:B------:R-:W1:Y:S01]  /*cf80*/  @P0 LDSM.16.MT88.4 R4, [R4+0x30800] ;  /* 0x030800000404083b */ /* 0x000e620000004200 */
[----:B------:R-:W-:Y:S05]  /*cf90*/  @P0 BRA `(.L_x_63) ;  /* 0x0000000000100947 */ /* 0x000fea0003800000 */
[----:B------:R-:W-:Y:S01]  /*cfa0*/  IMAD.MOV.U32 R9, RZ, RZ, RZ ;  /* 0x000000ffff097224 */ /* 0x000fe200078e00ff */
[----:B------:R-:W-:Y:S02]  /*cfb0*/  CS2R R10, SRZ ;  /* 0x00000000000a7805 */ /* 0x000fe4000001ff00 */
[----:B-1----:R-:W-:Y:S02]  /*cfc0*/  CS2R R4, SRZ ;  /* 0x0000000000047805 */ /* 0x002fe4000001ff00 */
[----:B------:R-:W-:-:S07]  /*cfd0*/  CS2R R6, SRZ ;  /* 0x0000000000067805 */ /* 0x000fce000001ff00 */
.L_x_63:
[----:B------:R-:W-:Y:S05]  /*cfe0*/  BSYNC B0 ;  /* 0x0000000000007941 */ /* 0x000fea0003800000 */
.L_x_62:
[----:B------:R-:W3:Y:S04]  /*cff0*/  LDL.LU R164, [R1+0xc] ;  /* 0x00000c0001a47983 */ /* 0x000ee80000300800 */
[----:B------:R-:W4:Y:S04]  /*d000*/  LDL.LU R18, [R1+0x10] ;  /* 0x0000100001127983 */ /* 0x000f280000300800 */
[----:B------:R-:W5:Y:S04]  /*d010*/  LDL.LU R17, [R1+0x14] ;  /* 0x0000140001117983 */ /* 0x000f680000300800 */
        /* <DEDUP_REMOVED lines=10> */
[--C-:B------:R-:W-:Y:S01]  /*d0c0*/  HADD2.F32 R3, -RZ, R9.reuse.H0_H0 ;  /* 0x20000009ff037230 */ /* 0x100fe20000004100 */
[----:B------:R-:W-:Y:S05]  /*d0d0*/  WARPSYNC.ALL ;  /* 0x0000000000007948 */ /* 0x000fea0003800000 */
[----:B------:R-:W-:Y:S01]  /*d0e0*/  FFMA R14, R3, R0, R13 ;  /* 0x00000000030e7223 */ /* 0x000fe2000000000d */
[----:B------:R-:W-:Y:S01]  /*d0f0*/  HADD2.F32 R3, -RZ, R9.H1_H1 ;  /* 0x30000009ff037230 */ /* 0x000fe20000004100 */
[----:B------:R-:W-:Y:S01]  /*d100*/  PRMT R16, R16, 0x9910, RZ ;  /* 0x0000991010107816 */ /* 0x000fe200000000ff */
[----:B------:R-:W-:Y:S01]  /*d110*/  BSSY B0, `(.L_x_64) ;  /* 0x0000043000007945 */ /* 0x000fe20003800000 */
[----:B---3--:R-:W-:-:S04]  /*d120*/  FMUL R13, R164, R2 ;  /* 0x00000002a40d7220 */ /* 0x008fc80000400000 */
[----:B------:R-:W-:Y:S01]  /*d130*/  FFMA R13, R3, R0, R13 ;  /* 0x00000000030d7223 */ /* 0x000fe2000000000d */
[----:B----4-:R-:W-:-:S04]  /*d140*/  FMUL R3, R18, R2 ;  /* 0x0000000212037220 */ /* 0x010fc80000400000 */
[----:B------:R-:W-:Y:S01]  /*d150*/  F2FP.F16.F32.PACK_AB R13, R13, R14 ;  /* 0x0000000e0d0d723e */ /* 0x000fe200000000ff */
[----:B------:R-:W-:-:S05]  /*d160*/  HADD2.F32 R14, -RZ, R10.H0_H0 ;  /* 0x2000000aff0e7230 */ /* 0x000fca0000004100 */
[----:B------:R-:W-:Y:S01]  /*d170*/  FFMA R18, R14, R0, R3 ;  /* 0x000000000e127223 */ /* 0x000fe20000000003 */
[----:B------:R-:W-:Y:S02]  /*d180*/  HADD2.F32 R14, -RZ, R10.H1_H1 ;  /* 0x3000000aff0e7230 */ /* 0x000fe40000004100 */
[----:B-----5:R-:W-:-:S04]  /*d190*/  FMUL R3, R17, R2 ;  /* 0x0000000211037220 */ /* 0x020fc80000400000 */
[----:B------:R-:W-:Y:S01]  /*d1a0*/  FFMA R17, R14, R0, R3 ;  /* 0x000000000e117223 */ /* 0x000fe20000000003 */
[----:B------:R-:W-:Y:S02]  /*d1b0*/  HADD2.F32 R14, -RZ, R11.H0_H0 ;  /* 0x2000000bff0e7230 */ /* 0x000fe40000004100 */
[----:B--2---:R-:W-:-:S04]  /*d1c0*/  FMUL R3, R15, R2 ;  /* 0x000000020f037220 */ /* 0x004fc80000400000 */
[----:B------:R-:W-:Y:S01]  /*d1d0*/  FFMA R15, R14, R0, R3 ;  /* 0x000000000e0f7223 */ /* 0x000fe20000000003 */
[----:B------:R-:W-:Y:S02]  /*d1e0*/  HADD2.F32 R14, -RZ, R11.H1_H1 ;  /* 0x3000000bff0e7230 */ /* 0x000fe40000004100 */
[----:B------:R-:W-:-:S04]  /*d1f0*/  FMUL R3, R163, R2 ;  /* 0x00000002a3037220 */ /* 0x000fc80000400000 */
[----:B------:R-:W-:Y:S01]  /*d200*/  FFMA R3, R14, R0, R3 ;  /* 0x000000000e037223 */ /* 0x000fe20000000003 */
[----:B------:R-:W-:-:S04]  /*d210*/  F2FP.F16.F32.PACK_AB R14, R17, R18 ;  /* 0x00000012110e723e */ /* 0x000fc800000000ff */
[----:B------:R-:W-:Y:S02]  /*d220*/  F2FP.F16.F32.PACK_AB R15, R3, R15 ;  /* 0x0000000f030f723e */ /* 0x000fe400000000ff */
[----:B------:R-:W-:-:S05]  /*d230*/  LEA R3, R156, UR43, 0x1 ;  /* 0x0000002b9c037c11 */ /* 0x000fca000f8e08ff */
[----:B------:R1:W-:Y:S02]  /*d240*/  STSM.16.MT88.4 [R3+0x30000], R12 ;  /* 0x0300000c03007844 */ /* 0x0003e40000004200 */
[--C-:B-1----:R-:W-:Y:S02]  /*d250*/  HADD2.F32 R13, -RZ, R4.reuse.H1_H1 ;  /* 0x30000004ff0d7230 */ /* 0x102fe40000004100 */
[-C--:B------:R-:W-:Y:S01]  /*d260*/  FMUL R12, R21, R2.reuse ;  /* 0x00000002150c7220 */ /* 0x080fe20000400000 */
[----:B------:R-:W-:Y:S02]  /*d270*/  HADD2.F32 R14, -RZ, R4.H0_H0 ;  /* 0x20000004ff0e7230 */ /* 0x000fe40000004100 */
[----:B------:R-:W-:Y:S01]  /*d280*/  FMUL R15, R152, R2 ;  /* 0x00000002980f7220 */ /* 0x000fe20000400000 */
[-C--:B------:R-:W-:Y:S01]  /*d290*/  FFMA R21, R13, R0.reuse, R12 ;  /* 0x000000000d157223 */ /* 0x080fe2000000000c */
[--C-:B------:R-:W-:Y:S02]  /*d2a0*/  HADD2.F32 R13, -RZ, R5.reuse.H1_H1 ;  /* 0x30000005ff0d7230 */ /* 0x100fe40000004100 */
[----:B------:R-:W-:Y:S01]  /*d2b0*/  FFMA R152, R14, R0, R15 ;  /* 0x000000000e987223 */ /* 0x000fe2000000000f */
[----:B------:R-:W-:Y:S01]  /*d2c0*/  FMUL R12, R19, R2 ;  /* 0x00000002130c7220 */ /* 0x000fe20000400000 */
[----:B------:R-:W-:-:S02]  /*d2d0*/  HADD2.F32 R14, -RZ, R5.H0_H0 ;  /* 0x20000005ff0e7230 */ /* 0x000fc40000004100 */
[----:B------:R-:W-:Y:S01]  /*d2e0*/  FMUL R15, R20, R2 ;  /* 0x00000002140f7220 */ /* 0x000fe20000400000 */
[-C--:B------:R-:W-:Y:S01]  /*d2f0*/  FFMA R19, R13, R0.reuse, R12 ;  /* 0x000000000d137223 */ /* 0x080fe2000000000c */
[--C-:B------:R-:W-:Y:S02]  /*d300*/  HADD2.F32 R13, -RZ, R6.reuse.H1_H1 ;  /* 0x30000006ff0d7230 */ /* 0x100fe40000004100 */
[----:B------:R-:W-:Y:S01]  /*d310*/  FFMA R20, R14, R0, R15 ;  /* 0x000000000e147223 */ /* 0x000fe2000000000f */
[-C--:B------:R-:W-:Y:S01]  /*d320*/  FMUL R12, R161, R2.reuse ;  /* 0x00000002a10c7220 */ /* 0x080fe20000400000 */
[----:B------:R-:W-:Y:S02]  /*d330*/  HADD2.F32 R14, -RZ, R6.H0_H0 ;  /* 0x20000006ff0e7230 */ /* 0x000fe40000004100 */
[----:B------:R-:W-:Y:S01]  /*d340*/  FMUL R15, R162, R2 ;  /* 0x00000002a20f7220 */ /* 0x000fe20000400000 */
[----:B------:R-:W-:Y:S01]  /*d350*/  FFMA R17, R13, R0, R12 ;  /* 0x000000000d117223 */ /* 0x000fe2000000000c */
[----:B------:R-:W-:-:S02]  /*d360*/  HADD2.F32 R13, -RZ, R7.H0_H0 ;  /* 0x20000007ff0d7230 */ /* 0x000fc40000004100 */
[----:B------:R-:W-:Y:S01]  /*d370*/  FFMA R18, R14, R0, R15 ;  /* 0x000000000e127223 */ /* 0x000fe2000000000f */
[----:B------:R-:W-:Y:S02]  /*d380*/  HADD2.F32 R12, -RZ, R7.H1_H1 ;  /* 0x30000007ff0c7230 */ /* 0x000fe40000004100 */
[-C--:B------:R-:W-:Y:S01]  /*d390*/  FMUL R14, R160, R2.reuse ;  /* 0x00000002a00e7220 */ /* 0x080fe20000400000 */
[----:B------:R-:W-:Y:S01]  /*d3a0*/  FMUL R15, R155, R2 ;  /* 0x000000029b0f7220 */ /* 0x000fe20000400000 */
[----:B------:R-:W-:Y:S02]  /*d3b0*/  MOV R155, R16 ;  /* 0x00000010009b7202 */ /* 0x000fe40000000f00 */
[-C--:B------:R-:W-:Y:S01]  /*d3c0*/  FFMA R16, R13, R0.reuse, R14 ;  /* 0x000000000d107223 */ /* 0x080fe2000000000e */
[----:B------:R-:W-:Y:S01]  /*d3d0*/  FFMA R15, R12, R0, R15 ;  /* 0x000000000c0f7223 */ /* 0x000fe2000000000f */
[----:B------:R-:W-:Y:S02]  /*d3e0*/  F2FP.F16.F32.PACK_AB R12, R21, R152 ;  /* 0x00000098150c723e */ /* 0x000fe400000000ff */
[----:B------:R-:W-:-:S02]  /*d3f0*/  F2FP.F16.F32.PACK_AB R13, R19, R20 ;  /* 0x00000014130d723e */ /* 0x000fc400000000ff */
[----:B------:R-:W-:Y:S02]  /*d400*/  F2FP.F16.F32.PACK_AB R14, R17, R18 ;  /* 0x00000012110e723e */ /* 0x000fe400000000ff */
[----:B------:R-:W-:Y:S02]  /*d410*/  F2FP.F16.F32.PACK_AB R15, R15, R16 ;  /* 0x000000100f0f723e */ /* 0x000fe400000000ff */
[----:B------:R-:W-:-:S03]  /*d420*/  ISETP.NE.AND P2, PT, R155, RZ, PT ;  /* 0x000000ff9b00720c */ /* 0x000fc60003f45270 */
[----:B------:R1:W-:Y:S01]  /*d430*/  STSM.16.MT88.4 [R3+0x30800], R12 ;  /* 0x0308000c03007844 */ /* 0x0003e20000004200 */
[----:B------:R-:W-:Y:S01]  /*d440*/  @!PT LDS RZ, [RZ] ;  /* 0x00000000fffff984 */ /* 0x000fe20000000800 */
[----:B------:R-:W-:Y:S01]  /*d450*/  @!PT LDS RZ, [RZ] ;  /* 0x00000000fffff984 */ /* 0x000fe20000000800 */
[----:B------:R-:W-:Y:S01]  /*d460*/  @!PT LDS RZ, [RZ] ;  /* 0x00000000fffff984 */ /* 0x000fe20000000800 */
[----:B------:R-:W-:Y:S01]  /*d470*/  @!PT LDS RZ, [RZ] ;  /* 0x00000000fffff984 */ /* 0x000fe20000000800 */
[----:B------:R2:W-:Y:S06]  /*d480*/  MEMBAR.ALL.CTA ;  /* 0x0000000000007992 */ /* 0x0005ec0000008000 */
[----:B--2---:R-:W2:Y:S02]  /*d490*/  FENCE.VIEW.ASYNC.S ;  /* 0x00000000000073c6 */ /* 0x004ea40000000000 */
[----:B--2---:R-:W-:Y:S06]  /*d4a0*/  BAR.SYNC.DEFER_BLOCKING 0x1, 0x100 ;  /* 0x0044000000007b1d */ /* 0x004fec0000010000 */
[----:B------:R-:W-:Y:S05]  /*d4b0*/  @!P2 BRA `(.L_x_65) ;  /* 0x000000000020a947 */ /* 0x000fea0003800000 */
[----:B------:R-:W-:Y:S02]  /*d4c0*/  UIADD3 UR44, UR43, 0x30000, URZ ;  /* 0x000300002b2c7890 */ /* 0x000fe4000fffe03f */
[----:B------:R-:W-:Y:S02]  /*d4d0*/  UIADD3 UR5, UR45, 0x40, URZ ;  /* 0x000000402d057890 */ /* 0x000fe4000fffe03f */
[----:B------:R-:W-:Y:S01]  /*d4e0*/  UIADD3 UR4, UR43, 0x31000, URZ ;  /* 0x000310002b047890 */ /* 0x000fe2000fffe03f */
[----:B------:R-:W-:-:S04]  /*d4f0*/  UMOV UR6, UR46 ;  /* 0x0000002e00067c82 */ /* 0x000fc80008000000 */
[----:B------:R2:W-:Y:S04]  /*d500*/  UTMASTG.2D [UR44], [UR58] ;  /* 0x0000002c3a0073b5 */ /* 0x0005e80008008000 */
[----:B------:R2:W-:Y:S01]  /*d510*/  UTMASTG.2D [UR4], [UR58] ;  /* 0x000000043a0073b5 */ /* 0x0005e20008008000 */
[----:B------:R0:W-:Y:S01]  /*d520*/  UTMACMDFLUSH ;  /* 0x00000000000079b7 */ /* 0x0001e20000000000 */
[----:B--2---:R-:W-:-:S04]  /*d530*/  DEPBAR.LE SB0, 0x1 ;  /* 0x000080400000791a */ /* 0x004fc80000000000 */
.L_x_65:
[----:B------:R-:W-:Y:S05]  /*d540*/  BSYNC B0 ;  /* 0x0000000000007941 */ /* 0x000fea0003800000 */
.L_x_64:
[----:B------:R-:W-:Y:S01]  /*d550*/  BAR.SYNC.DEFER_BLOCKING 0x1, 0x100 ;  /* 0x0044000000007b1d */ /* 0x000fe20000010000 */
[----:B------:R-:W-:-:S13]  /*d560*/  ISETP.NE.AND P3, PT, RZ, UR36, PT ;  /* 0x00000024ff007c0c */ /* 0x000fda000bf65270 */
[----:B------:R-:W-:Y:S05]  /*d570*/  @!P3 BRA `(.L_x_66) ;  /* 0x000000000024b947 */ /* 0x000fea0003800000 */
[----:B------:R-:W-:Y:S05]  /*d580*/  @!P1 BRA `(.L_x_67) ;  /* 0x0000000000049947 */ /* 0x000fea0003800000 */
[----:B------:R-:W-:Y:S01]  /*d590*/  BPT.TRAP 0x1 ;  /* 0x000000040000795c */ /* 0x000fe20000300000 */
.L_x_67:
[----:B------:R-:W-:Y:S02]  /*d5a0*/  ULEA UR4, UR60, UR43, 0x3 ;  /* 0x0000002b3c047291 */ /* 0x000fe4000f8e183f */
[----:B------:R-:W-:Y:S02]  /*d5b0*/  UIADD3 UR60, UR60, 0x1, URZ ;  /* 0x000000013c3c7890 */ /* 0x000fe4000fffe03f */
[----:B------:R-:W-:Y:S02]  /*d5c0*/  UIADD3 UR4, UR4, 0x384d0, URZ ;  /* 0x000384d004047890 */ /* 0x000fe4000fffe03f */
[----:B------:R-:W-:Y:S02]  /*d5d0*/  UISETP.NE.AND UP0, UPT, UR60, 0x4, UPT ;  /* 0x000000043c00788c */ /* 0x000fe4000bf05270 */
[----:B------:R-:W-:Y:S02]  /*d5e0*/  UPRMT UR4, UR42, 0x654, UR4 ;  /* 0x000006542a047896 */ /* 0x000fe40008000004 */
[----:B------:R-:W-:-:S07]  /*d5f0*/  USEL UR60, UR60, URZ, UP0 ;  /* 0x0000003f3c3c7287 */ /* 0x000fce0008000000 */
[----:B------:R-:W-:Y:S05]  /*d600*/  SYNCS.ARRIVE.TRANS64.RED.A1T0 RZ, [UR4], RZ ;  /* 0x000000ffffff79a7 */ /* 0x000fea0008100404 */
.L_x_66:
[----:B------:R-:W-:Y:S05]  /*d610*/  @!P1 BRA `(.L_x_68) ;  /* 0x0000000000049947 */ /* 0x000fea0003800000 */
[----:B------:R-:W-:Y:S01]  /*d620*/  BPT.TRAP 0x1 ;  /* 0x000000040000795c */ /* 0x000fe20000300000 */
.L_x_68:
[----:B------:R-:W2:Y:S02]  /*d630*/  SYNCS.PHASECHK.TRANS64.TRYWAIT P3, [UR43+0x384b8], R159 ;  /* 0x0384b89fff0075a7 */ /* 0x000ea4000806016b */
[----:B--2---:R-:W-:Y:S05]  /*d640*/  @!P3 BRA `(.L_x_69) ;  /* 0x000000d40010b947 */ /* 0x004fea0003800000 */
.L_x_357:
[----:B------:R-:W-:Y:S05]  /*d650*/  @P0 WARPSYNC.ALL ;  /* 0x0000000000000948 */ /* 0x000fea0003800000 */
[----:B------:R-:W2:Y:S01]  /*d660*/  @P0 LDSM.16.MT88.4 R8, [R3+0x32000] ;  /* 0x032000000308083b */ /* 0x000ea20000004200 */
[-C--:B------:R-:W-:Y:S01]  /*d670*/  FMUL R28, R28, R2.reuse ;  /* 0x000000021c1c7220 */ /* 0x080fe20000400000 */
[-C--:B------:R-:W-:Y:S01]  /*d680*/  FMUL R29, R29, R2.reuse ;  /* 0x000000021d1d7220 */ /* 0x080fe20000400000 */
[-C--:B------:R-:W-:Y:S01]  /*d690*/  FMUL R24, R24, R2.reuse ;  /* 0x0000000218187220 */ /* 0x080fe20000400000 */
[----:B------:R-:W3:Y:S01]  /*d6a0*/  @P0 LDSM.16.MT88.4 R4, [R3+0x32800] ;  /* 0x032800000304083b */ /* 0x000ee20000004200 */
[-C--:B------:R-:W-:Y:S01]  /*d6b0*/  FMUL R26, R26, R2.reuse ;  /* 0x000000021a1a7220 */ /* 0x080fe20000400000 */
[-C--:B------:R-:W-:Y:S01]  /*d6c0*/  FMUL R30, R30, R2.reuse ;  /* 0x000000021e1e7220 */ /* 0x080fe20000400000 */
[-C--:B------:R-:W-:Y:S01]  /*d6d0*/  FMUL R25, R25, R2.reuse ;  /* 0x0000000219197220 */ /* 0x080fe20000400000 */
[-C--:B------:R-:W-:Y:S01]  /*d6e0*/  FMUL R27, R27, R2.reuse ;  /* 0x000000021b1b7220 */ /* 0x080fe20000400000 */
[-C--:B-1----:R-:W-:Y:S01]  /*d6f0*/  FMUL R15, R31, R2.reuse ;  /* 0x000000021f0f7220 */ /* 0x082fe20000400000 */
[----:B------:R-:W-:Y:S05]  /*d700*/  WARPSYNC.ALL ;  /* 0x0000000000007948 */ /* 0x000fea0003800000 */
[-C--:B------:R-:W-:Y:S01]  /*d710*/  FMUL R32, R32, R2.reuse ;  /* 0x0000000220207220 */ /* 0x080fe20000400000 */
[-C--:B------:R-:W-:Y:S01]  /*d720*/  FMUL R33, R33, R2.reuse ;  /* 0x0000000221217220 */ /* 0x080fe20000400000 */
[-C--:B------:R-:W-:Y:S01]  /*d730*/  FMUL R34, R34, R2.reuse ;  /* 0x0000000222227220 */ /* 0x080fe20000400000 */
[-C--:B------:R-:W-:Y:S01]  /*d740*/  FMUL R35, R35, R2.reuse ;  /* 0x0000000223237220 */ /* 0x080fe20000400000 */
[-C--:B------:R-:W-:Y:S01]  /*d750*/  FMUL R36, R36, R2.reuse ;  /* 0x0000000224247220 */ /* 0x080fe20000400000 */
[-C--:B------:R-:W-:Y:S01]  /*d760*/  FMUL R37, R37, R2.reuse ;  /* 0x0000000225257220 */ /* 0x080fe20000400000 */
[-C--:B------:R-:W-:Y:S01]  /*d770*/  FMUL R38, R38, R2.reuse ;  /* 0x0000000226267220 */ /* 0x080fe20000400000 */
[----:B------:R-:W-:Y:S01]  /*d780*/  FMUL R39, R39, R2 ;  /* 0x0000000227277220 */ /* 0x000fe20000400000 */
[----:B------:R-:W-:Y:S01]  /*d790*/  BSSY B0, `(.L_x_70) ;  /* 0x000003d000007945 */ /* 0x000fe20003800000 */
[----:B--2---:R-:W-:-:S02]  /*d7a0*/  HADD2.F32 R14, -RZ, R10.H0_H0 ;  /* 0x2000000aff0e7230 */ /* 0x004fc40000004100 */
[----:B------:R-:W-:Y:S02]  /*d7b0*/  HADD2.F32 R12, -RZ, R8.H0_H0 ;  /* 0x20000008ff0c7230 */ /* 0x000fe40000004100 */
[--C-:B------:R-:W-:Y:S02]  /*d7c0*/  HADD2.F32 R13, -RZ, R9.reuse.H0_H0 ;  /* 0x20000009ff0d7230 */ /* 0x100fe40000004100 */
[-C--:B------:R-:W-:Y:S01]  /*d7d0*/  FFMA R28, R14, R0.reuse, R28 ;  /* 0x000000000e1c7223 */ /* 0x080fe2000000001c */
[----:B------:R-:W-:Y:S02]  /*d7e0*/  HADD2.F32 R14, -RZ, R10.H1_H1 ;  /* 0x3000000aff0e7230 */ /* 0x000fe40000004100 */
[-C--:B------:R-:W-:Y:S01]  /*d7f0*/  FFMA R24, R12, R0.reuse, R24 ;  /* 0x000000000c187223 */ /* 0x080fe20000000018 */
[----:B------:R-:W-:Y:S02]  /*d800*/  HADD2.F32 R12, -RZ, R8.H1_H1 ;  /* 0x30000008ff0c7230 */ /* 0x000fe40000004100 */
[----:B------:R-:W-:Y:S01]  /*d810*/  FFMA R26, R13, R0, R26 ;  /* 0x000000000d1a7223 */ /* 0x000fe2000000001a */
[----:B------:R-:W-:-:S02]  /*d820*/  HADD2.F32 R13, -RZ, R9.H1_H1 ;  /* 0x30000009ff0d7230 */ /* 0x000fc40000004100 */
[-C--:B------:R-:W-:Y:S01]  /*d830*/  FFMA R29, R14, R0.reuse, R29 ;  /* 0x000000000e1d7223 */ /* 0x080fe2000000001d */
[--C-:B------:R-:W-:Y:S02]  /*d840*/  HADD2.F32 R14, -RZ, R11.reuse.H0_H0 ;  /* 0x2000000bff0e7230 */ /* 0x100fe40000004100 */
[-C--:B------:R-:W-:Y:S01]  /*d850*/  FFMA R12, R12, R0.reuse, R25 ;  /* 0x000000000c0c7223 */ /* 0x080fe20000000019 */
[-C--:B------:R-:W-:Y:S02]  /*d860*/  FFMA R13, R13, R0.reuse, R27 ;  /* 0x000000000d0d7223 */ /* 0x080fe4000000001b */
[----:B------:R-:W-:Y:S01]  /*d870*/  FFMA R30, R14, R0, R30 ;  /* 0x000000000e1e7223 */ /* 0x000fe2000000001e */
[----:B------:R-:W-:Y:S01]  /*d880*/  HADD2.F32 R14, -RZ, R11.H1_H1 ;  /* 0x3000000bff0e7230 */ /* 0x000fe20000004100 */
[----:B------:R-:W-:Y:S02]  /*d890*/  F2FP.F16.F32.PACK_AB R12, R12, R24 ;  /* 0x000000180c0c723e */ /* 0x000fe400000000ff */
[----:B------:R-:W-:-:S02]  /*d8a0*/  F2FP.F16.F32.PACK_AB R13, R13, R26 ;  /* 0x0000001a0d0d723e */ /* 0x000fc400000000ff */
[----:B------:R-:W-:Y:S01]  /*d8b0*/  FFMA R15, R14, R0, R15 ;  /* 0x000000000e0f7223 */ /* 0x000fe2000000000f */
[----:B------:R-:W-:-:S04]  /*d8c0*/  F2FP.F16.F32.PACK_AB R14, R29, R28 ;  /* 0x0000001c1d0e723e */ /* 0x000fc800000000ff */
[----:B------:R-:W-:-:S05]  /*d8d0*/  F2FP.F16.F32.PACK_AB R15, R15, R30 ;  /* 0x0000001e0f0f723e */ /* 0x000fca00000000ff */
[----:B------:R3:W-:Y:S02]  /*d8e0*/  STSM.16.MT88.4 [R3+0x32000], R12 ;  /* 0x0320000c03007844 */ /* 0x0007e40000004200 */
[--C-:B---3--:R-:W-:Y:S02]  /*d8f0*/  HADD2.F32 R13, -RZ, R4.reuse.H0_H0 ;  /* 0x20000004ff0d7230 */ /* 0x108fe40000004100 */
[----:B------:R-:W-:-:S03]  /*d900*/  HADD2.F32 R12, -RZ, R4.H1_H1 ;  /* 0x30000004ff0c7230 */ /* 0x000fc60000004100 */
[-C--:B------:R-:W-:Y:S01]  /*d910*/  FFMA R32, R13, R0.reuse, R32 ;  /* 0x000000000d207223 */ /* 0x080fe20000000020 */
[--C-:B------:R-:W-:Y:S02]  /*d920*/  HADD2.F32 R13, -RZ, R5.reuse.H0_H0 ;  /* 0x20000005ff0d7230 */ /* 0x100fe40000004100 */
[-C--:B------:R-:W-:Y:S01]  /*d930*/  FFMA R33, R12, R0.reuse, R33 ;  /* 0x000000000c217223 */ /* 0x080fe20000000021 */
[----:B------:R-:W-:Y:S02]  /*d940*/  HADD2.F32 R12, -RZ, R5.H1_H1 ;  /* 0x30000005ff0c7230 */ /* 0x000fe40000004100 */
[-C--:B------:R-:W-:Y:S01]  /*d950*/  FFMA R34, R13, R0.reuse, R34 ;  /* 0x000000000d227223 */ /* 0x080fe20000000022 */
[--C-:B------:R-:W-:Y:S02]  /*d960*/  HADD2.F32 R13, -RZ, R6.reuse.H0_H0 ;  /* 0x20000006ff0d7230 */ /* 0x100fe40000004100 */
[----:B------:R-:W-:Y:S01]  /*d970*/  FFMA R35, R12, R0, R35 ;  /* 0x000000000c237223 */ /* 0x000fe20000000023 */
[----:B------:R-:W-:-:S02]  /*d980*/  HADD2.F32 R12, -RZ, R6.H1_H1 ;  /* 0x30000006ff0c7230 */ /* 0x000fc40000004100 */
[-C--:B------:R-:W-:Y:S01]  /*d990*/  FFMA R36, R13, R0.reuse, R36 ;  /* 0x000000000d247223 */ /* 0x080fe20000000024 */
[--C-:B------:R-:W-:Y:S02]  /*d9a0*/  HADD2.F32 R13, -RZ, R7.reuse.H0_H0 ;  /* 0x20000007ff0d7230 */ /* 0x100fe40000004100 */
[-C--:B------:R-:W-:Y:S01]  /*d9b0*/  FFMA R14, R12, R0.reuse, R37 ;  /* 0x000000000c0e7223 */ /* 0x080fe20000000025 */
[----:B------:R-:W-:Y:S02]  /*d9c0*/  HADD2.F32 R12, -RZ, R7.H1_H1 ;  /* 0x30000007ff0c7230 */ /* 0x000fe40000004100 */
[----:B------:R-:W-:Y:S01]  /*d9d0*/  FFMA R38, R13, R0, R38 ;  /* 0x000000000d267223 */ /* 0x000fe20000000026 */
[----:B------:R-:W-:Y:S02]  /*d9e0*/  F2FP.F16.F32.PACK_AB R13, R35, R34 ;  /* 0x00000022230d723e */ /* 0x000fe400000000ff */
[----:B------:R-:W-:Y:S01]  /*d9f0*/  FFMA R15, R12, R0, R39 ;  /* 0x000000000c0f7223 */ /* 0x000fe20000000027 */
[----:B------:R-:W-:-:S02]  /*da00*/  F2FP.F16.F32.PACK_AB R12, R33, R32 ;  /* 0x00000020210c723e */ /* 0x000fc400000000ff */
[----:B------:R-:W-:Y:S02]  /*da10*/  F2FP.F16.F32.PACK_AB R14, R14, R36 ;  /* 0x000000240e0e723e */ /* 0x000fe400000000ff */
[----:B------:R-:W-:-:S05]  /*da20*/  F2FP.F16.F32.PACK_AB R15, R15, R38 ;  /* 0x000000260f0f723e */ /* 0x000fca00000000ff */
        /* <DEDUP_REMOVED lines=11> */
[----:B------:R-:W-:Y:S02]  /*dae0*/  UIADD3 UR9, UR45, 0xc0, URZ ;  /* 0x000000c02d097890 */ /* 0x000fe4000fffe03f */
[----:B------:R-:W-:Y:S01]  /*daf0*/  UIADD3 UR8, UR43, 0x33000, URZ ;  /* 0x000330002b087890 */ /* 0x000fe2000fffe03f */
[----:B------:R-:W-:Y:S01]  /*db00*/  UMOV UR6, UR46 ;  /* 0x0000002e00067c82 */ /* 0x000fe20008000000 */
[----:B------:R-:W-:-:S03]  /*db10*/  UMOV UR10, UR46 ;  /* 0x0000002e000a7c82 */ /* 0x000fc60008000000 */
[----:B------:R2:W-:Y:S04]  /*db20*/  UTMASTG.2D [UR4], [UR58] ;  /* 0x000000043a0073b5 */ /* 0x0005e80008008000 */
[----:B------:R2:W-:Y:S01]  /*db30*/  UTMASTG.2D [UR8], [UR58] ;  /* 0x000000083a0073b5 */ /* 0x0005e20008008000 */
[----:B------:R0:W-:Y:S01]  /*db40*/  UTMACMDFLUSH ;  /* 0x00000000000079b7 */ /* 0x0001e20000000000 */
[----:B--2---:R-:W-:-:S04]  /*db50*/  DEPBAR.LE SB0, 0x1 ;  /* 0x000080400000791a */ /* 0x004fc80000000000 */
.L_x_71:
[----:B------:R-:W-:Y:S05]  /*db60*/  BSYNC B0 ;  /* 0x0000000000007941 */ /* 0x000fea0003800000 */
.L_x_70:
[----:B------:R-:W-:Y:S06]  /*db70*/  BAR.SYNC.DEFER_BLOCKING 0x1, 0x100 ;  /* 0x0044000000007b1d */ /* 0x000fec0000010000 */
[----:B------:R-:W-:Y:S05]  /*db80*/  @!P1 BRA `(.L_x_72) ;  /* 0x0000000000049947 */ /* 0x000fea0003800000 */
[----:B------:R-:W-:Y:S01]  /*db90*/  BPT.TRAP 0x1 ;  /* 0x000000040000795c */ /* 0x000fe20000300000 */
.L_x_72:
[----:B------:R-:W-:-:S04]  /*dba0*/  ULEA UR4, UR60, UR43, 0x3 ;  /* 0x0000002b3c047291 */ /* 0x000fc8000f8e183f */
[----:B------:R-:W-:-:S04]  /*dbb0*/  UIADD3 UR4, UR4, 0x384d0, URZ ;  /* 0x000384d004047890 */ /* 0x000fc8000fffe03f */
[----:B------:R-:W-:-:S09]  /*dbc0*/  UPRMT UR4, UR42, 0x654, UR4 ;  /* 0x000006542a047896 */ /* 0x000fd20008000004 */
[----:B------:R-:W-:Y:S01]  /*dbd0*/  SYNCS.ARRIVE.TRANS64.RED.A1T0 RZ, [UR4], RZ ;  /* 0x000000ffffff79a7 */ /* 0x000fe20008100404 */
[----:B------:R-:W-:Y:S05]  /*dbe0*/  @!P1 BRA `(.L_x_73) ;  /* 0x0000000000049947 */ /* 0x000fea0003800000 */
[----:B------:R-:W-:Y:S01]  /*dbf0*/  BPT.TRAP 0x1 ;  /* 0x000000040000795c */ /* 0x000fe20000300000 */
.L_x_73:
[----:B------:R-:W2:Y:S02]  /*dc00*/  SYNCS.PHASECHK.TRANS64.TRYWAIT P3, [UR43+0x384c0], R159 ;  /* 0x0384c09fff0075a7 */ /* 0x000ea4000806016b */
[----:B--2---:R-:W-:Y:S05]  /*dc10*/  @!P3 BRA `(.L_x_74) ;  /* 0x000000cc00b4b947 */ /* 0x004fea0003800000 */
.L_x_358:
[----:B-1----:R-:W2:Y:S04]  /*dc20*/  LDL.LU R12, [R1+0x40] ;  /* 0x00004000010c7983 */ /* 0x002ea80000300800 */
[----:B------:R-:W3:Y:S04]  /*dc30*/  LDL.LU R31, [R1+0x44] ;  /* 0x00004400011f7983 */ /* 0x000ee80000300800 */
[----:B------:R-:W4:Y:S04]  /*dc40*/  LDL.LU R15, [R1+0x48] ;  /* 0x00004800010f7983 */ /* 0x000f280000300800 */
[----:B------:R-:W5:Y:S04]  /*dc50*/  LDL.LU R30, [R1+0x4c] ;  /* 0x00004c00011e7983 */ /* 0x000f680000300800 */
        /* <DEDUP_REMOVED lines=11> */
[----:B------:R-:W5:Y:S01]  /*dd10*/  LDL.LU R19, [R1+0x7c] ;  /* 0x00007c0001137983 */ /* 0x000f620000300800 */
[----:B------:R-:W-:Y:S05]  /*dd20*/  @P0 WARPSYNC.ALL ;  /* 0x0000000000000948 */ /* 0x000fea0003800000 */
[----:B------:R-:W1:Y:S04]  /*dd30*/  @P0 LDSM.16.MT88.4 R8, [R3+0x34000] ;  /* 0x034000000308083b */ /* 0x000e680000004200 */
[----:B------:R-:W5:Y:S01]  /*dd40*/  @P0 LDSM.16.MT88.4 R4, [R3+0x34800] ;  /* 0x034800000304083b */ /* 0x000f620000004200 */
[----:B------:R-:W-:Y:S05]  /*dd50*/  WARPSYNC.ALL ;  /* 0x0000000000007948 */ /* 0x000fea0003800000 */
[----:B------:R-:W-:Y:S01]  /*dd60*/  BSSY B0, `(.L_x_75) ;  /* 0x000004d000007945 */ /* 0x000fe20003800000 */
[----:B--2---:R-:W-:Y:S01]  /*dd70*/  FMUL R13, R12, R2 ;  /* 0x000000020c0d7220 */ /* 0x004fe20000400000 */
[----:B-1----:R-:W-:-:S05]  /*dd80*/  HADD2.F32 R12, -RZ, R8.H0_H0 ;  /* 0x20000008ff0c7230 */ /* 0x002fca0000004100 */
[----:B------:R-:W-:Y:S01]  /*dd90*/  FFMA R14, R12, R0, R13 ;  /* 0x000000000c0e7223 */ /* 0x000fe2000000000d */
[----:B------:R-:W-:Y:S02]  /*dda0*/  HADD2.F32 R12, -RZ, R8.H1_H1 ;  /* 0x30000008ff0c7230 */ /* 0x000fe40000004100 */
[----:B---3--:R-:W-:-:S04]  /*ddb0*/  FMUL R13, R31, R2 ;  /* 0x000000021f0d7220 */ /* 0x008fc80000400000 */
[----:B------:R-:W-:Y:S01]  /*ddc0*/  FFMA R12, R12, R0, R13 ;  /* 0x000000000c0c7223 */ /* 0x000fe2000000000d */
[----:B------:R-:W-:-:S04]  /*ddd0*/  HADD2.F32 R13, -RZ, R9.H0_H0 ;  /* 0x20000009ff0d7230 */ /* 0x000fc80000004100 */
[----:B------:R-:W-:Y:S01]  /*dde0*/  F2FP.F16.F32.PACK_AB R12, R12, R14 ;  /* 0x0000000e0c0c723e */ /* 0x000fe200000000ff */
[----:B----4-:R-:W-:-:S04]  /*ddf0*/  FMUL R14, R15, R2 ;  /* 0x000000020f0e7220 */ /* 0x010fc80000400000 */
[----:B------:R-:W-:Y:S01]  /*de00*/  FFMA R15, R13, R0, R14 ;  /* 0x000000000d0f7223 */ /* 0x000fe2000000000e */
[----:B------:R-:W-:Y:S02]  /*de10*/  HADD2.F32 R13, -RZ, R9.H1_H1 ;  /* 0x30000009ff0d7230 */ /* 0x000fe40000004100 */
[----:B-----5:R-:W-:-:S04]  /*de20*/  FMUL R14, R30, R2 ;  /* 0x000000021e0e7220 */ /* 0x020fc80000400000 */
[----:B------:R-:W-:Y:S01]  /*de30*/  FFMA R13, R13, R0, R14 ;  /* 0x000000000d0d7223 */ /* 0x000fe2000000000e */
[----:B------:R-:W-:-:S04]  /*de40*/  HADD2.F32 R14, -RZ, R10.H0_H0 ;  /* 0x2000000aff0e7230 */ /* 0x000fc80000004100 */
[----:B------:R-:W-:Y:S01]  /*de50*/  F2FP.F16.F32.PACK_AB R13, R13, R15 ;  /* 0x0000000f0d0d723e */ /* 0x000fe200000000ff */
[----:B------:R-:W-:-:S04]  /*de60*/  FMUL R15, R18, R2 ;  /* 0x00000002120f7220 */ /* 0x000fc80000400000 */
[----:B------:R-:W-:Y:S01]  /*de70*/  FFMA R18, R14, R0, R15 ;  /* 0x000000000e127223 */ /* 0x000fe2000000000f */
[----:B------:R-:W-:Y:S02]  /*de80*/  HADD2.F32 R14, -RZ, R10.H1_H1 ;  /* 0x3000000aff0e7230 */ /* 0x000fe40000004100 */
[----:B------:R-:W-:-:S04]  /*de90*/  FMUL R15, R17, R2 ;  /* 0x00000002110f7220 */ /* 0x000fc80000400000 */
[----:B------:R-:W-:Y:S01]  /*dea0*/  FFMA R17, R14, R0, R15 ;  /* 0x000000000e117223 */ /* 0x000fe2000000000f */
[----:B------:R-:W-:Y:S02]  /*deb0*/  HADD2.F32 R14, -RZ, R11.H0_H0 ;  /* 0x2000000bff0e7230 */ /* 0x000fe40000004100 */
[----:B------:R-:W-:-:S04]  /*dec0*/  FMUL R15, R16, R2 ;  /* 0x00000002100f7220 */ /* 0x000fc80000400000 */
[----:B------:R-:W-:Y:S01]  /*ded0*/  FFMA R16, R14, R0, R15 ;  /* 0x000000000e107223 */ /* 0x000fe2000000000f */
[----:B------:R-:W-:Y:S02]  /*dee0*/  HADD2.F32 R14, -RZ, R11.H1_H1 ;  /* 0x3000000bff0e7230 */ /* 0x000fe40000004100 */
[----:B------:R-:W-:-:S04]  /*def0*/  FMUL R15, R29, R2 ;  /* 0x000000021d0f7220 */ /* 0x000fc80000400000 */
[----:B------:R-:W-:Y:S01]  /*df00*/  FFMA R15, R14, R0, R15 ;  /* 0x000000000e0f7223 */ /* 0x000fe2000000000f */
[----:B------:R-:W-:Y:S01]  /*df10*/  F2FP.F16.F32.PACK_AB R14, R17, R18 ;  /* 0x00000012110e723e */ /* 0x000fe200000000ff */
[-C--:B------:R-:W-:Y:S01]  /*df20*/  FMUL R18, R28, R2.reuse ;  /* 0x000000021c127220 */ /* 0x080fe20000400000 */
[----:B------:R-:W-:Y:S02]  /*df30*/  FMUL R17, R19, R2 ;  /* 0x0000000213117220 */ /* 0x000fe40000400000 */
[----:B------:R-:W-:Y:S01]  /*df40*/  F2FP.F16.F32.PACK_AB R15, R15, R16 ;  /* 0x000000100f0f723e */ /* 0x000fe200000000ff */
[----:B------:R-:W-:Y:S02]  /*df50*/  HADD2.F32 R16, -RZ, R6.H0_H0 ;  /* 0x20000006ff107230 */ /* 0x000fe40000004100 */
[----:B------:R-:W-:Y:S02]  /*df60*/  HADD2.F32 R19, -RZ, R7.H0_H0 ;  /* 0x20000007ff137230 */ /* 0x000fe40000004100 */
[----:B------:R1:W-:Y:S02]  /*df70*/  STSM.16.MT88.4 [R3+0x34000], R12 ;  /* 0x0340000c03007844 */ /* 0x0003e40000004200 */
[----:B-1----:R-:W-:-:S02]  /*df80*/  HADD2.F32 R12, -RZ, R4.H0_H0 ;  /* 0x20000004ff0c7230 */ /* 0x002fc40000004100 */
[-C--:B------:R-:W-:Y:S01]  /*df90*/  FMUL R15, R21, R2.reuse ;  /* 0x00000002150f7220 */ /* 0x080fe20000400000 */
[----:B------:R-:W-:Y:S02]  /*dfa0*/  HADD2.F32 R13, -RZ, R4.H1_H1 ;  /* 0x30000004ff0d7230 */ /* 0x000fe40000004100 */
        /* <DEDUP_REMOVED lines=8> */
[----:B------:R-:W-:-:S02]  /*e030*/  HADD2.F32 R12, -RZ, R6.H1_H1 ;  /* 0x30000006ff0c7230 */ /* 0x000fc40000004100 */
[----:B------:R-:W-:Y:S01]  /*e040*/  FFMA R18, R14, R0, R18 ;  /* 0x000000000e127223 */ /* 0x000fe20000000012 */
[----:B------:R-:W-:Y:S01]  /*e050*/  FMUL R14, R25, R2 ;  /* 0x00000002190e7220 */ /* 0x000fe20000400000 */
[----:B------:R-:W-:Y:S01]  /*e060*/  FFMA R15, R16, R0, R15 ;  /* 0x00000000100f7223 */ /* 0x000fe2000000000f */
[----:B------:R-:W-:Y:S02]  /*e070*/  FMUL R16, R24, R2 ;  /* 0x0000000218107220 */ /* 0x000fe40000400000 */
[-C--:B------:R-:W-:Y:S01]  /*e080*/  FFMA R14, R12, R0.reuse, R14 ;  /* 0x000000000c0e7223 */ /* 0x080fe2000000000e */
[----:B------:R-:W-:Y:S02]  /*e090*/  HADD2.F32 R12, -RZ, R7.H1_H1 ;  /* 0x30000007ff0c7230 */ /* 0x000fe40000004100 */
[----:B------:R-:W-:Y:S01]  /*e0a0*/  FFMA R16, R19, R0, R16 ;  /* 0x0000000013107223 */ /* 0x000fe20000000010 */
[----:B------:R-:W-:Y:S02]  /*e0b0*/  F2FP.F16.F32.PACK_AB R13, R13, R18 ;  /* 0x000000120d0d723e */ /* 0x000fe400000000ff */
[----:B------:R-:W-:Y:S01]  /*e0c0*/  F2FP.F16.F32.PACK_AB R14, R14, R15 ;  /* 0x0000000f0e0e723e */ /* 0x000fe200000000ff */
[----:B------:R-:W-:Y:S01]  /*e0d0*/  FFMA R17, R12, R0, R17 ;  /* 0x000000000c117223 */ /* 0x000fe20000000011 */
[----:B------:R-:W-:-:S04]  /*e0e0*/  F2FP.F16.F32.PACK_AB R12, R20, R21 ;  /* 0x00000015140c723e */ /* 0x000fc800000000ff */
        /* <DEDUP_REMOVED lines=20> */
.L_x_76:
[----:B------:R-:W-:Y:S05]  /*e230*/  BSYNC B0 ;  /* 0x0000000000007941 */ /* 0x000fea0003800000 */
.L_x_75:
[----:B------:R-:W-:Y:S06]  /*e240*/  BAR.SYNC.DEFER_BLOCKING 0x1, 0x100 ;  /* 0x0044000000007b1d */ /* 0x000fec0000010000 */
[----:B------:R-:W-:Y:S05]  /*e250*/  @!P1 BRA `(.L_x_77) ;  /* 0x0000000000049947 */ /* 0x000fea0003800000 */
[----:B------:R-:W-:Y:S01]  /*e260*/  BPT.TRAP 0x1 ;  /* 0x000000040000795c */ /* 0x000fe20000300000 */
.L_x_77:
[----:B------:R-:W-:-:S04]  /*e270*/  UIADD3 UR60, UR60, 0x1, URZ ;  /* 0x000000013c3c7890 */ /* 0x000fc8000fffe03f */
[----:B------:R-:W-:-:S04]  /*e280*/  UISETP.NE.AND UP0, UPT, UR60, 0x4, UPT ;  /* 0x000000043c00788c */ /* 0x000fc8000bf05270 */
[----:B------:R-:W-:-:S04]  /*e290*/  USEL UR60, UR60, URZ, UP0 ;  /* 0x0000003f3c3c7287 */ /* 0x000fc80008000000 */
[----:B------:R-:W-:-:S04]  /*e2a0*/  ULEA UR4, UR60, UR43, 0x3 ;  /* 0x0000002b3c047291 */ /* 0x000fc8000f8e183f */
[----:B------:R-:W-:-:S04]  /*e2b0*/  UIADD3 UR4, UR4, 0x384d0, URZ ;  /* 0x000384d004047890 */ /* 0x000fc8000fffe03f */
[----:B------:R-:W-:-:S09]  /*e2c0*/  UPRMT UR4, UR42, 0x654, UR4 ;  /* 0x000006542a047896 */ /* 0x000fd20008000004 */
[----:B------:R-:W-:Y:S01]  /*e2d0*/  SYNCS.ARRIVE.TRANS64.RED.A1T0 RZ, [UR4], RZ ;  /* 0x000000ffffff79a7 */ /* 0x000fe20008100404 */
[----:B------:R-:W-:Y:S05]  /*e2e0*/  @!P1 BRA `(.L_x_78) ;  /* 0x0000000000049947 */ /* 0x000fea0003800000 */
[----:B------:R-:W-:Y:S01]  /*e2f0*/  BPT.TRAP 0x1 ;  /* 0x000000040000795c */ /* 0x000fe20000300000 */
.L_x_78:
[----:B------:R-:W2:Y:S02]  /*e300*/  SYNCS.PHASECHK.TRANS64.TRYWAIT P3, [UR43+0x384c8], R159 ;  /* 0x0384c89fff0075a7 */ /* 0x000ea4000806016b */
[----:B--2---:R-:W-:Y:S05]  /*e310*/  @!P3 BRA `(.L_x_79) ;  /* 0x000000c8000cb947 */ /* 0x004fea0003800000 */
.L_x_359:
[----:B------:R-:W-:Y:S05]  /*e320*/  @P0 WARPSYNC.ALL ;  /* 0x0000000000000948 */ /* 0x000fea0003800000 */
[----:B------:R-:W2:Y:S01]  /*e330*/  @P0 LDSM.16.MT88.4 R8, [R3+0x36000] ;  /* 0x036000000308083b */ /* 0x000ea20000004200 */
[-C--:B------:R-:W-:Y:S01]  /*e340*/  FMUL R41, R41, R2.reuse ;  /* 0x0000000229297220 */ /* 0x080fe20000400000 */
[-C--:B-1----:R-:W-:Y:S01]  /*e350*/  FMUL R13, R40, R2.reuse ;  /* 0x00000002280d7220 */ /* 0x082fe20000400000 */
[-C--:B------:R-:W-:Y:S01]  /*e360*/  FMUL R15, R44, R2.reuse ;  /* 0x000000022c0f7220 */ /* 0x080fe20000400000 */
[----:B------:R-:W1:Y:S01]  /*e370*/  @P0 LDSM.16.MT88.4 R4, [R3+0x36800] ;  /* 0x036800000304083b */ /* 0x000e620000004200 */
[-C--:B------:R-:W-:Y:S01]  /*e380*/  FMUL R17, R46, R2.reuse ;  /* 0x000000022e117220 */ /* 0x080fe20000400000 */
[-C--:B------:R-:W-:Y:S01]  /*e390*/  FMUL R43, R43, R2.reuse ;  /* 0x000000022b2b7220 */ /* 0x080fe20000400000 */
[-C--:B------:R-:W-:Y:S01]  /*e3a0*/  FMUL R45, R45, R2.reuse ;  /* 0x000000022d2d7220 */ /* 0x080fe20000400000 */
[-C--:B------:R-:W-:Y:S01]  /*e3b0*/  FMUL R47, R47, R2.reuse ;  /* 0x000000022f2f7220 */ /* 0x080fe20000400000 */
[-C--:B------:R-:W-:Y:S01]  /*e3c0*/  FMUL R49, R49, R2.reuse ;  /* 0x0000000231317220 */ /* 0x080fe20000400000 */
[----:B------:R-:W-:Y:S05]  /*e3d0*/  WARPSYNC.ALL ;  /* 0x0000000000007948 */ /* 0x000fea0003800000 */
[-C--:B------:R-:W-:Y:S01]  /*e3e0*/  FMUL R19, R50, R2.reuse ;  /* 0x0000000232137220 */ /* 0x080fe20000400000 */
[-C--:B------:R-:W-:Y:S01]  /*e3f0*/  FMUL R51, R51, R2.reuse ;  /* 0x0000000233337220 */ /* 0x080fe20000400000 */
[-C--:B------:R-:W-:Y:S01]  /*e400*/  FMUL R53, R53, R2.reuse ;  /* 0x0000000235357220 */ /* 0x080fe20000400000 */
[----:B------:R-:W-:Y:S01]  /*e410*/  FMUL R55, R55, R2 ;  /* 0x0000000237377220 */ /* 0x000fe20000400000 */
[----:B------:R-:W-:Y:S01]  /*e420*/  BSSY B0, `(.L_x_80) ;  /* 0x0000041000007945 */ /* 0x000fe20003800000 */
[----:B--2---:R-:W-:-:S02]  /*e430*/  HADD2.F32 R14, -RZ, R8.H1_H1 ;  /* 0x30000008ff0e7230 */ /* 0x004fc40000004100 */
[----:B------:R-:W-:Y:S02]  /*e440*/  HADD2.F32 R12, -RZ, R8.H0_H0 ;  /* 0x20000008ff0c7230 */ /* 0x000fe40000004100 */
[--C-:B------:R-:W-:Y:S02]  /*e450*/  HADD2.F32 R16, -RZ, R10.reuse.H0_H0 ;  /* 0x2000000aff107230 */ /* 0x100fe40000004100 */
[-C--:B------:R-:W-:Y:S01]  /*e460*/  FFMA R41, R14, R0.reuse, R41 ;  /* 0x000000000e297223 */ /* 0x080fe20000000029 */
[----:B------:R-:W-:Y:S02]  /*e470*/  HADD2.F32 R14, -RZ, R9.H0_H0 ;  /* 0x20000009ff0e7230 */ /* 0x000fe40000004100 */
[----:B------:R-:W-:Y:S01]  /*e480*/  FFMA R12, R12, R0, R13 ;  /* 0x000000000c0c7223 */ /* 0x000fe2000000000d */
[----:B------:R-:W-:Y:S01]  /*e490*/  FMUL R13, R42, R2 ;  /* 0x000000022a0d7220 */ /* 0x000fe20000400000 */
[----:B------:R-:W-:Y:S02]  /*e4a0*/  HADD2.F32 R18, -RZ, R11.H0_H0 ;  /* 0x2000000bff127230 */ /* 0x000fe40000004100 */
[----:B------:R-:W-:Y:S01]  /*e4b0*/  FFMA R15, R16, R0, R15 ;  /* 0x00000000100f7223 */ /* 0x000fe2000000000f */
[----:B------:R-:W-:-:S02]  /*e4c0*/  HADD2.F32 R16, -RZ, R10.H1_H1 ;  /* 0x3000000aff107230 */ /* 0x000fc40000004100 */
[-C--:B------:R-:W-:Y:S01]  /*e4d0*/  FFMA R13, R14, R0.reuse, R13 ;  /* 0x000000000e0d7223 */ /* 0x080fe2000000000d */
[----:B------:R-:W-:Y:S02]  /*e4e0*/  HADD2.F32 R14, -RZ, R9.H1_H1 ;  /* 0x30000009ff0e7230 */ /* 0x000fe40000004100 */
[-C--:B------:R-:W-:Y:S01]  /*e4f0*/  FFMA R17, R18, R0.reuse, R17 ;  /* 0x0000000012117223 */ /* 0x080fe20000000011 */
[----:B------:R-:W-:Y:S02]  /*e500*/  HADD2.F32 R18, -RZ, R11.H1_H1 ;  /* 0x3000000bff127230 */ /* 0x000fe40000004100 */
[----:B------:R-:W-:Y:S01]  /*e510*/  FFMA R16, R16, R0, R45 ;  /* 0x0000000010107223 */ /* 0x000fe2000000002d */
[----:B------:R-:W-:Y:S01]  /*e520*/  F2FP.F16.F32.PACK_AB R12, R41, R12 ;  /* 0x0000000c290c723e */ /* 0x000fe200000000ff */
[-C--:B------:R-:W-:Y:S01]  /*e530*/  FFMA R14, R14, R0.reuse, R43 ;  /* 0x000000000e0e7223 */ /* 0x080fe2000000002b */
[----:B-1----:R-:W-:Y:S02]  /*e540*/  HADD2.F32 R20, -RZ, R5.H1_H1 ;  /* 0x30000005ff147230 */ /* 0x002fe40000004100 */
[----:B------:R-:W-:-:S02]  /*e550*/  FFMA R18, R18, R0, R47 ;  /* 0x0000000012127223 */ /* 0x000fc4000000002f */
[----:B------:R-:W-:Y:S02]  /*e560*/  F2FP.F16.F32.PACK_AB R13, R14, R13 ;  /* 0x0000000d0e0d723e */ /* 0x000fe400000000ff */
[----:B------:R-:W-:Y:S01]  /*e570*/  F2FP.F16.F32.PACK_AB R14, R16, R15 ;  /* 0x0000000f100e723e */ /* 0x000fe200000000ff */
[--C-:B------:R-:W-:Y:S01]  /*e580*/  HADD2.F32 R16, -RZ, R4.reuse.H0_H0 ;  /* 0x20000004ff107230 */ /* 0x100fe20000004100 */
[----:B------:R-:W-:Y:S01]  /*e590*/  F2FP.F16.F32.PACK_AB R15, R18, R17 ;  /* 0x00000011120f723e */ /* 0x000fe200000000ff */
[----:B------:R-:W-:Y:S01]  /*e5a0*/  FMUL R17, R48, R2 ;  /* 0x0000000230117220 */ /* 0x000fe20000400000 */
[----:B------:R-:W-:-:S03]  /*e5b0*/  HADD2.F32 R18, -RZ, R4.H1_H1 ;  /* 0x30000004ff127230 */ /* 0x000fc60000004100 */
[-C--:B------:R-:W-:Y:S01]  /*e5c0*/  FFMA R16, R16, R0.reuse, R17 ;  /* 0x0000000010107223 */ /* 0x080fe20000000011 */
[----:B------:R1:W-:Y:S01]  /*e5d0*/  STSM.16.MT88.4 [R3+0x36000], R12 ;  /* 0x0360000c03007844 */ /* 0x0003e20000004200 */
[----:B------:R-:W-:Y:S01]  /*e5e0*/  FFMA R17, R18, R0, R49 ;  /* 0x0000000012117223 */ /* 0x000fe20000000031 */
[----:B------:R-:W-:Y:S02]  /*e5f0*/  HADD2.F32 R18, -RZ, R5.H0_H0 ;  /* 0x20000005ff127230 */ /* 0x000fe40000004100 */
[--C-:B-1----:R-:W-:Y:S02]  /*e600*/  HADD2.F32 R12, -RZ, R6.reuse.H0_H0 ;  /* 0x20000006ff0c7230 */ /* 0x102fe40000004100 */
[----:B------:R-:W-:Y:S01]  /*e610*/  FMUL R15, R52, R2 ;  /* 0x00000002340f7220 */ /* 0x000fe20000400000 */
[-C--:B------:R-:W-:Y:S01]  /*e620*/  FFMA R13, R18, R0.reuse, R19 ;  /* 0x00000000120d7223 */ /* 0x080fe20000000013 */
[----:B------:R-:W-:Y:S01]  /*e630*/  FFMA R14, R20, R0, R51 ;  /* 0x00000000140e7223 */ /* 0x000fe20000000033 */
[----:B------:R-:W-:-:S02]  /*e640*/  HADD2.F32 R18, -RZ, R6.H1_H1 ;  /* 0x30000006ff127230 */ /* 0x000fc40000004100 */
[----:B------:R-:W-:Y:S01]  /*e650*/  FFMA R15, R12, R0, R15 ;  /* 0x000000000c0f7223 */ /* 0x000fe2000000000f */
[--C-:B------:R-:W-:Y:S02]  /*e660*/  HADD2.F32 R12, -RZ, R7.reuse.H0_H0 ;  /* 0x20000007ff0c7230 */ /* 0x100fe40000004100 */
[----:B------:R-:W-:Y:S01]  /*e670*/  FMUL R19, R54, R2 ;  /* 0x0000000236137220 */ /* 0x000fe20000400000 */
[----:B------:R-:W-:Y:S02]  /*e680*/  HADD2.F32 R20, -RZ, R7.H1_H1 ;  /* 0x30000007ff147230 */ /* 0x000fe40000004100 */
[-C--:B------:R-:W-:Y:S01]  /*e690*/  FFMA R18, R18, R0.reuse, R53 ;  /* 0x0000000012127223 */ /* 0x080fe20000000035 */
[----:B------:R-:W-:Y:S01]  /*e6a0*/  F2FP.F16.F32.PACK_AB R13, R14, R13 ;  /* 0x0000000d0e0d723e */ /* 0x000fe200000000ff */
[----:B------:R-:W-:Y:S01]  /*e6b0*/  FFMA R19, R12, R0, R19 ;  /* 0x000000000c137223 */ /* 0x000fe20000000013 */
        /* <DEDUP_REMOVED lines=23> */
.L_x_81:
[----:B------:R-:W-:Y:S05]  /*e830*/  BSYNC B0 ;  /* 0x0000000000007941 */ /* 0x000fea0003800000 */
.L_x_80:
[----:B------:R-:W-:Y:S06]  /*e840*/  BAR.SYNC.DEFER_BLOCKING 0x1, 0x100 ;  /* 0x0044000000007b1d */ /* 0x000fec0000010000 */
[----:B------:R-:W-:Y:S05]  /*e850*/  @!P1 BRA `(.L_x_82) ;  /* 0x0000000000049947 */ /* 0x000fea0003800000 */
[----:B------:R-:W-:Y:S01]  /*e860*/  BPT.TRAP 0x1 ;  /* 0x000000040000795c */ /* 0x000fe20000300000 */
.L_x_82:
        /* <DEDUP_REMOVED lines=9> */
.L_x_83:
[----:B------:R-:W-:-:S05]  /*e900*/  IMAD.MOV.U32 R20, RZ, RZ, 0x1 ;  /* 0x00000001ff147424 */ /* 0x000fca00078e00ff */
[----:B------:R-:W-:-:S04]  /*e910*/  SHF.L.U32 R20, R20, 0x1f, RZ ;  /* 0x0000001f14147819 */ /* 0x000fc800000006ff */
[----:B------:R-:W2:Y:S02]  /*e920*/  SYNCS.PHASECHK.TRANS64.TRYWAIT P3, [UR43+0x384b0], R20 ;  /* 0x0384b014ff0075a7 */ /* 0x000ea4000806016b */
[----:B--2---:R-:W-:Y:S05]  /*e930*/  @!P3 BRA `(.L_x_84) ;  /* 0x000000c0009cb947 */ /* 0x004fea0003800000 */
.L_x_360:
        /* <DEDUP_REMOVED lines=18> */
[----:B------:R-:W4:Y:S01]  /*ea60*/  @P0 LDSM.16.MT88.4 R4, [R3+0x30800] ;  /* 0x030800000304083b */ /* 0x000f220000004200 */
[----:B------:R-:W-:Y:S05]  /*ea70*/  WARPSYNC.ALL ;  /* 0x0000000000007948 */ /* 0x000fea0003800000 */
[----:B------:R-:W-:Y:S01]  /*ea80*/  BSSY B0, `(.L_x_85) ;  /* 0x000004d000007945 */ /* 0x000fe20003800000 */
[----:B-1----:R-:W-:-:S02]  /*ea90*/  HADD2.F32 R14, -RZ, R8.H1_H1 ;  /* 0x30000008ff0e7230 */ /* 0x002fc40000004100 */
[-C--:B--2---:R-:W-:Y:S01]  /*eaa0*/  FMUL R13, R13, R2.reuse ;  /* 0x000000020d0d7220 */ /* 0x084fe20000400000 */
[----:B---3--:R-:W-:Y:S01]  /*eab0*/  FMUL R15, R12, R2 ;  /* 0x000000020c0f7220 */ /* 0x008fe20000400000 */
[----:B------:R-:W-:-:S03]  /*eac0*/  HADD2.F32 R12, -RZ, R8.H0_H0 ;  /* 0x20000008ff0c7230 */ /* 0x000fc60000004100 */
[-C--:B------:R-:W-:Y:S01]  /*ead0*/  FFMA R15, R14, R0.reuse, R15 ;  /* 0x000000000e0f7223 */ /* 0x080fe2000000000f */
[----:B------:R-:W-:Y:S02]  /*eae0*/  HADD2.F32 R14, -RZ, R9.H0_H0 ;  /* 0x20000009ff0e7230 */ /* 0x000fe40000004100 */
[----:B------:R-:W-:Y:S01]  /*eaf0*/  FFMA R12, R12, R0, R13 ;  /* 0x000000000c0c7223 */ /* 0x000fe2000000000d */
[----:B----4-:R-:W-:Y:S01]  /*eb00*/  FMUL R13, R32, R2 ;  /* 0x00000002200d7220 */ /* 0x010fe20000400000 */
[----:B------:R-:W-:-:S03]  /*eb10*/  HADD2.F32 R32, -RZ, R7.H1_H1 ;  /* 0x30000007ff207230 */ /* 0x000fc60000004100 */
[----:B------:R-:W-:Y:S01]  /*eb20*/  F2FP.F16.F32.PACK_AB R12, R15, R12 ;  /* 0x0000000c0f0c723e */ /* 0x000fe200000000ff */
[----:B-----5:R-:W-:Y:S01]  /*eb30*/  FMUL R15, R16, R2 ;  /* 0x00000002100f7220 */ /* 0x020fe20000400000 */
[----:B------:R-:W-:Y:S02]  /*eb40*/  HADD2.F32 R16, -RZ, R9.H1_H1 ;  /* 0x30000009ff107230 */ /* 0x000fe40000004100 */
[----:B------:R-:W-:Y:S01]  /*eb50*/  FFMA R13, R14, R0, R13 ;  /* 0x000000000e0d7223 */ /* 0x000fe2000000000d */
[----:B------:R-:W-:Y:S02]  /*eb60*/  FMUL R17, R17, R2 ;  /* 0x0000000211117220 */ /* 0x000fe40000400000 */
[----:B------:R-:W-:Y:S01]  /*eb70*/  FFMA R14, R16, R0, R15 ;  /* 0x00000000100e7223 */ /* 0x000fe2000000000f */
[-C--:B------:R-:W-:Y:S01]  /*eb80*/  FMUL R15, R18, R2.reuse ;  /* 0x00000002120f7220 */ /* 0x080fe20000400000 */
[--C-:B------:R-:W-:Y:S02]  /*eb90*/  HADD2.F32 R16, -RZ, R10.reuse.H0_H0 ;  /* 0x2000000aff107230 */ /* 0x100fe40000004100 */
[----:B------:R-:W-:Y:S01]  /*eba0*/  HADD2.F32 R18, -RZ, R10.H1_H1 ;  /* 0x3000000aff127230 */ /* 0x000fe20000004100 */
[----:B------:R-:W-:Y:S01]  /*ebb0*/  F2FP.F16.F32.PACK_AB R13, R14, R13 ;  /* 0x0000000d0e0d723e */ /* 0x000fe200000000ff */
[----:B------:R-:W-:Y:S01]  /*ebc0*/  FMUL R19, R19, R2 ;  /* 0x0000000213137220 */ /* 0x000fe20000400000 */
[----:B------:R-:W-:-:S02]  /*ebd0*/  FFMA R15, R16, R0, R15 ;  /* 0x00000000100f7223 */ /* 0x000fc4000000000f */
[----:B------:R-:W-:Y:S01]  /*ebe0*/  FFMA R16, R18, R0, R17 ;  /* 0x0000000012107223 */ /* 0x000fe20000000011 */
[-C--:B------:R-:W-:Y:S01]  /*ebf0*/  FMUL R17, R24, R2.reuse ;  /* 0x0000000218117220 */ /* 0x080fe20000400000 */
[--C-:B------:R-:W-:Y:S02]  /*ec00*/  HADD2.F32 R18, -RZ, R11.reuse.H0_H0 ;  /* 0x2000000bff127230 */ /* 0x100fe40000004100 */
[----:B------:R-:W-:Y:S02]  /*ec10*/  HADD2.F32 R24, -RZ, R11.H1_H1 ;  /* 0x3000000bff187230 */ /* 0x000fe40000004100 */
[----:B------:R-:W-:Y:S01]  /*ec20*/  FMUL R21, R21, R2 ;  /* 0x0000000215157220 */ /* 0x000fe20000400000 */
[----:B------:R-:W-:Y:S01]  /*ec30*/  F2FP.F16.F32.PACK_AB R14, R16, R15 ;  /* 0x0000000f100e723e */ /* 0x000fe200000000ff */
[-C--:B------:R-:W-:Y:S01]  /*ec40*/  FFMA R17, R18, R0.reuse, R17 ;  /* 0x0000000012117223 */ /* 0x080fe20000000011 */
[----:B------:R-:W-:Y:S01]  /*ec50*/  FFMA R18, R24, R0, R19 ;  /* 0x0000000018127223 */ /* 0x000fe20000000013 */
[----:B------:R-:W-:Y:S01]  /*ec60*/  FMUL R19, R26, R2 ;  /* 0x000000021a137220 */ /* 0x000fe20000400000 */
[----:B------:R-:W-:-:S02]  /*ec70*/  HADD2.F32 R24, -RZ, R4.H0_H0 ;  /* 0x20000004ff187230 */ /* 0x000fc40000004100 */
[----:B------:R-:W-:Y:S02]  /*ec80*/  HADD2.F32 R26, -RZ, R4.H1_H1 ;  /* 0x30000004ff1a7230 */ /* 0x000fe40000004100 */
[----:B------:R-:W-:Y:S01]  /*ec90*/  FMUL R25, R25, R2 ;  /* 0x0000000219197220 */ /* 0x000fe20000400000 */
[----:B------:R-:W-:Y:S01]  /*eca0*/  F2FP.F16.F32.PACK_AB R15, R18, R17 ;  /* 0x00000011120f723e */ /* 0x000fe200000000ff */
[-C--:B------:R-:W-:Y:S01]  /*ecb0*/  FFMA R19, R24, R0.reuse, R19 ;  /* 0x0000000018137223 */ /* 0x080fe20000000013 */
[----:B------:R-:W-:Y:S01]  /*ecc0*/  FFMA R24, R26, R0, R21 ;  /* 0x000000001a187223 */ /* 0x000fe20000000015 */
[-C--:B------:R-:W-:Y:S01]  /*ecd0*/  FMUL R21, R28, R2.reuse ;  /* 0x000000021c157220 */ /* 0x080fe20000400000 */
[--C-:B------:R-:W-:Y:S02]  /*ece0*/  HADD2.F32 R26, -RZ, R5.reuse.H0_H0 ;  /* 0x20000005ff1a7230 */ /* 0x100fe40000004100 */
[----:B------:R-:W-:Y:S01]  /*ecf0*/  FMUL R27, R27, R2 ;  /* 0x000000021b1b7220 */ /* 0x000fe20000400000 */
[----:B------:R-:W-:Y:S01]  /*ed00*/  HADD2.F32 R28, -RZ, R5.H1_H1 ;  /* 0x30000005ff1c7230 */ /* 0x000fe20000004100 */
[----:B------:R-:W-:Y:S01]  /*ed10*/  F2FP.F16.F32.PACK_AB R16, R24, R19 ;  /* 0x000000131810723e */ /* 0x000fe200000000ff */
[----:B------:R1:W-:Y:S01]  /*ed20*/  STSM.16.MT88.4 [R3+0x30000], R12 ;  /* 0x0300000c03007844 */ /* 0x0003e20000004200 */
[----:B------:R-:W-:-:S02]  /*ed30*/  FFMA R21, R26, R0, R21 ;  /* 0x000000001a157223 */ /* 0x000fc40000000015 */
[----:B------:R-:W-:Y:S01]  /*ed40*/  FFMA R26, R28, R0, R25 ;  /* 0x000000001c1a7223 */ /* 0x000fe20000000019 */
[-C--:B------:R-:W-:Y:S01]  /*ed50*/  FMUL R25, R30, R2.reuse ;  /* 0x000000021e197220 */ /* 0x080fe20000400000 */
[--C-:B------:R-:W-:Y:S02]  /*ed60*/  HADD2.F32 R28, -RZ, R6.reuse.H0_H0 ;  /* 0x20000006ff1c7230 */ /* 0x100fe40000004100 */
[----:B------:R-:W-:Y:S01]  /*ed70*/  FMUL R29, R29, R2 ;  /* 0x000000021d1d7220 */ /* 0x000fe20000400000 */
[----:B------:R-:W-:Y:S01]  /*ed80*/  HADD2.F32 R30, -RZ, R6.H1_H1 ;  /* 0x30000006ff1e7230 */ /* 0x000fe20000004100 */
[----:B------:R-:W-:Y:S01]  /*ed90*/  F2FP.F16.F32.PACK_AB R17, R26, R21 ;  /* 0x000000151a11723e */ /* 0x000fe200000000ff */
[----:B------:R-:W-:-:S03]  /*eda0*/  FFMA R25, R28, R0, R25 ;  /* 0x000000001c197223 */ /* 0x000fc60000000019 */
[----:B------:R-:W-:Y:S01]  /*edb0*/  FFMA R28, R30, R0, R27 ;  /* 0x000000001e1c7223 */ /* 0x000fe2000000001b */
[----:B------:R-:W-:Y:S02]  /*edc0*/  HADD2.F32 R30, -RZ, R7.H0_H0 ;  /* 0x20000007ff1e7230 */ /* 0x000fe40000004100 */
[----:B------:R-:W-:Y:S02]  /*edd0*/  FMUL R27, R31, R2 ;  /* 0x000000021f1b7220 */ /* 0x000fe40000400000 */
[----:B------:R-:W-:Y:S02]  /*ede0*/  F2FP.F16.F32.PACK_AB R18, R28, R25 ;  /* 0x000000191c12723e */ /* 0x000fe400000000ff */
[-C--:B------:R-:W-:Y:S01]  /*edf0*/  FFMA R27, R30, R0.reuse, R27 ;  /* 0x000000001e1b7223 */ /* 0x080fe2000000001b */
[----:B------:R-:W-:-:S05]  /*ee00*/  FFMA R30, R32, R0, R29 ;  /* 0x00000000201e7223 */ /* 0x000fca000000001d */
        /* <DEDUP_REMOVED lines=20> */
.L_x_86:
[----:B------:R-:W-:Y:S05]  /*ef50*/  BSYNC B0 ;  /* 0x0000000000007941 */ /* 0x000fea0003800000 */
.L_x_85:
[----:B------:R-:W-:Y:S06]  /*ef60*/  BAR.SYNC.DEFER_BLOCKING 0x1, 0x100 ;  /* 0x0044000000007b1d */ /* 0x000fec0000010000 */
[----:B------:R-:W-:Y:S05]  /*ef70*/  @!P1 BRA `(.L_x_87) ;  /* 0x0000000000049947 */ /* 0x000fea0003800000 */
[----:B------:R-:W-:Y:S01]  /*ef80*/  BPT.TRAP 0x1 ;  /* 0x000000040000795c */ /* 0x000fe20000300000 */
.L_x_87:
        /* <DEDUP_REMOVED lines=9> */
.L_x_88:
[----:B------:R-:W2:Y:S02]  /*f020*/  SYNCS.PHASECHK.TRANS64.TRYWAIT P3, [UR43+0x384b8], R20 ;  /* 0x0384b814ff0075a7 */ /* 0x000ea4000806016b */
[----:B--2---:R-:W-:Y:S05]  /*f030*/  @!P3 BRA `(.L_x_89) ;  /* 0x000000b800f4b947 */ /* 0x004fea0003800000 */
.L_x_361:
[----:B------:R-:W-:Y:S05]  /*f040*/  @P0 WARPSYNC.ALL ;  /* 0x0000000000000948 */ /* 0x000fea0003800000 */
[----:B------:R-:W2:Y:S01]  /*f050*/  @P0 LDSM.16.MT88.4 R8, [R3+0x32000] ;  /* 0x032000000308083b */ /* 0x000ea20000004200 */
[-C--:B-1----:R-:W-:Y:S01]  /*f060*/  FMUL R13, R56, R2.reuse ;  /* 0x00000002380d7220 */ /* 0x082fe20000400000 */
[-C--:B------:R-:W-:Y:S01]  /*f070*/  FMUL R57, R57, R2.reuse ;  /* 0x0000000239397220 */ /* 0x080fe20000400000 */
[-C--:B------:R-:W-:Y:S01]  /*f080*/  FMUL R15, R58, R2.reuse ;  /* 0x000000023a0f7220 */ /* 0x080fe20000400000 */
[----:B------:R-:W1:Y:S01]  /*f090*/  @P0 LDSM.16.MT88.4 R4, [R3+0x32800] ;  /* 0x032800000304083b */ /* 0x000e620000004200 */
[-C--:B------:R-:W-:Y:S01]  /*f0a0*/  FMUL R59, R59, R2.reuse ;  /* 0x000000023b3b7220 */ /* 0x080fe20000400000 */
        /* <DEDUP_REMOVED lines=12> */
[----:B------:R-:W-:Y:S05]  /*f170*/  WARPSYNC.ALL ;  /* 0x0000000000007948 */ /* 0x000fea0003800000 */
[----:B------:R-:W-:Y:S01]  /*f180*/  BSSY B0, `(.L_x_90) ;  /* 0x000003d000007945 */ /* 0x000fe20003800000 */
[----:B--2---:R-:W-:-:S02]  /*f190*/  HADD2.F32 R12, -RZ, R8.H0_H0 ;  /* 0x20000008ff0c7230 */ /* 0x004fc40000004100 */
[----:B------:R-:W-:Y:S02]  /*f1a0*/  HADD2.F32 R14, -RZ, R8.H1_H1 ;  /* 0x30000008ff0e7230 */ /* 0x000fe40000004100 */
[--C-:B------:R-:W-:Y:S02]  /*f1b0*/  HADD2.F32 R16, -RZ, R9.reuse.H0_H0 ;  /* 0x20000009ff107230 */ /* 0x100fe40000004100 */
[-C--:B------:R-:W-:Y:S01]  /*f1c0*/  FFMA R12, R12, R0.reuse, R13 ;  /* 0x000000000c0c7223 */ /* 0x080fe2000000000d */
[----:B------:R-:W-:Y:S02]  /*f1d0*/  HADD2.F32 R18, -RZ, R9.H1_H1 ;  /* 0x30000009ff127230 */ /* 0x000fe40000004100 */
[-C--:B------:R-:W-:Y:S01]  /*f1e0*/  FFMA R13, R14, R0.reuse, R57 ;  /* 0x000000000e0d7223 */ /* 0x080fe20000000039 */
[----:B------:R-:W-:Y:S02]  /*f1f0*/  HADD2.F32 R24, -RZ, R11.H0_H0 ;  /* 0x2000000bff187230 */ /* 0x000fe40000004100 */
[----:B------:R-:W-:Y:S01]  /*f200*/  FFMA R14, R16, R0, R15 ;  /* 0x00000000100e7223 */ /* 0x000fe2000000000f */
[----:B------:R-:W-:-:S02]  /*f210*/  HADD2.F32 R16, -RZ, R10.H0_H0 ;  /* 0x2000000aff107230 */ /* 0x000fc40000004100 */
[-C--:B------:R-:W-:Y:S01]  /*f220*/  FFMA R15, R18, R0.reuse, R59 ;  /* 0x00000000120f7223 */ /* 0x080fe2000000003b */
[----:B------:R-:W-:Y:S02]  /*f230*/  HADD2.F32 R18, -RZ, R10.H1_H1 ;  /* 0x3000000aff127230 */ /* 0x000fe40000004100 */
[-C--:B------:R-:W-:Y:S01]  /*f240*/  FFMA R19, R24, R0.reuse, R19 ;  /* 0x0000000018137223 */ /* 0x080fe20000000013 */
[----:B------:R-:W-:Y:S02]  /*f250*/  HADD2.F32 R26, -RZ, R11.H1_H1 ;  /* 0x3000000bff1a7230 */ /* 0x000fe40000004100 */
[-C--:B------:R-:W-:Y:S01]  /*f260*/  FFMA R17, R16, R0.reuse, R17 ;  /* 0x0000000010117223 */ /* 0x080fe20000000011 */
[----:B-1----:R-:W-:Y:S02]  /*f270*/  HADD2.F32 R24, -RZ, R4.H0_H0 ;  /* 0x20000004ff187230 */ /* 0x002fe40000004100 */
[----:B------:R-:W-:Y:S01]  /*f280*/  FFMA R16, R18, R0, R61 ;  /* 0x0000000012107223 */ /* 0x000fe2000000003d */
[----:B------:R-:W-:-:S02]  /*f290*/  HADD2.F32 R28, -RZ, R5.H0_H0 ;  /* 0x20000005ff1c7230 */ /* 0x000fc40000004100 */
[-C--:B------:R-:W-:Y:S01]  /*f2a0*/  FFMA R18, R26, R0.reuse, R63 ;  /* 0x000000001a127223 */ /* 0x080fe2000000003f */
[----:B------:R-:W-:Y:S02]  /*f2b0*/  HADD2.F32 R26, -RZ, R4.H1_H1 ;  /* 0x30000004ff1a7230 */ /* 0x000fe40000004100 */
        /* <DEDUP_REMOVED lines=10> */
[----:B------:R-:W-:Y:S01]  /*f360*/  FFMA R29, R32, R0, R29 ;  /* 0x00000000201d7223 */ /* 0x000fe2000000001d */
[----:B------:R-:W-:Y:S01]  /*f370*/  F2FP.F16.F32.PACK_AB R12, R13, R12 ;  /* 0x0000000c0d0c723e */ /* 0x000fe200000000ff */
[----:B------:R-:W-:Y:S01]  /*f380*/  FFMA R28, R30, R0, R69 ;  /* 0x000000001e1c7223 */ /* 0x000fe20000000045 */
[----:B------:R-:W-:Y:S01]  /*f390*/  F2FP.F16.F32.PACK_AB R13, R15, R14 ;  /* 0x0000000e0f0d723e */ /* 0x000fe200000000ff */
[----:B------:R-:W-:Y:S01]  /*f3a0*/  FFMA R30, R34, R0, R71 ;  /* 0x00000000221e7223 */ /* 0x000fe20000000047 */
[----:B------:R-:W-:-:S02]  /*f3b0*/  F2FP.F16.F32.PACK_AB R14, R16, R17 ;  /* 0x00000011100e723e */ /* 0x000fc400000000ff */
[----:B------:R-:W-:Y:S02]  /*f3c0*/  F2FP.F16.F32.PACK_AB R15, R18, R19 ;  /* 0x00000013120f723e */ /* 0x000fe400000000ff */
[----:B------:R-:W-:Y:S02]  /*f3d0*/  F2FP.F16.F32.PACK_AB R16, R24, R21 ;  /* 0x000000151810723e */ /* 0x000fe400000000ff */
[----:B------:R-:W-:Y:S01]  /*f3e0*/  F2FP.F16.F32.PACK_AB R17, R26, R25 ;  /* 0x000000191a11723e */ /* 0x000fe200000000ff */
[----:B------:R1:W-:Y:S01]  /*f3f0*/  STSM.16.MT88.4 [R3+0x32000], R12 ;  /* 0x0320000c03007844 */ /* 0x0003e20000004200 */
        /* <DEDUP_REMOVED lines=21> */
.L_x_91:
[----:B------:R-:W-:Y:S05]  /*f550*/  BSYNC B0 ;  /* 0x0000000000007941 */ /* 0x000fea0003800000 */
.L_x_90:
[----:B------:R-:W-:Y:S06]  /*f560*/  BAR.SYNC.DEFER_BLOCKING 0x1, 0x100 ;  /* 0x0044000000007b1d */ /* 0x000fec0000010000 */
[----:B------:R-:W-:Y:S05]  /*f570*/  @!P1 BRA `(.L_x_92) ;  /* 0x0000000000049947 */ /* 0x000fea0003800000 */
[----:B------:R-:W-:Y:S01]  /*f580*/  BPT.TRAP 0x1 ;  /* 0x000000040000795c */ /* 0x000fe20000300000 */
.L_x_92:
        /* <DEDUP_REMOVED lines=9> */
.L_x_93:
[----:B------:R-:W2:Y:S02]  /*f620*/  SYNCS.PHASECHK.TRANS64.TRYWAIT P3, [UR43+0x384c0], R20 ;  /* 0x0384c014ff0075a7 */ /* 0x000ea4000806016b */
[----:B--2---:R-:W-:Y:S05]  /*f630*/  @!P3 BRA `(.L_x_94) ;  /* 0x000000b4008cb947 */ /* 0x004fea0003800000 */
.L_x_362:
        /* <DEDUP_REMOVED lines=21> */
[----:B-1----:R-:W-:-:S02]  /*f790*/  HADD2.F32 R16, -RZ, R9.H0_H0 ;  /* 0x20000009ff107230 */ /* 0x002fc40000004100 */
[----:B------:R-:W-:Y:S02]  /*f7a0*/  HADD2.F32 R18, -RZ, R9.H1_H1 ;  /* 0x30000009ff127230 */ /* 0x000fe40000004100 */
[-C--:B--2---:R-:W-:Y:S01]  /*f7b0*/  FMUL R13, R13, R2.reuse ;  /* 0x000000020d0d7220 */ /* 0x084fe20000400000 */
[-C--:B---3--:R-:W-:Y:S01]  /*f7c0*/  FMUL R15, R14, R2.reuse ;  /* 0x000000020e0f7220 */ /* 0x088fe20000400000 */
[--C-:B------:R-:W-:Y:S02]  /*f7d0*/  HADD2.F32 R14, -RZ, R8.reuse.H1_H1 ;  /* 0x30000008ff0e7230 */ /* 0x100fe40000004100 */
[----:B----4-:R-:W-:Y:S01]  /*f7e0*/  FMUL R17, R12, R2 ;  /* 0x000000020c117220 */ /* 0x010fe20000400000 */
[----:B------:R-:W-:Y:S02]  /*f7f0*/  HADD2.F32 R12, -RZ, R8.H0_H0 ;  /* 0x20000008ff0c7230 */ /* 0x000fe40000004100 */
[----:B------:R-:W-:Y:S01]  /*f800*/  FFMA R15, R14, R0, R15 ;  /* 0x000000000e0f7223 */ /* 0x000fe2000000000f */
[----:B-----5:R-:W-:-:S02]  /*f810*/  FMUL R19, R19, R2 ;  /* 0x0000000213137220 */ /* 0x020fc40000400000 */
[-C--:B------:R-:W-:Y:S01]  /*f820*/  FFMA R12, R12, R0.reuse, R13 ;  /* 0x000000000c0c7223 */ /* 0x080fe2000000000d */
[-C--:B------:R-:W-:Y:S01]  /*f830*/  FFMA R13, R16, R0.reuse, R17 ;  /* 0x00000000100d7223 */ /* 0x080fe20000000011 */
[----:B------:R-:W-:Y:S01]  /*f840*/  FFMA R14, R18, R0, R19 ;  /* 0x00000000120e7223 */ /* 0x000fe20000000013 */
[--C-:B------:R-:W-:Y:S02]  /*f850*/  HADD2.F32 R16, -RZ, R10.reuse.H0_H0 ;  /* 0x2000000aff107230 */ /* 0x100fe40000004100 */
[-C--:B------:R-:W-:Y:S01]  /*f860*/  FMUL R17, R26, R2.reuse ;  /* 0x000000021a117220 */ /* 0x080fe20000400000 */
[----:B------:R-:W-:Y:S02]  /*f870*/  HADD2.F32 R18, -RZ, R10.H1_H1 ;  /* 0x3000000aff127230 */ /* 0x000fe40000004100 */
[----:B------:R-:W-:Y:S01]  /*f880*/  FMUL R19, R24, R2 ;  /* 0x0000000218137220 */ /* 0x000fe20000400000 */
[--C-:B------:R-:W-:Y:S02]  /*f890*/  HADD2.F32 R24, -RZ, R11.reuse.H0_H0 ;  /* 0x2000000bff187230 */ /* 0x100fe40000004100 */
[----:B------:R-:W-:Y:S01]  /*f8a0*/  FFMA R17, R16, R0, R17 ;  /* 0x0000000010117223 */ /* 0x000fe20000000011 */
[----:B------:R-:W-:-:S02]  /*f8b0*/  HADD2.F32 R26, -RZ, R11.H1_H1 ;  /* 0x3000000bff1a7230 */ /* 0x000fc40000004100 */
[----:B------:R-:W-:Y:S01]  /*f8c0*/  FMUL R21, R21, R2 ;  /* 0x0000000215157220 */ /* 0x000fe20000400000 */
[----:B------:R-:W-:Y:S01]  /*f8d0*/  FFMA R16, R18, R0, R19 ;  /* 0x0000000012107223 */ /* 0x000fe20000000013 */
[----:B------:R-:W-:Y:S01]  /*f8e0*/  F2FP.F16.F32.PACK_AB R13, R14, R13 ;  /* 0x0000000d0e0d723e */ /* 0x000fe200000000ff */
[----:B------:R-:W-:Y:S01]  /*f8f0*/  FMUL R25, R25, R2 ;  /* 0x0000000219197220 */ /* 0x000fe20000400000 */
[----:B------:R-:W-:Y:S01]  /*f900*/  FFMA R21, R24, R0, R21 ;  /* 0x0000000018157223 */ /* 0x000fe20000000015 */
[--C-:B------:R-:W-:Y:S01]  /*f910*/  HADD2.F32 R24, -RZ, R4.reuse.H0_H0 ;  /* 0x20000004ff187230 */ /* 0x100fe20000004100 */
[----:B------:R-:W-:Y:S01]  /*f920*/  F2FP.F16.F32.PACK_AB R12, R15, R12 ;  /* 0x0000000c0f0c723e */ /* 0x000fe200000000ff */
[----:B------:R-:W-:Y:S01]  /*f930*/  FFMA R18, R26, R0, R25 ;  /* 0x000000001a127223 */ /* 0x000fe20000000019 */
[-C--:B------:R-:W-:Y:S01]  /*f940*/  FMUL R19, R30, R2.reuse ;  /* 0x000000021e137220 */ /* 0x080fe20000400000 */
[----:B------:R-:W-:Y:S01]  /*f950*/  HADD2.F32 R26, -RZ, R4.H1_H1 ;  /* 0x30000004ff1a7230 */ /* 0x000fe20000004100 */
[----:B------:R-:W-:Y:S01]  /*f960*/  F2FP.F16.F32.PACK_AB R14, R16, R17 ;  /* 0x00000011100e723e */ /* 0x000fe200000000ff */
[----:B------:R-:W-:Y:S01]  /*f970*/  FMUL R25, R28, R2 ;  /* 0x000000021c197220 */ /* 0x000fe20000400000 */
[----:B------:R-:W-:-:S02]  /*f980*/  HADD2.F32 R28, -RZ, R5.H0_H0 ;  /* 0x20000005ff1c7230 */ /* 0x000fc40000004100 */
[----:B------:R-:W-:Y:S01]  /*f990*/  FFMA R19, R24, R0, R19 ;  /* 0x0000000018137223 */ /* 0x000fe20000000013 */
[----:B------:R-:W-:Y:S02]  /*f9a0*/  HADD2.F32 R30, -RZ, R5.H1_H1 ;  /* 0x30000005ff1e7230 */ /* 0x000fe40000004100 */
[----:B------:R-:W-:Y:S01]  /*f9b0*/  FMUL R27, R27, R2 ;  /* 0x000000021b1b7220 */ /* 0x000fe20000400000 */
[----:B------:R-:W-:Y:S01]  /*f9c0*/  FFMA R24, R26, R0, R25 ;  /* 0x000000001a187223 */ /* 0x000fe20000000019 */
[----:B------:R-:W-:Y:S01]  /*f9d0*/  F2FP.F16.F32.PACK_AB R15, R18, R21 ;  /* 0x00000015120f723e */ /* 0x000fe200000000ff */
[----:B------:R-:W-:Y:S01]  /*f9e0*/  FMUL R29, R29, R2 ;  /* 0x000000021d1d7220 */ /* 0x000fe20000400000 */
[-C--:B------:R-:W-:Y:S01]  /*f9f0*/  FFMA R27, R28, R0.reuse, R27 ;  /* 0x000000001c1b7223 */ /* 0x080fe2000000001b */
[--C-:B------:R-:W-:Y:S01]  /*fa00*/  HADD2.F32 R28, -RZ, R6.reuse.H0_H0 ;  /* 0x20000006ff1c7230 */ /* 0x100fe20000004100 */
[----:B------:R-:W-:Y:S01]  /*fa10*/  F2FP.F16.F32.PACK_AB R16, R24, R19 ;  /* 0x000000131810723e */ /* 0x000fe200000000ff */
[----:B------:R-:W-:Y:S01]  /*fa20*/  FFMA R26, R30, R0, R29 ;  /* 0x000000001e1a7223 */ /* 0x000fe2000000001d */
[-C--:B------:R-:W-:Y:S01]  /*fa30*/  FMUL R25, R34, R2.reuse ;  /* 0x0000000222197220 */ /* 0x080fe20000400000 */
[----:B------:R-:W-:Y:S01]  /*fa40*/  HADD2.F32 R30, -RZ, R6.H1_H1 ;  /* 0x30000006ff1e7230 */ /* 0x000fe20000004100 */
[----:B------:R1:W-:Y:S01]  /*fa50*/  STSM.16.MT88.4 [R3+0x34000], R12 ;  /* 0x0340000c03007844 */ /* 0x0003e20000004200 */
        /* <DEDUP_REMOVED lines=8> */
[-C--:B------:R-:W-:Y:S02]  /*fae0*/  FFMA R31, R32, R0.reuse, R31 ;  /* 0x00000000201f7223 */ /* 0x080fe4000000001f */
[----:B------:R-:W-:Y:S01]  /*faf0*/  F2FP.F16.F32.PACK_AB R18, R28, R25 ;  /* 0x000000191c12723e */ /* 0x000fe200000000ff */
        /* <DEDUP_REMOVED lines=21> */
.L_x_96:
[----:B------:R-:W-:Y:S05]  /*fc50*/  BSYNC B0 ;  /* 0x0000000000007941 */ /* 0x000fea0003800000 */
.L_x_95:
[----:B------:R-:W-:Y:S06]  /*fc60*/  BAR.SYNC.DEFER_BLOCKING 0x1, 0x100 ;  /* 0x0044000000007b1d */ /* 0x000fec0000010000 */
[----:B------:R-:W-:Y:S05]  /*fc70*/  @!P1 BRA `(.L_x_97) ;  /* 0x0000000000049947 */ /* 0x000fea0003800000 */
[----:B------:R-:W-:Y:S01]  /*fc80*/  BPT.TRAP 0x1 ;  /* 0x000000040000795c */ /* 0x000fe20000300000 */
.L_x_97:
        /* <DEDUP_REMOVED lines=9> */
.L_x_98:
[----:B------:R-:W2:Y:S02]  /*fd20*/  SYNCS.PHASECHK.TRANS64.TRYWAIT P3, [UR43+0x384c8], R20 ;  /* 0x0384c814ff0075a7 */ /* 0x000ea4000806016b */
[----:B--2---:R-:W-:Y:S05]  /*fd30*/  @!P3 BRA `(.L_x_99) ;  /* 0x000000ac00e4b947 */ /* 0x004fea0003800000 */
.L_x_363:
        /* <DEDUP_REMOVED lines=29> */
[----:B------:R-:W-:Y:S01]  /*ff10*/  FFMA R14, R18, R0, R75 ;  /* 0x00000000120e7223 */ /* 0x000fe2000000004b */
[----:B------:R-:W-:Y:S01]  /*ff20*/  FMUL R15, R76, R2 ;  /* 0x000000024c0f7220 */ /* 0x000fe20000400000 */
        /* <DEDUP_REMOVED lines=20> */
[----:B------:R-:W-:Y:S01]  /*10070*/  F2FP.F16.F32.PACK_AB R13, R14, R13 ;  /* 0x0000000d0e0d723e */ /* 0x000fe200000000ff */
[-C--:B------:R-:W-:Y:S01]  /*10080*/  FFMA R28, R30, R0.reuse, R85 ;  /* 0x000000001e1c7223 */ /* 0x080fe20000000055 */
        /* <DEDUP_REMOVED lines=28> */
.L_x_101:
[----:B------:R-:W-:Y:S05]  /*10250*/  BSYNC B0 ;  /* 0x0000000000007941 */ /* 0x000fea0003800000 */
.L_x_100:
[----:B------:R-:W-:Y:S06]  /*10260*/  BAR.SYNC.DEFER_BLOCKING 0x1, 0x100 ;  /* 0x0044000000007b1d */ /* 0x000fec0000010000 */
[----:B------:R-:W-:Y:S05]  /*10270*/  @!P1 BRA `(.L_x_102) ;  /* 0x0000000000049947 */ /* 0x000fea0003800000 */
[----:B------:R-:W-:Y:S01]  /*10280*/  BPT.TRAP 0x1 ;  /* 0x000000040000795c */ /* 0x000fe20000300000 */
.L_x_102:
        /* <DEDUP_REMOVED lines=9> */
.L_x_103:
[----:B------:R-:W2:Y:S02]  /*10320*/  SYNCS.PHASECHK.TRANS64.TRYWAIT P3, [UR43+0x384b0], R159 ;  /* 0x0384b09fff0075a7 */ /* 0x000ea4000806016b */
[----:B--2---:R-:W-:Y:S05]  /*10330*/  @!P3 BRA `(.L_x_104) ;  /* 0x000000a8007cb947 */ /* 0x004fea0003800000 */
.L_x_364:
        /* <DEDUP_REMOVED lines=97> */
.L_x_106:
[----:B------:R-:W-:Y:S05]  /*10950*/  BSYNC B0 ;  /* 0x0000000000007941 */ /* 0x000fea0003800000 */
.L_x_105:
[----:B------:R-:W-:Y:S06]  /*10960*/  BAR.SYNC.DEFER_BLOCKING 0x1, 0x100 ;  /* 0x0044000000007b1d */ /* 0x000fec0000010000 */
[----:B------:R-:W-:Y:S05]  /*10970*/  @!P1 BRA `(.L_x_107) ;  /* 0x0000000000049947 */ /* 0x000fea0003800000 */
[----:B------:R-:W-:Y:S01]  /*10980*/  BPT.TRAP 0x1 ;  /* 0x000000040000795c */ /* 0x000fe20000300000 */
.L_x_107:
        /* <DEDUP_REMOVED lines=9> */
.L_x_108:
[----:B------:R-:W2:Y:S02]  /*10a20*/  SYNCS.PHASECHK.TRANS64.TRYWAIT P3, [UR43+0x384b8], R159 ;  /* 0x0384b89fff0075a7 */ /* 0x000ea4000806016b */
[----:B--2---:R-:W-:Y:S05]  /*10a30*/  @!P3 BRA `(.L_x_109) ;  /* 0x000000a000d4b947 */ /* 0x004fea0003800000 */
.L_x_365:
        /* <DEDUP_REMOVED lines=58> */
[----:B------:R-:W-:Y:S02]  /*10de0*/  F2FP.F16.F32.PACK_AB R26, R28, R27 ;  /* 0x0000001b1c1a723e */ /* 0x000fe400000000ff */
[----:B------:R-:W-:Y:S01]  /*10df0*/  F2FP.F16.F32.PACK_AB R24, R24, R21 ;  /* 0x000000151818723e */ /* 0x000fe200000000ff */
[----:B------:R1:W-:Y:S01]  /*10e00*/  STSM.16.MT88.4 [R3+0x32000], R12 ;  /* 0x0320000c03007844 */ /* 0x0003e20000004200 */
        /* <DEDUP_REMOVED lines=20> */
.L_x_111:
[----:B------:R-:W-:Y:S05]  /*10f50*/  BSYNC B0 ;  /* 0x0000000000007941 */ /* 0x000fea0003800000 */
.L_x_110:
[----:B------:R-:W-:Y:S06]  /*10f60*/  BAR.SYNC.DEFER_BLOCKING 0x1, 0x100 ;  /* 0x0044000000007b1d */ /* 0x000fec0000010000 */
[----:B------:R-:W-:Y:S05]  /*10f70*/  @!P1 BRA `(.L_x_112) ;  /* 0x0000000000049947 */ /* 0x000fea0003800000 */
[----:B------:R-:W-:Y:S01]  /*10f80*/  BPT.TRAP 0x1 ;  /* 0x000000040000795c */ /* 0x000fe20000300000 */
.L_x_112:
        /* <DEDUP_REMOVED lines=9> */
.L_x_113:
[----:B------:R-:W2:Y:S02]  /*11020*/  SYNCS.PHASECHK.TRANS64.TRYWAIT P3, [UR43+0x384c0], R159 ;  /* 0x0384c09fff0075a7 */ /* 0x000ea4000806016b */
[----:B--2---:R-:W-:Y:S05]  /*11030*/  @!P3 BRA `(.L_x_114) ;  /* 0x0000009c006cb947 */ /* 0x004fea0003800000 */
.L_x_366:
        /* <DEDUP_REMOVED lines=26> */
[-C--:B----4-:R-:W-:Y:S01]  /*111e0*/  FMUL R17, R12, R2.reuse ;  /* 0x000000020c117220 */ /* 0x090fe20000400000 */
[----:B------:R-:W-:Y:S02]  /*111f0*/  HADD2.F32 R12, -RZ, R8.H0_H0 ;  /* 0x20000008ff0c7230 */ /* 0x000fe40000004100 */
[----:B-----5:R-:W-:Y:S01]  /*11200*/  FMUL R19, R19, R2 ;  /* 0x0000000213137220 */ /* 0x020fe20000400000 */
[----:B------:R-:W-:-:S02]  /*11210*/  FFMA R17, R16, R0, R17 ;  /* 0x0000000010117223 */ /* 0x000fc40000000011 */
        /* <DEDUP_REMOVED lines=67> */
.L_x_116:
[----:B------:R-:W-:Y:S05]  /*11650*/  BSYNC B0 ;  /* 0x0000000000007941 */ /* 0x000fea0003800000 */
.L_x_115:
[----:B------:R-:W-:Y:S06]  /*11660*/  BAR.SYNC.DEFER_BLOCKING 0x1, 0x100 ;  /* 0x0044000000007b1d */ /* 0x000fec0000010000 */
[----:B------:R-:W-:Y:S05]  /*11670*/  @!P1 BRA `(.L_x_117) ;  /* 0x0000000000049947 */ /* 0x000fea0003800000 */
[----:B------:R-:W-:Y:S01]  /*11680*/  BPT.TRAP 0x1 ;  /* 0x000000040000795c */ /* 0x000fe20000300000 */
.L_x_117:
        /* <DEDUP_REMOVED lines=9> */
.L_x_118:
[----:B------:R-:W2:Y:S02]  /*11720*/  SYNCS.PHASECHK.TRANS64.TRYWAIT P3, [UR43+0x384c8], R159 ;  /* 0x0384c89fff0075a7 */ /* 0x000ea4000806016b */
[----:B--2---:R-:W-:Y:S05]  /*11730*/  @!P3 BRA `(.L_x_119) ;  /* 0x0000009400c4b947 */ /* 0x004fea0003800000 */
.L_x_367:
        /* <DEDUP_REMOVED lines=81> */
.L_x_121:
[----:B------:R-:W-:Y:S05]  /*11c50*/  BSYNC B0 ;  /* 0x0000000000007941 */ /* 0x000fea0003800000 */
.L_x_120:
[----:B------:R-:W-:Y:S06]  /*11c60*/  BAR.SYNC.DEFER_BLOCKING 0x1, 0x100 ;  /* 0x0044000000007b1d */ /* 0x000fec0000010000 */
[----:B------:R-:W-:Y:S05]  /*11c70*/  @!P1 BRA `(.L_x_122) ;  /* 0x0000000000049947 */ /* 0x000fea0003800000 */
[----:B------:R-:W-:Y:S01]  /*11c80*/  BPT.TRAP 0x1 ;  /* 0x000000040000795c */ /* 0x000fe20000300000 */
.L_x_122:
        /* <DEDUP_REMOVED lines=9> */
.L_x_123:
[----:B------:R-:W2:Y:S02]  /*11d20*/  SYNCS.PHASECHK.TRANS64.TRYWAIT P3, [UR43+0x384b0], R20 ;  /* 0x0384b014ff0075a7 */ /* 0x000ea4000806016b */
[----:B--2---:R-:W-:Y:S05]  /*11d30*/  @!P3 BRA `(.L_x_124) ;  /* 0x00000090005cb947 */ /* 0x004fea0003800000 */
.L_x_368:
        /* <DEDUP_REMOVED lines=97> */
.L_x_126:
[----:B------:R-:W-:Y:S05]  /*12350*/  BSYNC B0 ;  /* 0x0000000000007941 */ /* 0x000fea0003800000 */
.L_x_125:
[----:B------:R-:W-:Y:S06]  /*12360*/  BAR.SYNC.DEFER_BLOCKING 0x1, 0x100 ;  /* 0x0044000000007b1d */ /* 0x000fec0000010000 */
[----:B------:R-:W-:Y:S05]  /*12370*/  @!P1 BRA `(.L_x_127) ;  /* 0x0000000000049947 */ /* 0x000fea0003800000 */
[----:B------:R-:W-:Y:S01]  /*12380*/  BPT.TRAP 0x1 ;  /* 0x000000040000795c */ /* 0x000fe20000300000 */
.L_x_127:
        /* <DEDUP_REMOVED lines=9> */
.L_x_128:
[----:B------:R-:W2:Y:S02]  /*12420*/  SYNCS.PHASECHK.TRANS64.TRYWAIT P3, [UR43+0x384b8], R20 ;  /* 0x0384b814ff0075a7 */ /* 0x000ea4000806016b */
[----:B--2---:R-:W-:Y:S05]  /*12430*/  @!P3 BRA `(.L_x_129) ;  /* 0x0000008800b4b947 */ /* 0x004fea0003800000 */
.L_x_369:
        /* <DEDUP_REMOVED lines=81> */
.L_x_131:
[----:B------:R-:W-:Y:S05]  /*12950*/  BSYNC B0 ;  /* 0x0000000000007941 */ /* 0x000fea0003800000 */
.L_x_130:
[----:B------:R-:W-:Y:S06]  /*12960*/  BAR.SYNC.DEFER_BLOCKING 0x1, 0x100 ;  /* 0x0044000000007b1d */ /* 0x000fec0000010000 */
[----:B------:R-:W-:Y:S05]  /*12970*/  @!P1 BRA `(.L_x_132) ;  /* 0x0000000000049947 */ /* 0x000fea0003800000 */
[----:B------:R-:W-:Y:S01]  /*12980*/  BPT.TRAP 0x1 ;  /* 0x000000040000795c */ /* 0x000fe20000300000 */
.L_x_132:
        /* <DEDUP_REMOVED lines=9> */
.L_x_133:
[----:B------:R-:W2:Y:S02]  /*12a20*/  SYNCS.PHASECHK.TRANS64.TRYWAIT P3, [UR43+0x384c0], R20 ;  /* 0x0384c014ff0075a7 */ /* 0x000ea4000806016b */
[----:B--2---:R-:W-:Y:S05]  /*12a30*/  @!P3 BRA `(.L_x_134) ;  /* 0x00000084004cb947 */ /* 0x004fea0003800000 */
.L_x_370:
        /* <DEDUP_REMOVED lines=17> */
[----:B------:R-:W-:Y:S04]  /*12b50*/  @P0 LDSM.16.MT88.4 R8, [R3+0x34000] ;  /* 0x034000000308083b */ /* 0x000fe80000004200 */
[----:B------:R-:W1:Y:S01]  /*12b60*/  @P0 LDSM.16.MT88.4 R4, [R3+0x34800] ;  /* 0x034800000304083b */ /* 0x000e620000004200 */
[----:B------:R-:W-:Y:S05]  /*12b70*/  WARPSYNC.ALL ;  /* 0x0000000000007948 */ /* 0x000fea0003800000 */
[----:B------:R-:W-:Y:S01]  /*12b80*/  BSSY B0, `(.L_x_135) ;  /* 0x000004d000007945 */ /* 0x000fe20003800000 */
[----:B-1----:R-:W-:-:S02]  /*12b90*/  HADD2.F32 R32, -RZ, R7.H0_H0 ;  /* 0x20000007ff207230 */ /* 0x002fc40000004100 */
[----:B------:R-:W-:Y:S02]  /*12ba0*/  HADD2.F32 R34, -RZ, R7.H1_H1 ;  /* 0x30000007ff227230 */ /* 0x000fe40000004100 */
[-C--:B--2---:R-:W-:Y:S01]  /*12bb0*/  FMUL R13, R13, R2.reuse ;  /* 0x000000020d0d7220 */ /* 0x084fe20000400000 */
[-C--:B---3--:R-:W-:Y:S01]  /*12bc0*/  FMUL R15, R15, R2.reuse ;  /* 0x000000020f0f7220 */ /* 0x088fe20000400000 */
[-C--:B----4-:R-:W-:Y:S01]  /*12bd0*/  FMUL R17, R17, R2.reuse ;  /* 0x0000000211117220 */ /* 0x090fe20000400000 */
[-C--:B-----5:R-:W-:Y:S01]  /*12be0*/  FMUL R19, R19, R2.reuse ;  /* 0x0000000213137220 */ /* 0x0a0fe20000400000 */
[-C--:B------:R-:W-:Y:S01]  /*12bf0*/  FMUL R21, R21, R2.reuse ;  /* 0x0000000215157220 */ /* 0x080fe20000400000 */
[-C--:B------:R-:W-:Y:S01]  /*12c00*/  FMUL R25, R25, R2.reuse ;  /* 0x0000000219197220 */ /* 0x080fe20000400000 */
[-C--:B------:R-:W-:Y:S01]  /*12c10*/  FMUL R27, R27, R2.reuse ;  /* 0x000000021b1b7220 */ /* 0x080fe20000400000 */
[-C--:B------:R-:W-:Y:S01]  /*12c20*/  FMUL R29, R29, R2.reuse ;  /* 0x000000021d1d7220 */ /* 0x080fe20000400000 */
[----:B------:R-:W-:Y:S01]  /*12c30*/  FMUL R31, R30, R2 ;  /* 0x000000021e1f7220 */ /* 0x000fe20000400000 */
[----:B------:R-:W-:-:S02]  /*12c40*/  HADD2.F32 R30, -RZ, R5.H0_H0 ;  /* 0x20000005ff1e7230 */ /* 0x000fc40000004100 */
[-C--:B------:R-:W-:Y:S01]  /*12c50*/  FMUL R33, R28, R2.reuse ;  /* 0x000000021c217220 */ /* 0x080fe20000400000 */
[--C-:B------:R-:W-:Y:S02]  /*12c60*/  HADD2.F32 R28, -RZ, R4.reuse.H1_H1 ;  /* 0x30000004ff1c7230 */ /* 0x100fe40000004100 */
[-C--:B------:R-:W-:Y:S01]  /*12c70*/  FMUL R35, R26, R2.reuse ;  /* 0x000000021a237220 */ /* 0x080fe20000400000 */
[----:B------:R-:W-:Y:S02]  /*12c80*/  HADD2.F32 R26, -RZ, R4.H0_H0 ;  /* 0x20000004ff1a7230 */ /* 0x000fe40000004100 */
[----:B------:R-:W-:Y:S01]  /*12c90*/  FMUL R37, R12, R2 ;  /* 0x000000020c257220 */ /* 0x000fe20000400000 */
[----:B------:R-:W-:Y:S02]  /*12ca0*/  HADD2.F32 R12, -RZ, R8.H0_H0 ;  /* 0x20000008ff0c7230 */ /* 0x000fe40000004100 */
[-C--:B------:R-:W-:Y:S01]  /*12cb0*/  FFMA R31, R26, R0.reuse, R31 ;  /* 0x000000001a1f7223 */ /* 0x080fe2000000001f */
[----:B------:R-:W-:Y:S01]  /*12cc0*/  FFMA R35, R30, R0, R35 ;  /* 0x000000001e237223 */ /* 0x000fe20000000023 */
[----:B------:R-:W-:Y:S01]  /*12cd0*/  FMUL R39, R24, R2 ;  /* 0x0000000218277220 */ /* 0x000fe20000400000 */
[----:B------:R-:W-:-:S02]  /*12ce0*/  HADD2.F32 R24, -RZ, R10.H1_H1 ;  /* 0x3000000aff187230 */ /* 0x000fc40000004100 */
[----:B------:R-:W-:Y:S01]  /*12cf0*/  FFMA R13, R12, R0, R13 ;  /* 0x000000000c0d7223 */ /* 0x000fe2000000000d */
[----:B------:R-:W-:Y:S02]  /*12d00*/  HADD2.F32 R12, -RZ, R8.H1_H1 ;  /* 0x30000008ff0c7230 */ /* 0x000fe40000004100 */
[-C--:B------:R-:W-:Y:S01]  /*12d10*/  FMUL R41, R18, R2.reuse ;  /* 0x0000000212297220 */ /* 0x080fe20000400000 */
[----:B------:R-:W-:Y:S02]  /*12d20*/  HADD2.F32 R18, -RZ, R10.H0_H0 ;  /* 0x2000000aff127230 */ /* 0x000fe40000004100 */
[----:B------:R-:W-:Y:S02]  /*12d30*/  HADD2.F32 R26, -RZ, R5.H1_H1 ;  /* 0x30000005ff1a7230 */ /* 0x000fe40000004100 */
[----:B------:R-:W-:Y:S01]  /*12d40*/  FMUL R43, R16, R2 ;  /* 0x00000002102b7220 */ /* 0x000fe20000400000 */
[----:B------:R-:W-:Y:S02]  /*12d50*/  HADD2.F32 R16, -RZ, R9.H1_H1 ;  /* 0x30000009ff107230 */ /* 0x000fe40000004100 */
[----:B------:R-:W-:Y:S01]  /*12d60*/  FFMA R21, R18, R0, R21 ;  /* 0x0000000012157223 */ /* 0x000fe20000000015 */
[----:B------:R-:W-:-:S02]  /*12d70*/  HADD2.F32 R18, -RZ, R11.H0_H0 ;  /* 0x2000000bff127230 */ /* 0x000fc40000004100 */
[----:B------:R-:W-:Y:S01]  /*12d80*/  FMUL R45, R14, R2 ;  /* 0x000000020e2d7220 */ /* 0x000fe20000400000 */
[----:B------:R-:W-:Y:S02]  /*12d90*/  HADD2.F32 R14, -RZ, R9.H0_H0 ;  /* 0x20000009ff0e7230 */ /* 0x000fe40000004100 */
[-C--:B------:R-:W-:Y:S01]  /*12da0*/  FFMA R12, R12, R0.reuse, R15 ;  /* 0x000000000c0c7223 */ /* 0x080fe2000000000f */
[----:B------:R-:W-:Y:S02]  /*12db0*/  HADD2.F32 R30, -RZ, R6.H1_H1 ;  /* 0x30000006ff1e7230 */ /* 0x000fe40000004100 */
[-C--:B------:R-:W-:Y:S01]  /*12dc0*/  FFMA R27, R18, R0.reuse, R27 ;  /* 0x00000000121b7223 */ /* 0x080fe2000000001b */
[-C--:B------:R-:W-:Y:S01]  /*12dd0*/  FFMA R26, R26, R0.reuse, R37 ;  /* 0x000000001a1a7223 */ /* 0x080fe20000000025 */
[-C--:B------:R-:W-:Y:S01]  /*12de0*/  FFMA R17, R14, R0.reuse, R17 ;  /* 0x000000000e117223 */ /* 0x080fe20000000011 */
[-C--:B------:R-:W-:Y:S01]  /*12df0*/  FFMA R14, R16, R0.reuse, R19 ;  /* 0x00000000100e7223 */ /* 0x080fe20000000013 */
[----:B------:R-:W-:Y:S01]  /*12e00*/  FFMA R16, R24, R0, R25 ;  /* 0x0000000018107223 */ /* 0x000fe20000000019 */
[----:B------:R-:W-:-:S02]  /*12e10*/  HADD2.F32 R24, -RZ, R11.H1_H1 ;  /* 0x3000000bff187230 */ /* 0x000fc40000004100 */
[-C--:B------:R-:W-:Y:S01]  /*12e20*/  FFMA R43, R32, R0.reuse, R43 ;  /* 0x00000000202b7223 */ /* 0x080fe2000000002b */
[----:B------:R-:W-:Y:S02]  /*12e30*/  F2FP.F16.F32.PACK_AB R12, R12, R13 ;  /* 0x0000000d0c0c723e */ /* 0x000fe400000000ff */
[----:B------:R-:W-:Y:S01]  /*12e40*/  F2FP.F16.F32.PACK_AB R13, R14, R17 ;  /* 0x000000110e0d723e */ /* 0x000fe200000000ff */
[-C--:B------:R-:W-:Y:S01]  /*12e50*/  FFMA R18, R24, R0.reuse, R29 ;  /* 0x0000000018127223 */ /* 0x080fe2000000001d */
[-C--:B------:R-:W-:Y:S01]  /*12e60*/  FFMA R24, R28, R0.reuse, R33 ;  /* 0x000000001c187223 */ /* 0x080fe20000000021 */
[----:B------:R-:W-:Y:S01]  /*12e70*/  HADD2.F32 R28, -RZ, R6.H0_H0 ;  /* 0x20000006ff1c7230 */ /* 0x000fe20000004100 */
[----:B------:R-:W-:Y:S02]  /*12e80*/  F2FP.F16.F32.PACK_AB R14, R16, R21 ;  /* 0x00000015100e723e */ /* 0x000fe400000000ff */
[----:B------:R-:W-:Y:S02]  /*12e90*/  F2FP.F16.F32.PACK_AB R15, R18, R27 ;  /* 0x0000001b120f723e */ /* 0x000fe400000000ff */
[-C--:B------:R-:W-:Y:S01]  /*12ea0*/  FFMA R39, R28, R0.reuse, R39 ;  /* 0x000000001c277223 */ /* 0x080fe20000000027 */
[-C--:B------:R-:W-:Y:S01]  /*12eb0*/  FFMA R28, R30, R0.reuse, R41 ;  /* 0x000000001e1c7223 */ /* 0x080fe20000000029 */
[----:B------:R-:W-:Y:S01]  /*12ec0*/  FFMA R30, R34, R0, R45 ;  /* 0x00000000221e7223 */ /* 0x000fe2000000002d */
[----:B------:R-:W-:Y:S01]  /*12ed0*/  F2FP.F16.F32.PACK_AB R25, R26, R35 ;  /* 0x000000231a19723e */ /* 0x000fe200000000ff */
[----:B------:R1:W-:Y:S01]  /*12ee0*/  STSM.16.MT88.4 [R3+0x34000], R12 ;  /* 0x0340000c03007844 */ /* 0x0003e20000004200 */
        /* <DEDUP_REMOVED lines=22> */
.L_x_136:
[----:B------:R-:W-:Y:S05]  /*13050*/  BSYNC B0 ;  /* 0x0000000000007941 */ /* 0x000fea0003800000 */
.L_x_135:
[----:B------:R-:W-:Y:S06]  /*13060*/  BAR.SYNC.DEFER_BLOCKING 0x1, 0x100 ;  /* 0x0044000000007b1d */ /* 0x000fec0000010000 */
[----:B------:R-:W-:Y:S05]  /*13070*/  @!P1 BRA `(.L_x_137) ;  /* 0x0000000000049947 */ /* 0x000fea0003800000 */
[----:B------:R-:W-:Y:S01]  /*13080*/  BPT.TRAP 0x1 ;  /* 0x000000040000795c */ /* 0x000fe20000300000 */
.L_x_137:
        /* <DEDUP_REMOVED lines=9> */
.L_x_138:
[----:B------:R-:W2:Y:S02]  /*13120*/  SYNCS.PHASECHK.TRANS64.TRYWAIT P3, [UR43+0x384c8], R20 ;  /* 0x0384c814ff0075a7 */ /* 0x000ea4000806016b */
[----:B--2---:R-:W-:Y:S05]  /*13130*/  @!P3 BRA `(.L_x_139) ;  /* 0x0000007c00a4b947 */ /* 0x004fea0003800000 */
.L_x_371:
        /* <DEDUP_REMOVED lines=39> */
[--C-:B------:R-:W-:Y:S02]  /*133b0*/  HADD2.F32 R27, -RZ, R4.reuse.H0_H0 ;  /* 0x20000004ff1b7230 */ /* 0x100fe40000004100 */
[-C--:B------:R-:W-:Y:S01]  /*133c0*/  FFMA R31, R31, R0.reuse, R146 ;  /* 0x000000001f1f7223 */ /* 0x080fe20000000092 */
[----:B------:R-:W-:Y:S02]  /*133d0*/  HADD2.F32 R29, -RZ, R4.H1_H1 ;  /* 0x30000004ff1d7230 */ /* 0x000fe40000004100 */
[-C--:B------:R-:W-:Y:S01]  /*133e0*/  FFMA R37, R37, R0.reuse, R150 ;  /* 0x0000000025257223 */ /* 0x080fe20000000096 */
[----:B------:R-:W-:Y:S02]  /*133f0*/  HADD2.F32 R5, -RZ, R5.H1_H1 ;  /* 0x30000005ff057230 */ /* 0x000fe40000004100 */
        /* <DEDUP_REMOVED lines=34> */
[----:B------:R2:W-:Y:S02]  /*13620*/  UTMASTG.2D [UR8], [UR58] ;  /* 0x000000083a0073b5 */ /* 0x0005e40008008000 */
[----:B--2---:R0:W-:Y:S02]  /*13630*/  UTMACMDFLUSH ;  /* 0x00000000000079b7 */ /* 0x0041e40000000000 */
.L_x_141:
[----:B------:R-:W-:Y:S05]  /*13640*/  BSYNC B0 ;  /* 0x0000000000007941 */ /* 0x000fea0003800000 */
.L_x_140:
[----:B------:R-:W-:Y:S04]  /*13650*/  BSSY B0, `(.L_x_142) ;  /* 0x0000003000007945 */ /* 0x000fe80003800000 */
[----:B------:R-:W-:Y:S05]  /*13660*/  @!P2 BRA `(.L_x_143) ;  /* 0x000000000004a947 */ /* 0x000fea0003800000 */
[----:B------:R-:W-:-:S04]  /*13670*/  DEPBAR.LE SB0, 0x1 ;  /* 0x000080400000791a */ /* 0x000fc80000000000 */
.L_x_143:
[----:B------:R-:W-:Y:S05]  /*13680*/  BSYNC B0 ;  /* 0x0000000000007941 */ /* 0x000fea0003800000 */
.L_x_142:
[----:B------:R-:W-:Y:S06]  /*13690*/  BAR.SYNC.DEFER_BLOCKING 0x1, 0x100 ;  /* 0x0044000000007b1d */ /* 0x000fec0000010000 */
[----:B------:R-:W-:Y:S05]  /*136a0*/  @!P1 BRA `(.L_x_144) ;  /* 0x0000000000049947 */ /* 0x000fea0003800000 */
[----:B------:R-:W-:Y:S01]  /*136b0*/  BPT.TRAP 0x1 ;  /* 0x000000040000795c */ /* 0x000fe20000300000 */
.L_x_144:
[----:B------:R-:W-:Y:S02]  /*136c0*/  UIADD3 UR4, UR7, 0x1, URZ ;  /* 0x0000000107047890 */ /* 0x000fe4000fffe03f */
[----:B------:R-:W-:Y:S02]  /*136d0*/  UISETP.NE.AND UP1, UPT, UR47, 0x3, UPT ;  /* 0x000000032f00788c */ /* 0x000fe4000bf25270 */
[----:B------:R-:W-:-:S04]  /*136e0*/  UISETP.NE.AND UP0, UPT, UR4, 0x4, UPT ;  /* 0x000000040400788c */ /* 0x000fc8000bf05270 */
[----:B------:R-:W-:Y:S01]  /*136f0*/  USEL UR4, UR4, URZ, UP0 ;  /* 0x0000003f04047287 */ /* 0x000fe20008000000 */
[----:B------:R-:W-:-:S03]  /*13700*/  PLOP3.LUT P2, PT, PT, PT, UP1, 0x80, 0x0 ;  /* 0x000000000000781c */ /* 0x000fc60003f4f018 */
[----:B------:R-:W-:Y:S02]  /*13710*/  ULEA UR5, UR4, UR43, 0x3 ;  /* 0x0000002b04057291 */ /* 0x000fe4000f8e183f */
[----:B------:R-:W-:Y:S02]  /*13720*/  UIADD3 UR4, UR4, 0x1, URZ ;  /* 0x0000000104047890 */ /* 0x000fe4000fffe03f */
[----:B------:R-:W-:Y:S02]  /*13730*/  UIADD3 UR5, UR5, 0x384d0, URZ ;  /* 0x000384d005057890 */ /* 0x000fe4000fffe03f */
[----:B------:R-:W-:Y:S02]  /*13740*/  UISETP.NE.AND UP0, UPT, UR4, 0x4, UPT ;  /* 0x000000040400788c */ /* 0x000fe4000bf05270 */
[----:B------:R-:W-:Y:S02]  /*13750*/  UPRMT UR5, UR42, 0x654, UR5 ;  /* 0x000006542a057896 */ /* 0x000fe40008000005 */
[----:B------:R-:W-:-:S07]  /*13760*/  USEL UR60, UR4, URZ, UP0 ;  /* 0x0000003f043c7287 */ /* 0x000fce0008000000 */
[----:B------:R-:W-:Y:S01]  /*13770*/  SYNCS.ARRIVE.TRANS64.RED.A1T0 RZ, [UR5], RZ ;  /* 0x000000ffffff79a7 */ /* 0x000fe20008100405 */
[----:B------:R-:W-:Y:S05]  /*13780*/  @!P2 BRA `(.L_x_145) ;  /* 0x000000000004a947 */ /* 0x000fea0003800000 */
[----:B------:R-:W-:Y:S01]  /*13790*/  BPT.TRAP 0x1 ;  /* 0x000000040000795c */ /* 0x000fe20000300000 */
.L_x_145:
[----:B------:R-:W-:Y:S01]  /*137a0*/  ULEA UR4, UR38, UR43, 0x3 ;  /* 0x0000002b26047291 */ /* 0x000fe2000f8e183f */
[----:B------:R-:W-:-:S08]  /*137b0*/  SHF.L.U32 R0, R153, 0x1f, RZ ;  /* 0x0000001f99007819 */ /* 0x000fd000000006ff */
[----:B------:R-:W2:Y:S02]  /*137c0*/  SYNCS.PHASECHK.TRANS64.TRYWAIT P0, [UR4+0x38400], R0 ;  /* 0x03840000ff0075a7 */ /* 0x000ea40008000144 */
[----:B--2---:R-:W-:Y:S05]  /*137d0*/  @!P0 BRA `(.L_x_146) ;  /* 0x0000007800148947 */ /* 0x004fea0003800000 */
.L_x_372:
[----:B------:R-:W-:-:S09]  /*137e0*/  ULEA UR5, UR38, UR43, 0x4 ;  /* 0x0000002b26057291 */ /* 0x000fd2000f8e203f */
[----:B------:R-:W2:Y:S01]  /*137f0*/  LDS.128 R16, [UR5+0x38500] ;  /* 0x03850005ff107984 */ /* 0x000ea20008000c00 */
[----:B------:R-:W-:Y:S01]  /*13800*/  @!PT LDS RZ, [RZ] ;  /* 0x00000000fffff984 */ /* 0x000fe20000000800 */
[----:B------:R-:W-:Y:S01]  /*13810*/  @!PT LDS RZ, [RZ] ;  /* 0x00000000fffff984 */ /* 0x000fe20000000800 */
[----:B------:R-:W-:Y:S01]  /*13820*/  @!PT LDS RZ, [RZ] ;  /* 0x00000000fffff984 */ /* 0x000fe20000000800 */
[----:B------:R-:W-:Y:S01]  /*13830*/  @!PT LDS RZ, [RZ] ;  /* 0x00000000fffff984 */ /* 0x000fe20000000800 */
[----:B------:R3:W-:Y:S06]  /*13840*/  MEMBAR.ALL.CTA ;  /* 0x0000000000007992 */ /* 0x0007ec0000008000 */
[----:B---3--:R-:W3:Y:S01]  /*13850*/  FENCE.VIEW.ASYNC.S ;  /* 0x00000000000073c6 */ /* 0x008ee20000000000 */
[----:B------:R-:W-:Y:S05]  /*13860*/  @!P2 BRA `(.L_x_147) ;  /* 0x000000000004a947 */ /* 0x000fea0003800000 */
[----:B------:R-:W-:Y:S01]  /*13870*/  BPT.TRAP 0x1 ;  /* 0x000000040000795c */ /* 0x000fe20000300000 */
.L_x_147:
[----:B--2---:R-:W-:Y:S01]  /*13880*/  ISETP.NE.AND P0, PT, R19, RZ, PT ;  /* 0x000000ff1300720c */ /* 0x004fe20003f05270 */
[----:B------:R-:W-:Y:S01]  /*13890*/  UIADD3 UR4, UR4, 0x38440, URZ ;  /* 0x0003844004047890 */ /* 0x000fe2000fffe03f */
[CC--:B------:R-:W-:Y:S02]  /*138a0*/  ISETP.NE.AND P2, PT, R154.reuse, R18.reuse, PT ;  /* 0x000000129a00720c */ /* 0x0c0fe40003f45270 */
[----:B------:R-:W-:Y:S01]  /*138b0*/  ISETP.EQ.OR P0, PT, R154, R18, !P0 ;  /* 0x000000129a00720c */ /* 0x000fe20004702670 */
[----:B------:R-:W-:-:S09]  /*138c0*/  UPRMT UR4, UR42, 0x654, UR4 ;  /* 0x000006542a047896 */ /* 0x000fd20008000004 */
[----:B---3--:R-:W-:Y:S03]  /*138d0*/  SYNCS.ARRIVE.TRANS64.RED.A1T0 RZ, [UR4], RZ ;  /* 0x000000ffffff79a7 */ /* 0x008fe60008100404 */
[----:B------:R-:W-:Y:S05]  /*138e0*/  @P0 BRA `(.L_x_148) ;  /* 0x0000000000fc0947 */ /* 0x000fea0003800000 */
[----:B------:R-:W-:-:S13]  /*138f0*/  ISETP.NE.AND P0, PT, RZ, UR54, PT ;  /* 0x00000036ff007c0c */ /* 0x000fda000bf05270 */
[----:B------:R-:W-:Y:S05]  /*13900*/  @P0 BRA `(.L_x_148) ;  /* 0x0000000000f40947 */ /* 0x000fea0003800000 */
[----:B-1----:R-:W1:Y:S01]  /*13910*/  S2R R0, SR_LANEID ;  /* 0x0000000000007919 */ /* 0x002e620000000000 */
[----:B------:R-:W-:Y:S01]  /*13920*/  ELECT P0, URZ, PT ;  /* 0x00000000003f782f */ /* 0x000fe20003800000 */
[----:B------:R-:W-:Y:S01]  /*13930*/  BSSY B0, `(.L_x_149) ;  /* 0x000002f000007945 */ /* 0x000fe20003800000 */
[----:B-1----:R-:W-:-:S11]  /*13940*/  SHF.L.U32 R15, R0, 0x2, RZ ;  /* 0x00000002000f7819 */ /* 0x002fd600000006ff */
[----:B------:R-:W-:Y:S05]  /*13950*/  @!P0 BRA `(.L_x_150) ;  /* 0x0000000000b08947 */ /* 0x000fea0003800000 */
[----:B------:R-:W-:Y:S01]  /*13960*/  IMAD.SHL.U32 R0, R18, 0x8, RZ ;  /* 0x0000000812007824 */ /* 0x000fe200078e00ff */
[----:B------:R-:W-:Y:S01]  /*13970*/  SHF.R.S32.HI R3, RZ, 0x1f, R18 ;  /* 0x0000001fff037819 */ /* 0x000fe20000011412 */
[----:B------:R-:W-:-:S03]  /*13980*/  ULDC.64 UR4, c[0x0][0x820] ;  /* 0x0002080000047ab9 */ /* 0x000fc60000000a00 */
[----:B------:R-:W-:Y:S02]  /*13990*/  SHF.L.U64.HI R8, R18, 0x3, R3 ;  /* 0x0000000312087819 */ /* 0x000fe40000010203 */
[----:B------:R-:W-:Y:S01]  /*139a0*/  IADD3 R4, P0, R0, UR4, RZ ;  /* 0x0000000400047c10 */ /* 0x000fe2000ff1e0ff */
[----:B------:R-:W1:Y:S03]  /*139b0*/  LDC.64 R2, c[0x0][0x290] ;  /* 0x0000a400ff027b82 */ /* 0x000e660000000a00 */
[----:B------:R-:W-:Y:S01]  /*139c0*/  IADD3.X R5, R8, UR5, RZ, P0, !PT ;  /* 0x0000000508057c10 */ /* 0x000fe200087fe4ff */
[----:B------:R-:W-:-:S05]  /*139d0*/  ULDC.64 UR4, c[0x0][0x818] ;  /* 0x0002060000047ab9 */ /* 0x000fca0000000a00 */
[----:B------:R-:W2:Y:S01]  /*139e0*/  LDG.E.64 R4, desc[UR56][R4.64] ;  /* 0x0000003804047981 */ /* 0x000ea2000c1e1b00 */
[----:B-1----:R-:W-:Y:S01]  /*139f0*/  IMAD.WIDE R6, R18, 0xc, R2 ;  /* 0x0000000c12067825 */ /* 0x002fe200078e0202 */
[----:B------:R-:W-:Y:S02]  /*13a00*/  IADD3 R2, P0, R0, UR4, RZ ;  /* 0x0000000400027c10 */ /* 0x000fe4000ff1e0ff */
[----:B------:R-:W1:Y:S02]  /*13a10*/  LDS R0, [UR49+0x1c] ;  /* 0x00001c31ff007984 */ /* 0x000e640008000800 */
[----:B------:R-:W-:Y:S02]  /*13a20*/  IADD3.X R3, R8, UR5, RZ, P0, !PT ;  /* 0x0000000508037c10 */ /* 0x000fe400087fe4ff */
[----:B------:R-:W3:Y:S04]  /*13a30*/  LDG.E R12, desc[UR56][R6.64] ;  /* 0x00000038060c7981 */ /* 0x000ee8000c1e1900 */
[----:B------:R4:W5:Y:S04]  /*13a40*/  LDG.E R13, desc[UR56][R6.64+0x4] ;  /* 0x00000438060d7981 */ /* 0x000968000c1e1900 */
[----:B------:R-:W5:Y:S01]  /*13a50*/  LDG.E.64 R2, desc[UR56][R2.64] ;  /* 0x0000003802027981 */ /* 0x000f62000c1e1b00 */
[----:B------:R-:W-:-:S03]  /*13a60*/  MOV R8, UR49 ;  /* 0x0000003100087c02 */ /* 0x000fc60008000f00 */
[----:B------:R-:W-:Y:S01]  /*13a70*/  STS [UR49+0x30], RZ ;  /* 0x000030ffff007988 */ /* 0x000fe20008000831 */
[----:B------:R-:W-:Y:S02]  /*13a80*/  SHF.R.U64 R8, R8, 0x4, RZ ;  /* 0x0000000408087819 */ /* 0x000fe400000012ff */
[----:B----4-:R-:W-:-:S03]  /*13a90*/  CS2R R6, SRZ ;  /* 0x0000000000067805 */ /* 0x010fc6000001ff00 */
[----:B------:R-:W-:Y:S04]  /*13aa0*/  STS [UR49+0x10], R8 ;  /* 0x00001008ff007988 */ /* 0x000fe80008000831 */
[----:B------:R-:W-:Y:S01]  /*13ab0*/  STS [UR49+0x14], R8 ;  /* 0x00001408ff007988 */ /* 0x000fe20008000831 */
[C---:B--2---:R-:W-:Y:S01]  /*13ac0*/  SHF.L.U64.HI R11, R4.reuse, 0x1, R5 ;  /* 0x00000001040b7819 */ /* 0x044fe20000010205 */
[----:B------:R-:W-:-:S03]  /*13ad0*/  IMAD.SHL.U32 R10, R4, 0x2, RZ ;  /* 0x00000002040a7824 */ /* 0x000fc600078e00ff */
[----:B------:R-:W-:Y:S02]  /*13ae0*/  LOP3.LUT R11, R11, 0x1fffffff, RZ, 0xc0, !PT ;  /* 0x1fffffff0b0b7812 */ /* 0x000fe400078ec0ff */
[----:B------:R-:W-:Y:S02]  /*13af0*/  LOP3.LUT R10, R10, 0xfffffffe, RZ, 0xc0, !PT ;  /* 0xfffffffe0a0a7812 */ /* 0x000fe400078ec0ff */
[--C-:B------:R-:W-:Y:S02]  /*13b00*/  SHF.R.U32.HI R5, RZ, 0x4, R11.reuse ;  /* 0x00000004ff057819 */ /* 0x100fe4000001160b */
[----:B------:R-:W-:Y:S02]  /*13b10*/  SHF.R.U64 R10, R10, 0x4, R11 ;  /* 0x000000040a0a7819 */ /* 0x000fe4000000120b */
[----:B-1----:R-:W-:-:S03]  /*13b20*/  LOP3.LUT R0, R0, 0xf, R5, 0xb8, !PT ;  /* 0x0000000f00007812 */ /* 0x002fc600078eb805 */
[----:B------:R-:W-:Y:S04]  /*13b30*/  STS [UR49+0xc], R10 ;  /* 0x00000c0aff007988 */ /* 0x000fe80008000831 */
[----:B------:R-:W-:Y:S01]  /*13b40*/  STS [UR49+0x1c], R0 ;  /* 0x00001c00ff007988 */ /* 0x000fe20008000831 */
[----:B---3--:R-:W-:-:S03]  /*13b50*/  IADD3 R4, R12, -0x1, RZ ;  /* 0xffffffff0c047810 */ /* 0x008fc60007ffe0ff */
[----:B------:R-:W1:Y:S04]  /*13b60*/  LDS R5, [UR49+0x1c] ;  /* 0x00001c31ff057984 */ /* 0x000e680008000800 */
[----:B-----5:R-:W-:Y:S01]  /*13b70*/  STS.64 [UR49], R2 ;  /* 0x00000002ff007988 */ /* 0x020fe20008000a31 */
[----:B-1----:R-:W-:-:S05]  /*13b80*/  LOP3.LUT R5, R5, 0xf0, RZ, 0xb8, !PT ;  /* 0x000000f005057812 */ /* 0x002fca00078eb8ff */
[----:B------:R1:W-:Y:S04]  /*13b90*/  STS [UR49+0x1c], R5 ;  /* 0x00001c05ff007988 */ /* 0x0003e80008000831 */
[----:B------:R-:W2:Y:S01]  /*13ba0*/  LDS R9, [UR49+0x1c] ;  /* 0x00001c31ff097984 */ /* 0x000ea20008000800 */
[----:B-1----:R-:W-:-:S05]  /*13bb0*/  VIADD R5, R13, 0xffffffff ;  /* 0xffffffff0d057836 */ /* 0x002fca0000000000 */
[----:B------:R-:W-:Y:S01]  /*13bc0*/  STS.128 [UR49+0x20], R4 ;  /* 0x00002004ff007988 */ /* 0x000fe20008000c31 */
[----:B--2---:R-:W-:-:S05]  /*13bd0*/  LOP3.LUT R9, R9, 0xf00, RZ, 0xb8, !PT ;  /* 0x00000f0009097812 */ /* 0x004fca00078eb8ff */
[----:B------:R-:W-:Y:S04]  /*13be0*/  STS.64 [UR49+0x18], R8 ;  /* 0x00001808ff007988 */ /* 0x000fe80008000a31 */
[----:B------:R-:W1:Y:S02]  /*13bf0*/  LDS R14, [UR49+0x1c] ;  /* 0x00001c31ff0e7984 */ /* 0x000e640008000800 */
[----:B-1----:R-:W-:-:S05]  /*13c00*/  LOP3.LUT R0, R14, 0xf000, RZ, 0xb8, !PT ;  /* 0x0000f0000e007812 */ /* 0x002fca00078eb8ff */
[----:B------:R1:W-:Y:S02]  /*13c10*/  STS [UR49+0x1c], R0 ;  /* 0x00001c00ff007988 */ /* 0x0003e40008000831 */
.L_x_150:
[----:B------:R-:W-:Y:S05]  /*13c20*/  BSYNC B0 ;  /* 0x0000000000007941 */ /* 0x000fea0003800000 */
.L_x_149:
[----:B------:R-:W-:Y:S01]  /*13c30*/  NOP ;  /* 0x0000000000007918 */ /* 0x000fe20000000000 */
[----:B------:R2:W3:Y:S01]  /*13c40*/  LDS R5, [R15+UR49] ;  /* 0x000000310f057984 */ /* 0x0004e20008000800 */
[----:B------:R-:W-:Y:S02]  /*13c50*/  ELECT P0, URZ, PT ;  /* 0x00000000003f782f */ /* 0x000fe40003800000 */
[----:B------:R-:W-:Y:S01]  /*13c60*/  IADD3 R2, P3, R15, UR58, RZ ;  /* 0x0000003a0f027c10 */ /* 0x000fe2000ff7e0ff */
[----:B------:R-:W-:Y:S03]  /*13c70*/  BSSY B0, `(.L_x_151) ;  /* 0x0000005000007945 */ /* 0x000fe60003800000 */
[----:B------:R-:W-:-:S07]  /*13c80*/  IADD3.X R3, RZ, UR59, RZ, P3, !PT ;  /* 0x0000003bff037c10 */ /* 0x000fce0009ffe4ff */
[----:B--2---:R-:W-:Y:S05]  /*13c90*/  @!P0 BRA `(.L_x_152) ;  /* 0x0000000000088947 */ /* 0x004fea0003800000 */
[----:B------:R0:W-:Y:S01]  /*13ca0*/  UTMACMDFLUSH ;  /* 0x00000000000079b7 */ /* 0x0001e20000000000 */
[----:B------:R-:W-:-:S04]  /*13cb0*/  DEPBAR.LE SB0, 0x0 ;  /* 0x000080000000791a */ /* 0x000fc80000000000 */
.L_x_152:
[----:B------:R-:W-:Y:S05]  /*13cc0*/  BSYNC B0 ;  /* 0x0000000000007941 */ /* 0x000fea0003800000 */
.L_x_151:
[----:B---3--:R2:W5:Y:S02]  /*13cd0*/  ATOMG.E.EXCH.STRONG.GPU PT, RZ, [R2], R5 ;  /* 0x0000000502ff73a8 */ /* 0x00856400041ee100 */
.L_x_148:
[----:B------:R-:W-:Y:S01]  /*13ce0*/  UIMAD.WIDE.U32 UR4, UR55, -0x55555555, URZ ;  /* 0xaaaaaaab370478a5 */ /* 0x000fe2000f8e003f */
[----:B------:R-:W-:Y:S01]  /*13cf0*/  ISETP.NE.AND P0, PT, R19, RZ, PT ;  /* 0x000000ff1300720c */ /* 0x000fe20003f05270 */
[----:B------:R-:W-:Y:S01]  /*13d00*/  UIADD3 UR38, UR38, 0x1, URZ ;  /* 0x0000000126267890 */ /* 0x000fe2000fffe03f */
[----:B-1----:R-:W-:Y:S01]  /*13d10*/  SEL R7, RZ, 0x1, !P2 ;  /* 0x00000001ff077807 */ /* 0x002fe20005000000 */
[----:B------:R-:W-:Y:S02]  /*13d20*/  USHF.R.U32.HI UR4, URZ, 0x1, UR5 ;  /* 0x000000013f047899 */ /* 0x000fe40008011605 */
[----:B------:R-:W-:Y:S02]  /*13d30*/  UISETP.NE.AND UP0, UPT, UR38, 0x8, UPT ;  /* 0x000000082600788c */ /* 0x000fe4000bf05270 */
[----:B------:R-:W-:Y:S02]  /*13d40*/  UIMAD UR55, UR4, -0x3, UR55 ;  /* 0xfffffffd043778a4 */ /* 0x000fe4000f8e0237 */
[----:B------:R-:W-:-:S02]  /*13d50*/  USEL UR4, URZ, 0x1, UP0 ;  /* 0x000000013f047887 */ /* 0x000fc40008000000 */
[----:B------:R-:W-:Y:S02]  /*13d60*/  UIADD3 UR36, UR36, 0x10, URZ ;  /* 0x0000001024247890 */ /* 0x000fe4000fffe03f */
[----:B------:R-:W-:Y:S02]  /*13d70*/  USEL UR38, UR38, URZ, UP0 ;  /* 0x0000003f26267287 */ /* 0x000fe40008000000 */
[----:B------:R-:W-:Y:S01]  /*13d80*/  LOP3.LUT R153, R153, UR4, RZ, 0x3c, !PT ;  /* 0x0000000499997c12 */ /* 0x000fe2000f8e3cff */
[----:B------:R-:W-:Y:S09]  /*13d90*/  @P0 BRA `(.L_x_153) ;  /* 0xfffffefc00100947 */ /* 0x000ff2000383ffff */
[----:B------:R-:W-:-:S04]  /*13da0*/  DEPBAR.LE SB0, 0x0 ;  /* 0x000080000000791a */ /* 0x000fc80000000000 */
[----:B------:R-:W-:Y:S05]  /*13db0*/  @!P1 BRA `(.L_x_154) ;  /* 0x0000000000049947 */ /* 0x000fea0003800000 */
[----:B------:R-:W-:Y:S01]  /*13dc0*/  BPT.TRAP 0x1 ;  /* 0x000000040000795c */ /* 0x000fe20000300000 */
.L_x_154:
[----:B------:R-:W-:-:S04]  /*13dd0*/  ULEA UR43, UR60, UR43, 0x3 ;  /* 0x0000002b3c2b7291 */ /* 0x000fc8000f8e183f */
[----:B------:R-:W-:-:S04]  /*13de0*/  UIADD3 UR43, UR43, 0x384d0, URZ ;  /* 0x000384d02b2b7890 */ /* 0x000fc8000fffe03f */
[----:B------:R-:W-:-:S09]  /*13df0*/  UPRMT UR43, UR42, 0x654, UR43 ;  /* 0x000006542a2b7896 */ /* 0x000fd2000800002b */
[----:B-----5:R-:W-:Y:S01]  /*13e00*/  SYNCS.ARRIVE.TRANS64.RED.A1T0 RZ, [UR43], RZ ;  /* 0x000000ffffff79a7 */ /* 0x020fe2000810042b */
[----:B------:R-:W-:Y:S05]  /*13e10*/  EXIT ;  /* 0x000000000000794d */ /* 0x000fea0003800000 */
.L_x_23:
[----:B------:R-:W-:-:S08]  /*13e20*/  NOP ;  /* 0x0000000000007918 */ /* 0x000fd00000000000 */
[----:B----45:R-:W1:-:S00]  /*13e30*/  USETMAXREG.DEALLOC.CTAPOOL 0x28 ;  /* 0x00000028000079c8 */ /* 0x030e4000080e0500 */
[----:B------:R-:W-:-:S06]  /*13e40*/  UISETP.NE.AND UP1, UPT, UR54, 0x3, UPT ;  /* 0x000000033600788c */ /* 0x000fcc000bf25270 */
[----:B------:R-:W-:-:S13]  /*13e50*/  PLOP3.LUT P1, PT, PT, PT, UP1, 0x80, 0x0 ;  /* 0x000000000000781c */ /* 0x000fda0003f2f018 */
[----:B-1----:R-:W-:Y:S05]  /*13e60*/  @!P1 BRA `(.L_x_155) ;  /* 0x0000004400dc9947 */ /* 0x002fea0003800000 */
[----:B------:R-:W-:-:S13]  /*13e70*/  ISETP.NE.AND P0, PT, RZ, UR54, PT ;  /* 0x00000036ff007c0c */ /* 0x000fda000bf05270 */
[----:B------:R-:W-:Y:S05]  /*13e80*/  @!P0 BRA `(.L_x_156) ;  /* 0x0000002800d48947 */ /* 0x000fea0003800000 */
[----:B------:R-:W-:-:S06]  /*13e90*/  UISETP.NE.AND UP0, UPT, UR54, 0x2, UPT ;  /* 0x000000023600788c */ /* 0x000fcc000bf05270 */
[----:B------:R-:W-:-:S13]  /*13ea0*/  PLOP3.LUT P0, PT, PT, PT, UP0, 0x80, 0x0 ;  /* 0x000000000000781c */ /* 0x000fda0003f0f008 */
[----:B--2---:R-:W-:Y:S05]  /*13eb0*/  @P0 EXIT ;  /* 0x000000000000094d */ /* 0x004fea0003800000 */
[----:B------:R-:W1:Y:S01]  /*13ec0*/  S2UR UR4, SR_CTAID.Y ;  /* 0x00000000000479c3 */ /* 0x000e620000002600 */
[----:B------:R-:W-:Y:S01]  /*13ed0*/  ELECT P0, URZ, PT ;  /* 0x00000000003f782f */ /* 0x000fe20003800000 */
[----:B------:R-:W-:Y:S01]  /*13ee0*/  BSSY B0, `(.L_x_157) ;  /* 0x0000021000007945 */ /* 0x000fe20003800000 */
[----:B-1----:R-:W-:-:S11]  /*13ef0*/  UIMAD UR4, UR4, UR39, UR40 ;  /* 0x00000027040472a4 */ /* 0x002fd6000f8e0228 */
[----:B------:R-:W-:Y:S05]  /*13f00*/  @!P0 BRA `(.L_x_158) ;  /* 0x0000000000788947 */ /* 0x000fea0003800000 */
[----:B------:R1:W-:Y:S01]  /*13f10*/  STL [R1+0x208], R14 ;  /* 0x0002080e01007387 */ /* 0x0003e20000100800 */
[----:B------:R-:W-:Y:S01]  /*13f20*/  UMOV UR5, 0x400 ;  /* 0x0000040000057882 */ /* 0x000fe20000000000 */
[----:B------:R-:W2:Y:S01]  /*13f30*/  LDC.64 R4, c[0x0][0x600] ;  /* 0x00018000ff047b82 */ /* 0x000ea20000000a00 */
[----:B------:R-:W-:Y:S01]  /*13f40*/  ULEA UR5, UR41, UR5, 0x18 ;  /* 0x0000000529057291 */ /* 0x000fe2000f8ec03f */
[----:B------:R3:W-:Y:S06]  /*13f50*/  STL.64 [R1+0x200], R12 ;  /* 0x0002000c01007387 */ /* 0x0007ec0000100a00 */
[----:B-1----:R-:W1:Y:S08]  /*13f60*/  LDC.64 R14, c[0x0][0x618] ;  /* 0x00018600ff0e7b82 */ /* 0x002e700000000a00 */
[----:B---3--:R-:W1:Y:S08]  /*13f70*/  LDC.64 R12, c[0x0][0x610] ;  /* 0x00018400ff0c7b82 */ /* 0x008e700000000a00 */
[----:B------:R-:W2:Y:S08]  /*13f80*/  LDC.64 R6, c[0x0][0x608] ;  /* 0x00018200ff067b82 */ /* 0x000eb00000000a00 */
[----:B------:R-:W3:Y:S01]  /*13f90*/  LDC.64 R32, c[0x0][0x620] ;  /* 0x00018800ff207b82 */ /* 0x000ee20000000a00 */
[----:B-1----:R1:W-:Y:S07]  /*13fa0*/  STS.128 [UR5+0x38690], R12 ;  /* 0x0386900cff007988 */ /* 0x0023ee0008000c05 */
[----:B------:R-:W3:Y:S01]  /*13fb0*/  LDC.64 R34, c[0x0][0x628] ;  /* 0x00018a00ff227b82 */ /* 0x000ee20000000a00 */
[----:B--2---:R2:W-:Y:S07]  /*13fc0*/  STS.128 [UR5+0x38680], R4 ;  /* 0x03868004ff007988 */ /* 0x0045ee0008000c05 */
[----:B------:R-:W4:Y:S01]  /*13fd0*/  LDC.64 R28, c[0x0][0x630] ;  /* 0x00018c00ff1c7b82 */ /* 0x000f220000000a00 */
[----:B-1----:R1:W5:Y:S07]  /*13fe0*/  LDL.LU R14, [R1+0x208] ;  /* 0x00020800010e7983 */ /* 0x00236e0000300800 */
[----:B------:R-:W4:Y:S01]  /*13ff0*/  LDC.64 R30, c[0x0][0x638] ;  /* 0x00018e00ff1e7b82 */ /* 0x000f220000000a00 */
[----:B------:R1:W5:Y:S07]  /*14000*/  LDL.LU.64 R12, [R1+0x200] ;  /* 0x00020000010c7983 */ /* 0x00036e0000300a00 */
[----:B------:R-:W1:Y:S08]  /*14010*/  LDC.64 R24, c[0x0][0x640] ;  /* 0x00019000ff187b82 */ /* 0x000e700000000a00 */
[----:B------:R-:W1:Y:S08]  /*14020*/  LDC.64 R26, c[0x0][0x648] ;  /* 0x00019200ff1a7b82 */ /* 0x000e700000000a00 */
[----:B------:R-:W1:Y:S08]  /*14030*/  LDC.64 R20, c[0x0][0x650] ;  /* 0x00019400ff147b82 */ /* 0x000e700000000a00 */
[----:B------:R-:W1:Y:S08]  /*14040*/  LDC.64 R22, c[0x0][0x658] ;  /* 0x00019600ff167b82 */ /* 0x000e700000000a00 */
[----:B------:R-:W1:Y:S08]  /*14050*/  LDC.64 R8, c[0x0][0x660] ;  /* 0x00019800ff087b82 */ /* 0x000e700000000a00 */
[----:B------:R-:W1:Y:S08]  /*14060*/  LDC.64 R10, c[0x0][0x668] ;  /* 0x00019a00ff0a7b82 */ /* 0x000e700000000a00 */
[----:B--2---:R-:W2:Y:S08]  /*14070*/  LDC.64 R4, c[0x0][0x670] ;  /* 0x00019c00ff047b82 */ /* 0x004eb00000000a00 */
[----:B------:R-:W2:Y:S01]  /*14080*/  LDC.64 R6, c[0x0][0x678] ;  /* 0x00019e00ff067b82 */ /* 0x000ea20000000a00 */
[----:B---3--:R3:W-:Y:S04]  /*14090*/  STS.128 [UR5+0x386a0], R32 ;  /* 0x0386a020ff007988 */ /* 0x0087e80008000c05 */
[----:B----4-:R3:W-:Y:S04]  /*140a0*/  STS.128 [UR5+0x386b0], R28 ;  /* 0x0386b01cff007988 */ /* 0x0107e80008000c05 */
[----:B-1----:R3:W-:Y:S04]  /*140b0*/  STS.128 [UR5+0x386c0], R24 ;  /* 0x0386c018ff007988 */ /* 0x0027e80008000c05 */
[----:B------:R3:W-:Y:S04]  /*140c0*/  STS.128 [UR5+0x386d0], R20 ;  /* 0x0386d014ff007988 */ /* 0x0007e80008000c05 */
[----:B------:R3:W-:Y:S04]  /*140d0*/  STS.128 [UR5+0x386e0], R8 ;  /* 0x0386e008ff007988 */ /* 0x0007e80008000c05 */
[----:B--2---:R3:W-:Y:S02]  /*140e0*/  STS.128 [UR5+0x386f0], R4 ;  /* 0x0386f004ff007988 */ /* 0x0047e40008000c05 */
.L_x_158:
[----:B------:R-:W-:Y:S05]  /*140f0*/  BSYNC B0 ;  /* 0x0000000000007941 */ /* 0x000fea0003800000 */
.L_x_157:
[----:B------:R-:W-:Y:S01]  /*14100*/  ELECT P0, URZ, PT ;  /* 0x00000000003f782f */ /* 0x000fe20003800000 */
[----:B------:R-:W-:Y:S01]  /*14110*/  NOP ;  /* 0x0000000000007918 */ /* 0x000fe20000000000 */
[----:B------:R-:W-:Y:S01]  /*14120*/  ULDC UR5, c[0x0][0x884] ;  /* 0x0002210000057ab9 */ /* 0x000fe20000000800 */
[----:B------:R-:W-:Y:S01]  /*14130*/  ULDC.64 UR44, c[0x0][0x800] ;  /* 0x00020000002c7ab9 */ /* 0x000fe20000000a00 */
[----:B------:R-:W-:Y:S01]  /*14140*/  ULEA UR4, UR5, UR4, 0x1 ;  /* 0x0000000405047291 */ /* 0x000fe2000f8e083f */
[----:B------:R-:W-:Y:S03]  /*14150*/  BSSY B0, `(.L_x_159) ;  /* 0x0000033000007945 */ /* 0x000fe60003800000 */
[----:B------:R-:W-:-:S05]  /*14160*/  UIMAD.WIDE UR44, UR4, 0x80, UR44 ;  /* 0x00000080042c78a5 */ /* 0x000fca000f8e022c */
[----:B------:R-:W-:Y:S07]  /*14170*/  @!P0 BRA `(.L_x_160) ;  /* 0x0000000000c08947 */ /* 0x000fee0003800000 */
[----:B------:R-:W-:Y:S01]  /*14180*/  ULDC.64 UR4, c[0x0][0x808] ;  /* 0x0002020000047ab9 */ /* 0x000fe20000000a00 */
[----:B------:R-:W-:Y:S01]  /*14190*/  ULDC.64 UR6, c[0x0][0x810] ;  /* 0x0002040000067ab9 */ /* 0x000fe20000000a00 */
[----:B------:R-:W-:Y:S02]  /*141a0*/  ISETP.NE.U32.AND P0, PT, RZ, UR4, PT ;  /* 0x00000004ff007c0c */ /* 0x000fe4000bf05070 */
[----:B------:R-:W-:Y:S02]  /*141b0*/  ISETP.NE.U32.AND P1, PT, RZ, UR6, PT ;  /* 0x00000006ff007c0c */ /* 0x000fe4000bf25070 */
[----:B------:R-:W-:Y:S02]  /*141c0*/  ISETP.NE.AND.EX P0, PT, RZ, UR5, PT, P0 ;  /* 0x00000005ff007c0c */ /* 0x000fe4000bf05300 */
[----:B------:R-:W-:-:S11]  /*141d0*/  ISETP.NE.AND.EX P1, PT, RZ, UR7, PT, P1 ;  /* 0x00000007ff007c0c */ /* 0x000fd6000bf25310 */
[----:B------:R-:W-:Y:S05]  /*141e0*/  @!P0 BRA `(.L_x_161) ;  /* 0x0000000000188947 */ /* 0x000fea0003800000 */
[----:B------:R-:W-:-:S04]  /*141f0*/  LEA R2, P0, R18, UR4, 0x3 ;  /* 0x0000000412027c11 */ /* 0x000fc8000f8018ff */
[----:B-----5:R-:W-:-:S06]  /*14200*/  LEA.HI.X R3, R18, UR5, R14, 0x3, P0 ;  /* 0x0000000512037c11 */ /* 0x020fcc00080f1c0e */
[----:B------:R-:W2:Y:S01]  /*14210*/  LDG.E.64 R2, desc[UR56][R2.64] ;  /* 0x0000003802027981 */ /* 0x000ea2000c1e1b00 */
[----:B------:R-:W-:Y:S02]  /*14220*/  UMOV UR4, 0x400 ;  /* 0x0000040000047882 */ /* 0x000fe40000000000 */
[----:B------:R-:W-:-:S09]  /*14230*/  ULEA UR4, UR41, UR4, 0x18 ;  /* 0x0000000429047291 */ /* 0x000fd2000f8ec03f */
[----:B--2---:R1:W-:Y:S03]  /*14240*/  STS.64 [UR4+0x38680], R2 ;  /* 0x03868002ff007988 */ /* 0x0043e60008000a04 */
.L_x_161:
[----:B------:R-:W-:Y:S05]  /*14250*/  @!P1 BRA `(.L_x_160) ;  /* 0x0000000000889947 */ /* 0x000fea0003800000 */
[----:B-1----:R-:W-:-:S04]  /*14260*/  LEA R2, P0, R18, UR6, 0x3 ;  /* 0x0000000612027c11 */ /* 0x002fc8000f8018ff */
[----:B-----5:R-:W-:-:S06]  /*14270*/  LEA.HI.X R3, R18, UR7, R14, 0x3, P0 ;  /* 0x0000000712037c11 */ /* 0x020fcc00080f1c0e */
[----:B------:R-:W2:Y:S01]  /*14280*/  LDG.E.64 R2, desc[UR56][R2.64] ;  /* 0x0000003802027981 */ /* 0x000ea2000c1e1b00 */
[----:B------:R-:W-:Y:S01]  /*14290*/  UMOV UR4, 0x400 ;  /* 0x0000040000047882 */ /* 0x000fe20000000000 */
[----:B------:R-:W-:Y:S01]  /*142a0*/  VIADD R12, R12, 0xffffffff ;  /* 0xffffffff0c0c7836 */ /* 0x000fe20000000000 */
[----:B------:R-:W-:Y:S01]  /*142b0*/  ULEA UR4, UR41, UR4, 0x18 ;  /* 0x0000000429047291 */ /* 0x000fe2000f8ec03f */
[----:B------:R-:W-:Y:S02]  /*142c0*/  IADD3 R13, R13, -0x1, RZ ;  /* 0xffffffff0d0d7810 */ /* 0x000fe40007ffe0ff */
[----:B------:R-:W-:Y:S01]  /*142d0*/  CS2R R14, SRZ ;  /* 0x00000000000e7805 */ /* 0x000fe2000001ff00 */
[----:B------:R-:W-:-:S05]  /*142e0*/  UIADD3 UR5, UR4, 0x38680, URZ ;  /* 0x0003868004057890 */ /* 0x000fca000fffe03f */
[----:B------:R-:W1:Y:S01]  /*142f0*/  LDS R0, [UR4+0x3869c] ;  /* 0x03869c04ff007984 */ /* 0x000e620008000800 */
[----:B---3--:R-:W-:-:S03]  /*14300*/  IMAD.U32 R6, RZ, RZ, UR5 ;  /* 0x00000005ff067e24 */ /* 0x008fc6000f8e00ff */
[----:B------:R-:W-:Y:S02]  /*14310*/  STS.128 [UR4+0x386a0], R12 ;  /* 0x0386a00cff007988 */ /* 0x000fe40008000c04 */
[----:B------:R-:W-:Y:S02]  /*14320*/  SHF.R.U64 R6, R6, 0x4, RZ ;  /* 0x0000000406067819 */ /* 0x000fe400000012ff */
[----:B------:R-:W-:Y:S04]  /*14330*/  STS [UR4+0x386b0], RZ ;  /* 0x0386b0ffff007988 */ /* 0x000fe80008000804 */
[----:B------:R-:W-:Y:S04]  /*14340*/  STS [UR4+0x38690], R6 ;  /* 0x03869006ff007988 */ /* 0x000fe80008000804 */
[----:B------:R-:W-:Y:S01]  /*14350*/  STS [UR4+0x38694], R6 ;  /* 0x03869406ff007988 */ /* 0x000fe20008000804 */
[----:B--2---:R-:W-:-:S02]  /*14360*/  SHF.L.U64.HI R9, R2, 0x1, R3 ;  /* 0x0000000102097819 */ /* 0x004fc40000010203 */
[----:B------:R-:W-:Y:S02]  /*14370*/  SHF.L.U32 R2, R2, 0x1, RZ ;  /* 0x0000000102027819 */ /* 0x000fe400000006ff */
[----:B------:R-:W-:Y:S02]  /*14380*/  LOP3.LUT R9, R9, 0x1fffffff, RZ, 0xc0, !PT ;  /* 0x1fffffff09097812 */ /* 0x000fe400078ec0ff */
[----:B------:R-:W-:Y:S02]  /*14390*/  LOP3.LUT R2, R2, 0xfffffffe, RZ, 0xc0, !PT ;  /* 0xfffffffe02027812 */ /* 0x000fe400078ec0ff */
[--C-:B------:R-:W-:Y:S02]  /*143a0*/  SHF.R.U32.HI R5, RZ, 0x4, R9.reuse ;  /* 0x00000004ff057819 */ /* 0x100fe40000011609 */
[----:B------:R-:W-:Y:S02]  /*143b0*/  SHF.R.U64 R2, R2, 0x4, R9 ;  /* 0x0000000402027819 */ /* 0x000fe40000001209 */
[----:B-1----:R-:W-:-:S03]  /*143c0*/  LOP3.LUT R0, R0, 0xf, R5, 0xb8, !PT ;  /* 0x0000000f00007812 */ /* 0x002fc600078eb805 */
[----:B------:R-:W-:Y:S04]  /*143d0*/  STS [UR4+0x3868c], R2 ;  /* 0x03868c02ff007988 */ /* 0x000fe80008000804 */
[----:B------:R-:W-:Y:S04]  /*143e0*/  STS [UR4+0x3869c], R0 ;  /* 0x03869c00ff007988 */ /* 0x000fe80008000804 */
[----:B------:R-:W1:Y:S02]  /*143f0*/  LDS R4, [UR4+0x3869c] ;  /* 0x03869c04ff047984 */ /* 0x000e640008000800 */
[----:B-1----:R-:W-:-:S05]  /*14400*/  LOP3.LUT R4, R4, 0xf0, RZ, 0xb8, !PT ;  /* 0x000000f004047812 */ /* 0x002fca00078eb8ff */
[----:B------:R-:W-:Y:S04]  /*14410*/  STS [UR4+0x3869c], R4 ;  /* 0x03869c04ff007988 */ /* 0x000fe80008000804 */
[----:B------:R-:W1:Y:S02]  /*14420*/  LDS R7, [UR4+0x3869c] ;  /* 0x03869c04ff077984 */ /* 0x000e640008000800 */
[----:B-1----:R-:W-:-:S05]  /*14430*/  LOP3.LUT R7, R7, 0xf00, RZ, 0xb8, !PT ;  /* 0x00000f0007077812 */ /* 0x002fca00078eb8ff */
[----:B------:R-:W-:Y:S04]  /*14440*/  STS.64 [UR4+0x38698], R6 ;  /* 0x03869806ff007988 */ /* 0x000fe80008000a04 */
[----:B------:R-:W1:Y:S02]  /*14450*/  LDS R3, [UR4+0x3869c] ;  /* 0x03869c04ff037984 */ /* 0x000e640008000800 */
[----:B-1----:R-:W-:-:S05]  /*14460*/  LOP3.LUT R0, R3, 0xf000, RZ, 0xb8, !PT ;  /* 0x0000f00003007812 */ /* 0x002fca00078eb8ff */
[----:B------:R2:W-:Y:S02]  /*14470*/  STS [UR4+0x3869c], R0 ;  /* 0x03869c00ff007988 */ /* 0x0005e40008000804 */
.L_x_160:
[----:B------:R-:W-:Y:S05]  /*14480*/  BSYNC B0 ;  /* 0x0000000000007941 */ /* 0x000fea0003800000 */
.L_x_159:
[----:B--2---:R-:W2:Y:S01]  /*14490*/  S2R R0, SR_LANEID ;  /* 0x0000000000007919 */ /* 0x004ea20000000000 */
[----:B------:R-:W-:Y:S01]  /*144a0*/  ELECT P0, URZ, PT ;  /* 0x00000000003f782f */ /* 0x000fe20003800000 */
[----:B------:R-:W-:Y:S01]  /*144b0*/  NOP ;  /* 0x0000000000007918 */ /* 0x000fe20000000000 */
[----:B------:R-:W-:Y:S01]  /*144c0*/  UMOV UR38, URZ ;  /* 0x0000003f00267c82 */ /* 0x000fe20008000000 */
[----:B------:R-:W-:Y:S10]  /*144d0*/  BSSY B0, `(.L_x_162) ;  /* 0x0000004000007945 */ /* 0x000ff40003800000 */
[----:B------:R-:W-:Y:S05]  /*144e0*/  @!P0 BRA `(.L_x_163) ;  /* 0x0000000000088947 */ /* 0x000fea0003800000 */
[----:B------:R0:W-:Y:S01]  /*144f0*/  UTMACMDFLUSH ;  /* 0x00000000000079b7 */ /* 0x0001e20000000000 */
[----:B------:R-:W-:-:S04]  /*14500*/  DEPBAR.LE SB0, 0x0 ;  /* 0x000080000000791a */ /* 0x000fc80000000000 */
.L_x_163:
[----:B------:R-:W-:Y:S05]  /*14510*/  BSYNC B0 ;  /* 0x0000000000007941 */ /* 0x000fea0003800000 */
.L_x_162:
[----:B------:R-:W-:Y:S01]  /*14520*/  UMOV UR35, 0x400 ;  /* 0x0000040000237882 */ /* 0x000fe20000000000 */
[----:B--23--:R-:W-:Y:S01]  /*14530*/  IMAD.SHL.U32 R4, R0, 0x4, RZ ;  /* 0x0000000400047824 */ /* 0x00cfe200078e00ff */
[----:B------:R-:W-:-:S04]  /*14540*/  ULEA UR35, UR41, UR35, 0x18 ;  /* 0x0000002329237291 */ /* 0x000fc8000f8ec03f */
[----:B------:R-:W-:Y:S01]  /*14550*/  UIADD3 UR34, UR35, 0x38680, URZ ;  /* 0x0003868023227890 */ /* 0x000fe2000fffe03f */
[----:B-1----:R-:W-:Y:S01]  /*14560*/  IADD3 R2, P0, R4, UR44, RZ ;  /* 0x0000002c04027c10 */ /* 0x002fe2000ff1e0ff */
[----:B------:R-:W-:-:S03]  /*14570*/  IMAD.MOV.U32 R0, RZ, RZ, RZ ;  /* 0x000000ffff007224 */ /* 0x000fc600078e00ff */
[----:B------:R-:W-:-:S04]  /*14580*/  IADD3.X R3, RZ, UR45, RZ, P0, !PT ;  /* 0x0000002dff037c10 */ /* 0x000fc800087fe4ff */
[----:B------:R-:W1:Y:S01]  /*14590*/  LDS R5, [R4+UR34] ;  /* 0x0000002204057984 */ /* 0x000e620008000800 */
[----:B------:R-:W-:-:S03]  /*145a0*/  SHF.L.U32 R0, R0, 0x1f, RZ ;  /* 0x0000001f00007819 */ /* 0x000fc600000006ff */
[----:B-1----:R1:W2:Y:S02]  /*145b0*/  ATOMG.E.EXCH.STRONG.GPU PT, RZ, [R2], R5 ;  /* 0x0000000502ff73a8 */ /* 0x0022a400041ee100 */
[----:B--2---:R-:W2:Y:S01]  /*145c0*/  SYNCS.PHASECHK.TRANS64.TRYWAIT P0, [UR35+0x384f8], R0 ;  /* 0x0384f800ff0075a7 */ /* 0x004ea20008000163 */
[----:B------:R-:W-:Y:S02]  /*145d0*/  ULOP3.LUT UR33, UR53, 0x1, URZ, 0xfc, !UPT ;  /* 0x0000000135217892 */ /* 0x000fe4000f8efc3f */
[----:B------:R-:W-:Y:S01]  /*145e0*/  ULOP3.LUT UR37, UR51, 0x2, URZ, 0xfc, !UPT ;  /* 0x0000000233257892 */ /* 0x000fe2000f8efc3f */
[----:B-12---:R-:W-:Y:S11]  /*145f0*/  @!P0 BRA `(.L_x_164) ;  /* 0x0000006800a48947 */ /* 0x006ff60003800000 */
.L_x_373:
[----:B------:R-:W-:Y:S01]  /*14600*/  MOV R2, 0x1 ;  /* 0x0000000100027802 */ /* 0x000fe20000000f00 */
[----:B-----5:R-:W-:Y:S01]  /*14610*/  IMAD.MOV.U32 R12, RZ, RZ, RZ ;  /* 0x000000ffff0c7224 */ /* 0x020fe200078e00ff */
[----:B------:R-:W-:Y:S01]  /*14620*/  ULDC UR32, c[0x0][0x598] ;  /* 0x0001660000207ab9 */ /* 0x000fe20000000800 */
[----:B------:R-:W-:Y:S01]  /*14630*/  ULDC UR36, c[0x0][0x580] ;  /* 0x0001600000247ab9 */ /* 0x000fe20000000800 */
[----:B------:R-:W-:Y:S01]  /*14640*/  ULDC.64 UR4, c[0x0][0x590] ;  /* 0x0001640000047ab9 */ /* 0x000fe20000000a00 */
[----:B------:R-:W-:-:S05]  /*14650*/  ULDC.64 UR6, c[0x0][0x588] ;  /* 0x0001620000067ab9 */ /* 0x000fca0000000a00 */
.L_x_273:
[----:B------:R-:W-:-:S06]  /*14660*/  UISETP.NE.AND UP0, UPT, UR33, 0x3, UPT ;  /* 0x000000032100788c */ /* 0x000fcc000bf05270 */
[----:B------:R-:W-:-:S13]  /*14670*/  PLOP3.LUT P1, PT, PT, PT, UP0, 0x80, 0x0 ;  /* 0x000000000000781c */ /* 0x000fda0003f2f008 */
[----:B---345:R-:W-:Y:S05]  /*14680*/  @!P1 BRA `(.L_x_165) ;  /* 0x0000000000049947 */ /* 0x038fea0003800000 */
[----:B------:R-:W-:Y:S01]  /*14690*/  BPT.TRAP 0x1 ;  /* 0x000000040000795c */ /* 0x000fe20000300000 */
.L_x_165:
[----:B------:R-:W-:Y:S01]  /*146a0*/  ULEA UR8, UR38, UR35, 0x3 ;  /* 0x0000002326087291 */ /* 0x000fe2000f8e183f */
[----:B-1----:R-:W-:-:S08]  /*146b0*/  SHF.L.U32 R0, R12, 0x1f, RZ ;  /* 0x0000001f0c007819 */ /* 0x002fd000000006ff */
[----:B------:R-:W1:Y:S02]  /*146c0*/  SYNCS.PHASECHK.TRANS64.TRYWAIT P0, [UR8+0x38400], R0 ;  /* 0x03840000ff0075a7 */ /* 0x000e640008000148 */
[----:B-1----:R-:W-:Y:S05]  /*146d0*/  @!P0 BRA `(.L_x_166) ;  /* 0x0000006800848947 */ /* 0x002fea0003800000 */
.L_x_374:
        /* <DEDUP_REMOVED lines=10> */
.L_x_167:
[----:B------:R-:W-:Y:S01]  /*14780*/  UIADD3 UR8, UR8, 0x38440, URZ ;  /* 0x0003844008087890 */ /* 0x000fe2000fffe03f */
[----:B------:R-:W-:Y:S02]  /*14790*/  R2UR UR10, R16 ;  /* 0x00000000100a72ca */ /* 0x000fe400000e0000 */
[----:B------:R-:W-:Y:S01]  /*147a0*/  R2UR UR11, R17 ;  /* 0x00000000110b72ca */ /* 0x000fe200000e0000 */
[----:B------:R-:W-:Y:S01]  /*147b0*/  UPRMT UR8, UR41, 0x654, UR8 ;  /* 0x0000065429087896 */ /* 0x000fe20008000008 */
[----:B------:R-:W-:Y:S02]  /*147c0*/  LOP3.LUT P1, RZ, R2, 0xff, RZ, 0xc0, !PT ;  /* 0x000000ff02ff7812 */ /* 0x000fe4000782c0ff */
[----:B------:R-:W-:-:S04]  /*147d0*/  ISETP.NE.U32.AND P0, PT, RZ, UR4, PT ;  /* 0x00000004ff007c0c */ /* 0x000fc8000bf05070 */
[----:B------:R-:W-:Y:S02]  /*147e0*/  ISETP.NE.AND.EX P0, PT, RZ, UR5, PT, P0 ;  /* 0x00000005ff007c0c */ /* 0x000fe4000bf05300 */
[----:B---3--:R-:W-:Y:S01]  /*147f0*/  SYNCS.ARRIVE.TRANS64.RED.A1T0 RZ, [UR8], RZ ;  /* 0x000000ffffff79a7 */ /* 0x008fe20008100408 */
[----:B------:R-:W-:Y:S02]  /*14800*/  USHF.L.U32 UR10, UR10, 0x8, URZ ;  /* 0x000000080a0a7899 */ /* 0x000fe4000800063f */
[----:B------:R-:W-:Y:S02]  /*14810*/  USHF.L.U32 UR11, UR11, 0x8, URZ ;  /* 0x000000080b0b7899 */ /* 0x000fe4000800063f */
[----:B------:R-:W-:Y:S10]  /*14820*/  @!P1 BRA `(.L_x_168) ;  /* 0x00000000000c9947 */ /* 0x000ff40003800000 */
[----:B------:R-:W-:-:S04]  /*14830*/  DEPBAR {5,4,3,2,1,0} ;  /* 0x0000003f0000791a */ /* 0x000fc80000000000 */
[----:B------:R3:W-:Y:S02]  /*14840*/  UTMACCTL.IV [UR44] ;  /* 0x000000002c0079b9 */ /* 0x0007e40008000000 */
[----:B---3--:R-:W-:Y:S01]  /*14850*/  NOP ;  /* 0x0000000000007918 */ /* 0x008fe20000000000 */
.L_x_168:
[----:B------:R-:W-:Y:S05]  /*14860*/  @!P0 BRA `(.L_x_169) ;  /* 0x0000000000188947 */ /* 0x000fea0003800000 */
[----:B-1----:R-:W1:Y:S02]  /*14870*/  LDC.64 R2, c[0x0][0x590] ;  /* 0x00016400ff027b82 */ /* 0x002e640000000a00 */
[----:B-1----:R-:W-:-:S06]  /*14880*/  IMAD.WIDE R2, R18, 0x8, R2 ;  /* 0x0000000812027825 */ /* 0x002fcc00078e0202 */
[----:B------:R-:W3:Y:S04]  /*14890*/  LDG.E.64 R2, desc[UR56][R2.64] ;  /* 0x0000003802027981 */ /* 0x000ee8000c1e1b00 */
[----:B---3--:R-:W3:Y:S02]  /*148a0*/  LD.E R0, desc[UR56][R2.64] ;  /* 0x0000003802007980 */ /* 0x008ee4000c101900 */
[----:B---3--:R-:W-:Y:S01]  /*148b0*/  FSETP.NEU.AND P0, PT, R0, RZ, PT ;  /* 0x000000ff0000720b */ /* 0x008fe20003f0d000 */
[----:B------:R-:W-:-:S12]  /*148c0*/  BRA `(.L_x_170) ;  /* 0x0000000000247947 */ /* 0x000fd80003800000 */
.L_x_169:
[----:B------:R-:W-:Y:S02]  /*148d0*/  ISETP.NE.U32.AND P1, PT, RZ, UR6, PT ;  /* 0x00000006ff007c0c */ /* 0x000fe4000bf25070 */
[----:B------:R-:W-:Y:S02]  /*148e0*/  FSETP.NEU.AND P0, PT, RZ, UR36, PT ;  /* 0x00000024ff007c0b */ /* 0x000fe4000bf0d000 */
[----:B------:R-:W-:-:S13]  /*148f0*/  ISETP.NE.AND.EX P1, PT, RZ, UR7, PT, P1 ;  /* 0x00000007ff007c0c */ /* 0x000fda000bf25310 */
[----:B------:R-:W-:Y:S05]  /*14900*/  @!P1 BRA `(.L_x_170) ;  /* 0x0000000000149947 */ /* 0x000fea0003800000 */
[----:B-1----:R-:W1:Y:S01]  /*14910*/  LDC.64 R2, c[0x0][0x588] ;  /* 0x00016200ff027b82 */ /* 0x002e620000000a00 */
[----:B------:R-:W-:-:S04]  /*14920*/  IMAD R9, R18, UR32, RZ ;  /* 0x0000002012097c24 */ /* 0x000fc8000f8e02ff */
[----:B-1----:R-:W-:-:S06]  /*14930*/  IMAD.WIDE R2, R9, 0x4, R2 ;  /* 0x0000000409027825 */ /* 0x002fcc00078e0202 */
[----:B------:R-:W3:Y:S02]  /*14940*/  LDG.E R2, desc[UR56][R2.64] ;  /* 0x0000003802027981 */ /* 0x000ee4000c1e1900 */
[----:B---3--:R-:W-:-:S13]  /*14950*/  FSETP.NEU.AND P0, PT, R2, RZ, PT ;  /* 0x000000ff0200720b */ /* 0x008fda0003f0d000 */
.L_x_170:
[----:B------:R-:W-:Y:S01]  /*14960*/  UISETP.NE.AND UP0, UPT, UR37, 0x3, UPT ;  /* 0x000000032500788c */ /* 0x000fe2000bf05270 */
[----:B------:R-:W-:-:S05]  /*14970*/  ELECT P1, URZ, PT ;  /* 0x00000000003f782f */ /* 0x000fca0003820000 */
[----:B------:R-:W-:Y:S02]  /*14980*/  PLOP3.LUT P2, PT, PT, PT, UP0, 0x80, 0x0 ;  /* 0x000000000000781c */ /* 0x000fe40003f4f008 */
[----:B------:R-:W-:-:S11]  /*14990*/  PLOP3.LUT P0, PT, P0, P1, PT, 0x2a, 0x0 ;  /* 0x000000000000781c */ /* 0x000fd60000702572 */
[----:B------:R-:W-:Y:S05]  /*149a0*/  @!P2 BRA `(.L_x_171) ;  /* 0x000000000004a947 */ /* 0x000fea0003800000 */
[----:B------:R-:W-:Y:S01]  /*149b0*/  BPT.TRAP 0x1 ;  /* 0x000000040000795c */ /* 0x000fe20000300000 */
.L_x_171:
[----:B-1----:R-:W-:-:S04]  /*149c0*/  MOV R0, 0x1 ;  /* 0x0000000100007802 */ /* 0x002fc80000000f00 */
[----:B------:R-:W-:-:S04]  /*149d0*/  SHF.L.U32 R0, R0, 0x1f, RZ ;  /* 0x0000001f00007819 */ /* 0x000fc800000006ff */
[----:B------:R-:W1:Y:S02]  /*149e0*/  SYNCS.PHASECHK.TRANS64.TRYWAIT P1, [UR35+0x384d0], R0 ;  /* 0x0384d000ff0075a7 */ /* 0x000e640008020163 */
[----:B-1----:R-:W-:Y:S05]  /*149f0*/  @!P1 BRA `(.L_x_172) ;  /* 0x0000006400d49947 */ /* 0x002fea0003800000 */
.L_x_375:
[----:B------:R-:W-:Y:S04]  /*14a00*/  BSSY B0, `(.L_x_173) ;  /* 0x0000010000007945 */ /* 0x000fe80003800000 */
[----:B------:R-:W-:Y:S05]  /*14a10*/  @P0 BRA `(.L_x_174) ;  /* 0x0000000000380947 */ /* 0x000fea0003800000 */
[----:B------:R-:W-:Y:S02]  /*14a20*/  UIADD3 UR8, UR35, 0x30000, URZ ;  /* 0x0003000023087890 */ /* 0x000fe4000fffe03f */
[----:B------:R-:W-:Y:S02]  /*14a30*/  UIADD3 UR9, UR35, 0x384b0, URZ ;  /* 0x000384b023097890 */ /* 0x000fe4000fffe03f */
[----:B------:R-:W-:Y:S02]  /*14a40*/  UIADD3 UR14, UR10, 0x40, URZ ;  /* 0x000000400a0e7890 */ /* 0x000fe4000fffe03f */
[----:B------:R-:W-:Y:S01]  /*14a50*/  UIADD3 UR12, UR35, 0x31000, URZ ;  /* 0x00031000230c7890 */ /* 0x000fe2000fffe03f */
[----:B------:R-:W-:Y:S01]  /*14a60*/  UMOV UR16, 0x0 ;  /* 0x0000000000107882 */ /* 0x000fe20000000000 */
[----:B------:R-:W-:Y:S01]  /*14a70*/  UMOV UR17, 0x10000000 ;  /* 0x1000000000117882 */ /* 0x000fe20000000000 */
[----:B------:R-:W-:Y:S01]  /*14a80*/  UMOV UR15, UR11 ;  /* 0x0000000b000f7c82 */ /* 0x000fe20008000000 */
[----:B------:R-:W-:Y:S01]  /*14a90*/  UMOV UR13, UR9 ;  /* 0x00000009000d7c82 */ /* 0x000fe20008000000 */
[----:B------:R3:W-:Y:S04]  /*14aa0*/  UTMALDG.2D [UR8], [UR44], desc[UR16] ;  /* 0x000010082c0075b4 */ /* 0x0007e80008009000 */
[----:B------:R3:W-:Y:S02]  /*14ab0*/  UTMALDG.2D [UR12], [UR44], desc[UR16] ;  /* 0x0000100c2c0075b4 */ /* 0x0007e40008009000 */
[----:B---3--:R-:W-:Y:S05]  /*14ac0*/  @!P2 BRA `(.L_x_175) ;  /* 0x000000000004a947 */ /* 0x008fea0003800000 */
[----:B------:R-:W-:Y:S01]  /*14ad0*/  BPT.TRAP 0x1 ;  /* 0x000000040000795c */ /* 0x000fe20000300000 */
.L_x_175:
[----:B------:R-:W3:Y:S02]  /*14ae0*/  LDC R2, c[0x0][0x828] ;  /* 0x00020a00ff027b82 */ /* 0x000ee40000000800 */
[----:B---3--:R3:W-:Y:S02]  /*14af0*/  SYNCS.ARRIVE.TRANS64.RED.A0TR RZ, [UR35+0x384b0], R2 ;  /* 0x0384b002ffff79a7 */ /* 0x0087e40008300423 */
.L_x_174:
[----:B------:R-:W-:Y:S05]  /*14b00*/  BSYNC B0 ;  /* 0x0000000000007941 */ /* 0x000fea0003800000 */
.L_x_173:
[----:B------:R-:W-:Y:S05]  /*14b10*/  @!P2 BRA `(.L_x_176) ;  /* 0x000000000004a947 */ /* 0x000fea0003800000 */
[----:B------:R-:W-:Y:S01]  /*14b20*/  BPT.TRAP 0x1 ;  /* 0x000000040000795c */ /* 0x000fe20000300000 */
.L_x_176:
[----:B------:R-:W-:-:S04]  /*14b30*/  UIADD3 UR21, UR35, 0x384b0, URZ ;  /* 0x000384b023157890 */ /* 0x000fc8000fffe03f */
[----:B------:R-:W-:-:S09]  /*14b40*/  UPRMT UR9, UR41, 0x654, UR21 ;  /* 0x0000065429097896 */ /* 0x000fd20008000015 */
[----:B------:R-:W-:Y:S01]  /*14b50*/  SYNCS.ARRIVE.TRANS64.RED.A1T0 RZ, [UR9], RZ ;  /* 0x000000ffffff79a7 */ /* 0x000fe20008100409 */
[----:B------:R-:W-:Y:S05]  /*14b60*/  @!P2 BRA `(.L_x_177) ;  /* 0x000000000004a947 */ /* 0x000fea0003800000 */
[----:B------:R-:W-:Y:S01]  /*14b70*/  BPT.TRAP 0x1 ;  /* 0x000000040000795c */ /* 0x000fe20000300000 */
.L_x_177:
[----:B------:R-:W4:Y:S02]  /*14b80*/  SYNCS.PHASECHK.TRANS64.TRYWAIT P1, [UR35+0x384d8], R0 ;  /* 0x0384d800ff0075a7 */ /* 0x000f240008020163 */
[----:B----4-:R-:W-:Y:S05]  /*14b90*/  @!P1 BRA `(.L_x_178) ;  /* 0x0000006400849947 */ /* 0x010fea0003800000 */
.L_x_376:
[----:B------:R-:W-:Y:S04]  /*14ba0*/  BSSY B0, `(.L_x_179) ;  /* 0x0000012000007945 */ /* 0x000fe80003800000 */
[----:B------:R-:W-:Y:S05]  /*14bb0*/  @P0 BRA `(.L_x_180) ;  /* 0x0000000000400947 */ /* 0x000fea0003800000 */
[----:B------:R-:W-:Y:S02]  /*14bc0*/  UIADD3 UR14, UR10, 0x80, URZ ;  /* 0x000000800a0e7890 */ /* 0x000fe4000fffe03f */
        /* <DEDUP_REMOVED lines=8> */
[----:B------:R-:W-:Y:S01]  /*14c50*/  UMOV UR17, UR13 ;  /* 0x0000000d00117c82 */ /* 0x000fe20008000000 */
[----:B------:R4:W-:Y:S03]  /*14c60*/  UTMALDG.2D [UR12], [UR44], desc[UR22] ;  /* 0x0000160c2c0075b4 */ /* 0x0009e60008009000 */
[----:B------:R4:W-:Y:S02]  /*14c70*/  UTMALDG.2D [UR16], [UR44], desc[UR22] ;  /* 0x000016102c0075b4 */ /* 0x0009e40008009000 */
[----:B----4-:R-:W-:Y:S05]  /*14c80*/  @!P2 BRA `(.L_x_181) ;  /* 0x000000000004a947 */ /* 0x010fea0003800000 */
[----:B------:R-:W-:Y:S01]  /*14c90*/  BPT.TRAP 0x1 ;  /* 0x000000040000795c */ /* 0x000fe20000300000 */
.L_x_181:
[----:B---3--:R-:W3:Y:S02]  /*14ca0*/  LDC R2, c[0x0][0x828] ;  /* 0x00020a00ff027b82 */ /* 0x008ee40000000800 */
[----:B---3--:R4:W-:Y:S02]  /*14cb0*/  SYNCS.ARRIVE.TRANS64.RED.A0TR RZ, [UR35+0x384b8], R2 ;  /* 0x0384b802ffff79a7 */ /* 0x0089e40008300423 */
.L_x_180:
[----:B------:R-:W-:Y:S05]  /*14cc0*/  BSYNC B0 ;  /* 0x0000000000007941 */ /* 0x000fea0003800000 */
.L_x_179:
[----:B------:R-:W-:Y:S05]  /*14cd0*/  @!P2 BRA `(.L_x_182) ;  /* 0x000000000004a947 */ /* 0x000fea0003800000 */
[----:B------:R-:W-:Y:S01]  /*14ce0*/  BPT.TRAP 0x1 ;  /* 0x000000040000795c */ /* 0x000fe20000300000 */
.L_x_182:
[----:B------:R-:W-:Y:S02]  /*14cf0*/  UIADD3 UR17, UR35, 0x384b8, URZ ;  /* 0x000384b823117890 */ /* 0x000fe4000fffe03f */
[----:B------:R-:W-:Y:S02]  /*14d00*/  UIADD3 UR27, UR11, 0x20, URZ ;  /* 0x000000200b1b7890 */ /* 0x000fe4000fffe03f */
[----:B------:R-:W-:-:S09]  /*14d10*/  UPRMT UR8, UR41, 0x654, UR17 ;  /* 0x0000065429087896 */ /* 0x000fd20008000011 */
[----:B------:R-:W-:Y:S01]  /*14d20*/  SYNCS.ARRIVE.TRANS64.RED.A1T0 RZ, [UR8], RZ ;  /* 0x000000ffffff79a7 */ /* 0x000fe20008100408 */
[----:B------:R-:W-:Y:S05]  /*14d30*/  @!P2 BRA `(.L_x_183) ;  /* 0x000000000004a947 */ /* 0x000fea0003800000 */
[----:B------:R-:W-:Y:S01]  /*14d40*/  BPT.TRAP 0x1 ;  /* 0x000000040000795c */ /* 0x000fe20000300000 */
.L_x_183:
[----:B------:R-:W5:Y:S02]  /*14d50*/  SYNCS.PHASECHK.TRANS64.TRYWAIT P1, [UR35+0x384e0], R0 ;  /* 0x0384e000ff0075a7 */ /* 0x000f640008020163 */
[----:B-----5:R-:W-:Y:S05]  /*14d60*/  @!P1 BRA `(.L_x_184) ;  /* 0x0000006400289947 */ /* 0x020fea0003800000 */
.L_x_377:
        /* <DEDUP_REMOVED lines=13> */
[----:B-1----:R-:W-:Y:S05]  /*14e40*/  @!P2 BRA `(.L_x_187) ;  /* 0x000000000004a947 */ /* 0x002fea0003800000 */
[----:B------:R-:W-:Y:S01]  /*14e50*/  BPT.TRAP 0x1 ;  /* 0x000000040000795c */ /* 0x000fe20000300000 */
.L_x_187:
[----:B---34-:R-:W1:Y:S02]  /*14e60*/  LDC R2, c[0x0][0x828] ;  /* 0x00020a00ff027b82 */ /* 0x018e640000000800 */
[----:B-1----:R1:W-:Y:S02]  /*14e70*/  SYNCS.ARRIVE.TRANS64.RED.A0TR RZ, [UR35+0x384c0], R2 ;  /* 0x0384c002ffff79a7 */ /* 0x0023e40008300423 */
.L_x_186:
[----:B------:R-:W-:Y:S05]  /*14e80*/  BSYNC B0 ;  /* 0x0000000000007941 */ /* 0x000fea0003800000 */
.L_x_185:
[----:B------:R-:W-:Y:S05]  /*14e90*/  @!P2 BRA `(.L_x_188) ;  /* 0x000000000004a947 */ /* 0x000fea0003800000 */
[----:B------:R-:W-:Y:S01]  /*14ea0*/  BPT.TRAP 0x1 ;  /* 0x000000040000795c */ /* 0x000fe20000300000 */
.L_x_188:
[----:B------:R-:W-:-:S04]  /*14eb0*/  UIADD3 UR13, UR35, 0x384c0, URZ ;  /* 0x000384c0230d7890 */ /* 0x000fc8000fffe03f */
[----:B------:R-:W-:-:S09]  /*14ec0*/  UPRMT UR42, UR41, 0x654, UR13 ;  /* 0x00000654292a7896 */ /* 0x000fd2000800000d */
[----:B------:R-:W-:Y:S01]  /*14ed0*/  SYNCS.ARRIVE.TRANS64.RED.A1T0 RZ, [UR42], RZ ;  /* 0x000000ffffff79a7 */ /* 0x000fe2000810042a */
[----:B------:R-:W-:Y:S05]  /*14ee0*/  @!P2 BRA `(.L_x_189) ;  /* 0x000000000004a947 */ /* 0x000fea0003800000 */
[----:B------:R-:W-:Y:S01]  /*14ef0*/  BPT.TRAP 0x1 ;  /* 0x000000040000795c */ /* 0x000fe20000300000 */
.L_x_189:
[----:B------:R-:W5:Y:S02]  /*14f00*/  SYNCS.PHASECHK.TRANS64.TRYWAIT P1, [UR35+0x384e8], R0 ;  /* 0x0384e800ff0075a7 */ /* 0x000f640008020163 */
[----:B-----5:R-:W-:Y:S05]  /*14f10*/  @!P1 BRA `(.L_x_190) ;  /* 0x0000006000d49947 */ /* 0x020fea0003800000 */
.L_x_378:
        /* <DEDUP_REMOVED lines=13> */
[----:B-1----:R-:W-:Y:S05]  /*14ff0*/  @!P2 BRA `(.L_x_193) ;  /* 0x000000000004a947 */ /* 0x002fea0003800000 */
[----:B------:R-:W-:Y:S01]  /*15000*/  BPT.TRAP 0x1 ;  /* 0x000000040000795c */ /* 0x000fe20000300000 */
.L_x_193:
[----:B---34-:R-:W1:Y:S02]  /*15010*/  LDC R2, c[0x0][0x828] ;  /* 0x00020a00ff027b82 */ /* 0x018e640000000800 */
[----:B-1----:R1:W-:Y:S02]  /*15020*/  SYNCS.ARRIVE.TRANS64.RED.A0TR RZ, [UR35+0x384c8], R2 ;  /* 0x0384c802ffff79a7 */ /* 0x0023e40008300423 */
.L_x_192:
[----:B------:R-:W-:Y:S05]  /*15030*/  BSYNC B0 ;  /* 0x0000000000007941 */ /* 0x000fea0003800000 */
.L_x_191:
[----:B------:R-:W-:Y:S05]  /*15040*/  @!P2 BRA `(.L_x_194) ;  /* 0x000000000004a947 */ /* 0x000fea0003800000 */
[----:B------:R-:W-:Y:S01]  /*15050*/  BPT.TRAP 0x1 ;  /* 0x000000040000795c */ /* 0x000fe20000300000 */
.L_x_194:
[----:B------:R-:W-:Y:S02]  /*15060*/  UIADD3 UR25, UR35, 0x384c8, URZ ;  /* 0x000384c823197890 */ /* 0x000fe4000fffe03f */
[----:B------:R-:W-:Y:S02]  /*15070*/  UIADD3 UR23, UR11, 0x40, URZ ;  /* 0x000000400b177890 */ /* 0x000fe4000fffe03f */
[----:B------:R-:W-:-:S09]  /*15080*/  UPRMT UR43, UR41, 0x654, UR25 ;  /* 0x00000654292b7896 */ /* 0x000fd20008000019 */
[----:B------:R-:W-:Y:S01]  /*15090*/  SYNCS.ARRIVE.TRANS64.RED.A1T0 RZ, [UR43], RZ ;  /* 0x000000ffffff79a7 */ /* 0x000fe2000810042b */
[----:B------:R-:W-:Y:S05]  /*150a0*/  @!P2 BRA `(.L_x_195) ;  /* 0x000000000004a947 */ /* 0x000fea0003800000 */
[----:B------:R-:W-:Y:S01]  /*150b0*/  BPT.TRAP 0x1 ;  /* 0x000000040000795c */ /* 0x000fe20000300000 */
.L_x_195:
[----:B-1-34-:R-:W-:-:S04]  /*150c0*/  SHF.L.U32 R2, RZ, 0x1f, RZ ;  /* 0x0000001fff027819 */ /* 0x01afc800000006ff */
[----:B------:R-:W1:Y:S02]  /*150d0*/  SYNCS.PHASECHK.TRANS64.TRYWAIT P1, [UR35+0x384d0], R2 ;  /* 0x0384d002ff0075a7 */ /* 0x000e640008020163 */
[----:B-1----:R-:W-:Y:S05]  /*150e0*/  @!P1 BRA `(.L_x_196) ;  /* 0x0000006000789947 */ /* 0x002fea0003800000 */
.L_x_379:
[----:B------:R-:W-:Y:S04]  /*150f0*/  BSSY B0, `(.L_x_197) ;  /* 0x0000010000007945 */ /* 0x000fe80003800000 */
[----:B------:R-:W-:Y:S05]  /*15100*/  @P0 BRA `(.L_x_198) ;  /* 0x0000000000380947 */ /* 0x000fea0003800000 */
        /* <DEDUP_REMOVED lines=10> */
[----:B---3--:R-:W-:Y:S05]  /*151b0*/  @!P2 BRA `(.L_x_199) ;  /* 0x000000000004a947 */ /* 0x008fea0003800000 */
[----:B------:R-:W-:Y:S01]  /*151c0*/  BPT.TRAP 0x1 ;  /* 0x000000040000795c */ /* 0x000fe20000300000 */
.L_x_199:
[----:B-1----:R-:W1:Y:S02]  /*151d0*/  LDC R3, c[0x0][0x828] ;  /* 0x00020a00ff037b82 */ /* 0x002e640000000800 */
[----:B-1----:R3:W-:Y:S02]  /*151e0*/  SYNCS.ARRIVE.TRANS64.RED.A0TR RZ, [UR35+0x384b0], R3 ;  /* 0x0384b003ffff79a7 */ /* 0x0027e40008300423 */
.L_x_198:
[----:B------:R-:W-:Y:S05]  /*151f0*/  BSYNC B0 ;  /* 0x0000000000007941 */ /* 0x000fea0003800000 */
.L_x_197:
[----:B------:R-:W-:Y:S05]  /*15200*/  @!P2 BRA `(.L_x_200) ;  /* 0x000000000004a947 */ /* 0x000fea0003800000 */
[----:B------:R-:W-:Y:S01]  /*15210*/  BPT.TRAP 0x1 ;  /* 0x000000040000795c */ /* 0x000fe20000300000 */
.L_x_200:
[----:B------:R-:W-:Y:S01]  /*15220*/  SYNCS.ARRIVE.TRANS64.RED.A1T0 RZ, [UR9], RZ ;  /* 0x000000ffffff79a7 */ /* 0x000fe20008100409 */
[----:B------:R-:W-:Y:S05]  /*15230*/  @!P2 BRA `(.L_x_201) ;  /* 0x000000000004a947 */ /* 0x000fea0003800000 */
[----:B------:R-:W-:Y:S01]  /*15240*/  BPT.TRAP 0x1 ;  /* 0x000000040000795c */ /* 0x000fe20000300000 */
.L_x_201:
[----:B------:R-:W4:Y:S02]  /*15250*/  SYNCS.PHASECHK.TRANS64.TRYWAIT P1, [UR35+0x384d8], R2 ;  /* 0x0384d802ff0075a7 */ /* 0x000f240008020163 */
[----:B----4-:R-:W-:Y:S05]  /*15260*/  @!P1 BRA `(.L_x_202) ;  /* 0x0000006000309947 */ /* 0x010fea0003800000 */
.L_x_380:
        /* <DEDUP_REMOVED lines=15> */
.L_x_205:
[----:B-1-3--:R-:W1:Y:S02]  /*15360*/  LDC R3, c[0x0][0x828] ;  /* 0x00020a00ff037b82 */ /* 0x00ae640000000800 */
[----:B-1----:R4:W-:Y:S02]  /*15370*/  SYNCS.ARRIVE.TRANS64.RED.A0TR RZ, [UR35+0x384b8], R3 ;  /* 0x0384b803ffff79a7 */ /* 0x0029e40008300423 */
.L_x_204:
[----:B------:R-:W-:Y:S05]  /*15380*/  BSYNC B0 ;  /* 0x0000000000007941 */ /* 0x000fea0003800000 */
.L_x_203:
[----:B------:R-:W-:Y:S05]  /*15390*/  @!P2 BRA `(.L_x_206) ;  /* 0x000000000004a947 */ /* 0x000fea0003800000 */
[----:B------:R-:W-:Y:S01]  /*153a0*/  BPT.TRAP 0x1 ;  /* 0x000000040000795c */ /* 0x000fe20000300000 */
.L_x_206:
[----:B------:R-:W-:Y:S01]  /*153b0*/  SYNCS.ARRIVE.TRANS64.RED.A1T0 RZ, [UR8], RZ ;  /* 0x000000ffffff79a7 */ /* 0x000fe20008100408 */
[----:B------:R-:W-:Y:S01]  /*153c0*/  UIADD3 UR15, UR11, 0x60, URZ ;  /* 0x000000600b0f7890 */ /* 0x000fe2000fffe03f */
[----:B------:R-:W-:Y:S11]  /*153d0*/  @!P2 BRA `(.L_x_207) ;  /* 0x000000000004a947 */ /* 0x000ff60003800000 */
[----:B------:R-:W-:Y:S01]  /*153e0*/  BPT.TRAP 0x1 ;  /* 0x000000040000795c */ /* 0x000fe20000300000 */
.L_x_207:
[----:B------:R-:W5:Y:S02]  /*153f0*/  SYNCS.PHASECHK.TRANS64.TRYWAIT P1, [UR35+0x384e0], R2 ;  /* 0x0384e002ff0075a7 */ /* 0x000f640008020163 */
[----:B-----5:R-:W-:Y:S05]  /*15400*/  @!P1 BRA `(.L_x_208) ;  /* 0x0000005c00e09947 */ /* 0x020fea0003800000 */
.L_x_381:
        /* <DEDUP_REMOVED lines=14> */
.L_x_211:
[----:B---34-:R-:W1:Y:S02]  /*154f0*/  LDC R3, c[0x0][0x828] ;  /* 0x00020a00ff037b82 */ /* 0x018e640000000800 */
[----:B-1----:R1:W-:Y:S02]  /*15500*/  SYNCS.ARRIVE.TRANS64.RED.A0TR RZ, [UR35+0x384c0], R3 ;  /* 0x0384c003ffff79a7 */ /* 0x0023e40008300423 */
.L_x_210:
[----:B------:R-:W-:Y:S05]  /*15510*/  BSYNC B0 ;  /* 0x0000000000007941 */ /* 0x000fea0003800000 */
.L_x_209:
[----:B------:R-:W-:Y:S05]  /*15520*/  @!P2 BRA `(.L_x_212) ;  /* 0x000000000004a947 */ /* 0x000fea0003800000 */
[----:B------:R-:W-:Y:S01]  /*15530*/  BPT.TRAP 0x1 ;  /* 0x000000040000795c */ /* 0x000fe20000300000 */
.L_x_212:
[----:B------:R-:W-:Y:S01]  /*15540*/  SYNCS.ARRIVE.TRANS64.RED.A1T0 RZ, [UR42], RZ ;  /* 0x000000ffffff79a7 */ /* 0x000fe2000810042a */
[----:B------:R-:W-:Y:S05]  /*15550*/  @!P2 BRA `(.L_x_213) ;  /* 0x000000000004a947 */ /* 0x000fea0003800000 */
[----:B------:R-:W-:Y:S01]  /*15560*/  BPT.TRAP 0x1 ;  /* 0x000000040000795c */ /* 0x000fe20000300000 */
.L_x_213:
[----:B------:R-:W5:Y:S02]  /*15570*/  SYNCS.PHASECHK.TRANS64.TRYWAIT P1, [UR35+0x384e8], R2 ;  /* 0x0384e802ff0075a7 */ /* 0x000f640008020163 */
[----:B-----5:R-:W-:Y:S05]  /*15580*/  @!P1 BRA `(.L_x_214) ;  /* 0x0000005c00989947 */ /* 0x020fea0003800000 */
.L_x_382:
        /* <DEDUP_REMOVED lines=15> */
.L_x_217:
[----:B---34-:R-:W1:Y:S02]  /*15680*/  LDC R3, c[0x0][0x828] ;  /* 0x00020a00ff037b82 */ /* 0x018e640000000800 */
[----:B-1----:R1:W-:Y:S02]  /*15690*/  SYNCS.ARRIVE.TRANS64.RED.A0TR RZ, [UR35+0x384c8], R3 ;  /* 0x0384c803ffff79a7 */ /* 0x0023e40008300423 */
.L_x_216:
[----:B------:R-:W-:Y:S05]  /*156a0*/  BSYNC B0 ;  /* 0x0000000000007941 */ /* 0x000fea0003800000 */
.L_x_215:
[----:B------:R-:W-:Y:S05]  /*156b0*/  @!P2 BRA `(.L_x_218) ;  /* 0x000000000004a947 */ /* 0x000fea0003800000 */
[----:B------:R-:W-:Y:S01]  /*156c0*/  BPT.TRAP 0x1 ;  /* 0x000000040000795c */ /* 0x000fe20000300000 */
.L_x_218:
[----:B------:R-:W-:Y:S01]  /*156d0*/  SYNCS.ARRIVE.TRANS64.RED.A1T0 RZ, [UR43], RZ ;  /* 0x000000ffffff79a7 */ /* 0x000fe2000810042b */
[----:B------:R-:W-:Y:S01]  /*156e0*/  UIADD3 UR23, UR11, 0x80, URZ ;  /* 0x000000800b177890 */ /* 0x000fe2000fffe03f */
[----:B------:R-:W-:Y:S11]  /*156f0*/  @!P2 BRA `(.L_x_219) ;  /* 0x000000000004a947 */ /* 0x000ff60003800000 */
[----:B------:R-:W-:Y:S01]  /*15700*/  BPT.TRAP 0x1 ;  /* 0x000000040000795c */ /* 0x000fe20000300000 */
.L_x_219:
[----:B------:R-:W5:Y:S02]  /*15710*/  SYNCS.PHASECHK.TRANS64.TRYWAIT P1, [UR35+0x384d0], R0 ;  /* 0x0384d000ff0075a7 */ /* 0x000f640008020163 */
[----:B-----5:R-:W-:Y:S05]  /*15720*/  @!P1 BRA `(.L_x_220) ;  /* 0x0000005c00489947 */ /* 0x020fea0003800000 */
.L_x_383:
        /* <DEDUP_REMOVED lines=14> */
.L_x_223:
[----:B---34-:R-:W1:Y:S02]  /*15810*/  LDC R3, c[0x0][0x828] ;  /* 0x00020a00ff037b82 */ /* 0x018e640000000800 */
[----:B-1----:R1:W-:Y:S02]  /*15820*/  SYNCS.ARRIVE.TRANS64.RED.A0TR RZ, [UR35+0x384b0], R3 ;  /* 0x0384b003ffff79a7 */ /* 0x0023e40008300423 */
.L_x_222:
[----:B------:R-:W-:Y:S05]  /*15830*/  BSYNC B0 ;  /* 0x0000000000007941 */ /* 0x000fea0003800000 */
.L_x_221:
[----:B------:R-:W-:Y:S05]  /*15840*/  @!P2 BRA `(.L_x_224) ;  /* 0x000000000004a947 */ /* 0x000fea0003800000 */
[----:B------:R-:W-:Y:S01]  /*15850*/  BPT.TRAP 0x1 ;  /* 0x000000040000795c */ /* 0x000fe20000300000 */
.L_x_224:
[----:B------:R-:W-:Y:S01]  /*15860*/  SYNCS.ARRIVE.TRANS64.RED.A1T0 RZ, [UR9], RZ ;  /* 0x000000ffffff79a7 */ /* 0x000fe20008100409 */
[----:B------:R-:W-:Y:S05]  /*15870*/  @!P2 BRA `(.L_x_225) ;  /* 0x000000000004a947 */ /* 0x000fea0003800000 */
[----:B------:R-:W-:Y:S01]  /*15880*/  BPT.TRAP 0x1 ;  /* 0x000000040000795c */ /* 0x000fe20000300000 */
.L_x_225:
[----:B------:R-:W5:Y:S02]  /*15890*/  SYNCS.PHASECHK.TRANS64.TRYWAIT P1, [UR35+0x384d8], R0 ;  /* 0x0384d800ff0075a7 */ /* 0x000f640008020163 */
[----:B-----5:R-:W-:Y:S05]  /*158a0*/  @!P1 BRA `(.L_x_226) ;  /* 0x0000005c00009947 */ /* 0x020fea0003800000 */
.L_x_384:
        /* <DEDUP_REMOVED lines=15> */
.L_x_229:
[----:B---34-:R-:W1:Y:S02]  /*159a0*/  LDC R3, c[0x0][0x828] ;  /* 0x00020a00ff037b82 */ /* 0x018e640000000800 */
[----:B-1----:R1:W-:Y:S02]  /*159b0*/  SYNCS.ARRIVE.TRANS64.RED.A0TR RZ, [UR35+0x384b8], R3 ;  /* 0x0384b803ffff79a7 */ /* 0x0023e40008300423 */
.L_x_228:
[----:B------:R-:W-:Y:S05]  /*159c0*/  BSYNC B0 ;  /* 0x0000000000007941 */ /* 0x000fea0003800000 */
.L_x_227:
[----:B------:R-:W-:Y:S05]  /*159d0*/  @!P2 BRA `(.L_x_230) ;  /* 0x000000000004a947 */ /* 0x000fea0003800000 */
[----:B------:R-:W-:Y:S01]  /*159e0*/  BPT.TRAP 0x1 ;  /* 0x000000040000795c */ /* 0x000fe20000300000 */
.L_x_230:
[----:B------:R-:W-:Y:S01]  /*159f0*/  SYNCS.ARRIVE.TRANS64.RED.A1T0 RZ, [UR8], RZ ;  /* 0x000000ffffff79a7 */ /* 0x000fe20008100408 */
[----:B------:R-:W-:Y:S01]  /*15a00*/  UIADD3 UR15, UR11, 0xa0, URZ ;  /* 0x000000a00b0f7890 */ /* 0x000fe2000fffe03f */
[----:B------:R-:W-:Y:S11]  /*15a10*/  @!P2 BRA `(.L_x_231) ;  /* 0x000000000004a947 */ /* 0x000ff60003800000 */
[----:B------:R-:W-:Y:S01]  /*15a20*/  BPT.TRAP 0x1 ;  /* 0x000000040000795c */ /* 0x000fe20000300000 */
.L_x_231:
[----:B------:R-:W5:Y:S02]  /*15a30*/  SYNCS.PHASECHK.TRANS64.TRYWAIT P1, [UR35+0x384e0], R0 ;  /* 0x0384e000ff0075a7 */ /* 0x000f640008020163 */
[----:B-----5:R-:W-:Y:S05]  /*15a40*/  @!P1 BRA `(.L_x_232) ;  /* 0x0000005800b09947 */ /* 0x020fea0003800000 */
.L_x_385:
        /* <DEDUP_REMOVED lines=14> */
.L_x_235:
[----:B---34-:R-:W1:Y:S02]  /*15b30*/  LDC R3, c[0x0][0x828] ;  /* 0x00020a00ff037b82 */ /* 0x018e640000000800 */
[----:B-1----:R1:W-:Y:S02]  /*15b40*/  SYNCS.ARRIVE.TRANS64.RED.A0TR RZ, [UR35+0x384c0], R3 ;  /* 0x0384c003ffff79a7 */ /* 0x0023e40008300423 */
.L_x_234:
[----:B------:R-:W-:Y:S05]  /*15b50*/  BSYNC B0 ;  /* 0x0000000000007941 */ /* 0x000fea0003800000 */
.L_x_233:
[----:B------:R-:W-:Y:S05]  /*15b60*/  @!P2 BRA `(.L_x_236) ;  /* 0x000000000004a947 */ /* 0x000fea0003800000 */
[----:B------:R-:W-:Y:S01]  /*15b70*/  BPT.TRAP 0x1 ;  /* 0x000000040000795c */ /* 0x000fe20000300000 */
.L_x_236:
[----:B------:R-:W-:Y:S01]  /*15b80*/  SYNCS.ARRIVE.TRANS64.RED.A1T0 RZ, [UR42], RZ ;  /* 0x000000ffffff79a7 */ /* 0x000fe2000810042a */
[----:B------:R-:W-:Y:S05]  /*15b90*/  @!P2 BRA `(.L_x_237) ;  /* 0x000000000004a947 */ /* 0x000fea0003800000 */
[----:B------:R-:W-:Y:S01]  /*15ba0*/  BPT.TRAP 0x1 ;  /* 0x000000040000795c */ /* 0x000fe20000300000 */
.L_x_237:
[----:B------:R-:W5:Y:S02]  /*15bb0*/  SYNCS.PHASECHK.TRANS64.TRYWAIT P1, [UR35+0x384e8], R0 ;  /* 0x0384e800ff0075a7 */ /* 0x000f640008020163 */
[----:B-----5:R-:W-:Y:S05]  /*15bc0*/  @!P1 BRA `(.L_x_238) ;  /* 0x0000005800689947 */ /* 0x020fea0003800000 */
.L_x_386:
        /* <DEDUP_REMOVED lines=15> */
.L_x_241:
[----:B---34-:R-:W1:Y:S02]  /*15cc0*/  LDC R3, c[0x0][0x828] ;  /* 0x00020a00ff037b82 */ /* 0x018e640000000800 */
[----:B-1----:R1:W-:Y:S02]  /*15cd0*/  SYNCS.ARRIVE.TRANS64.RED.A0TR RZ, [UR35+0x384c8], R3 ;  /* 0x0384c803ffff79a7 */ /* 0x0023e40008300423 */
.L_x_240:
[----:B------:R-:W-:Y:S05]  /*15ce0*/  BSYNC B0 ;  /* 0x0000000000007941 */ /* 0x000fea0003800000 */
.L_x_239:
[----:B------:R-:W-:Y:S05]  /*15cf0*/  @!P2 BRA `(.L_x_242) ;  /* 0x000000000004a947 */ /* 0x000fea0003800000 */
[----:B------:R-:W-:Y:S01]  /*15d00*/  BPT.TRAP 0x1 ;  /* 0x000000040000795c */ /* 0x000fe20000300000 */
.L_x_242:
[----:B------:R-:W-:Y:S01]  /*15d10*/  SYNCS.ARRIVE.TRANS64.RED.A1T0 RZ, [UR43], RZ ;  /* 0x000000ffffff79a7 */ /* 0x000fe2000810042b */
[----:B------:R-:W-:Y:S01]  /*15d20*/  UIADD3 UR23, UR11, 0xc0, URZ ;  /* 0x000000c00b177890 */ /* 0x000fe2000fffe03f */
[----:B------:R-:W-:Y:S11]  /*15d30*/  @!P2 BRA `(.L_x_243) ;  /* 0x000000000004a947 */ /* 0x000ff60003800000 */
[----:B------:R-:W-:Y:S01]  /*15d40*/  BPT.TRAP 0x1 ;  /* 0x000000040000795c */ /* 0x000fe20000300000 */
.L_x_243:
[----:B------:R-:W5:Y:S02]  /*15d50*/  SYNCS.PHASECHK.TRANS64.TRYWAIT P1, [UR35+0x384d0], R2 ;  /* 0x0384d002ff0075a7 */ /* 0x000f640008020163 */
[----:B-----5:R-:W-:Y:S05]  /*15d60*/  @!P1 BRA `(.L_x_244) ;  /* 0x0000005800189947 */ /* 0x020fea0003800000 */
.L_x_387:
        /* <DEDUP_REMOVED lines=14> */
.L_x_247:
[----:B---34-:R-:W1:Y:S02]  /*15e50*/  LDC R3, c[0x0][0x828] ;  /* 0x00020a00ff037b82 */ /* 0x018e640000000800 */
[----:B-1----:R1:W-:Y:S02]  /*15e60*/  SYNCS.ARRIVE.TRANS64.RED.A0TR RZ, [UR35+0x384b0], R3 ;  /* 0x0384b003ffff79a7 */ /* 0x0023e40008300423 */
.L_x_246:
[----:B------:R-:W-:Y:S05]  /*15e70*/  BSYNC B0 ;  /* 0x0000000000007941 */ /* 0x000fea0003800000 */
.L_x_245:
[----:B------:R-:W-:Y:S05]  /*15e80*/  @!P2 BRA `(.L_x_248) ;  /* 0x000000000004a947 */ /* 0x000fea0003800000 */
[----:B------:R-:W-:Y:S01]  /*15e90*/  BPT.TRAP 0x1 ;  /* 0x000000040000795c */ /* 0x000fe20000300000 */
.L_x_248:
[----:B------:R-:W-:Y:S01]  /*15ea0*/  SYNCS.ARRIVE.TRANS64.RED.A1T0 RZ, [UR9], RZ ;  /* 0x000000ffffff79a7 */ /* 0x000fe20008100409 */
[----:B------:R-:W-:Y:S05]  /*15eb0*/  @!P2 BRA `(.L_x_249) ;  /* 0x000000000004a947 */ /* 0x000fea0003800000 */
[----:B------:R-:W-:Y:S01]  /*15ec0*/  BPT.TRAP 0x1 ;  /* 0x000000040000795c */ /* 0x000fe20000300000 */
.L_x_249:
[----:B------:R-:W5:Y:S02]  /*15ed0*/  SYNCS.PHASECHK.TRANS64.TRYWAIT P1, [UR35+0x384d8], R2 ;  /* 0x0384d802ff0075a7 */ /* 0x000f640008020163 */
[----:B-----5:R-:W-:Y:S05]  /*15ee0*/  @!P1 BRA `(.L_x_250) ;  /* 0x0000005400d09947 */ /* 0x020fea0003800000 */
.L_x_388:
        /* <DEDUP_REMOVED lines=14> */
.L_x_253:
[----:B---34-:R-:W1:Y:S02]  /*15fd0*/  LDC R3, c[0x0][0x828] ;  /* 0x00020a00ff037b82 */ /* 0x018e640000000800 */
[----:B-1----:R1:W-:Y:S02]  /*15fe0*/  SYNCS.ARRIVE.TRANS64.RED.A0TR RZ, [UR35+0x384b8], R3 ;  /* 0x0384b803ffff79a7 */ /* 0x0023e40008300423 */
.L_x_252:
[----:B------:R-:W-:Y:S05]  /*15ff0*/  BSYNC B0 ;  /* 0x0000000000007941 */ /* 0x000fea0003800000 */
.L_x_251:
[----:B------:R-:W-:Y:S05]  /*16000*/  @!P2 BRA `(.L_x_254) ;  /* 0x000000000004a947 */ /* 0x000fea0003800000 */
[----:B------:R-:W-:Y:S01]  /*16010*/  BPT.TRAP 0x1 ;  /* 0x000000040000795c */ /* 0x000fe20000300000 */
.L_x_254:
[----:B------:R-:W-:Y:S01]  /*16020*/  SYNCS.ARRIVE.TRANS64.RED.A1T0 RZ, [UR8], RZ ;  /* 0x000000ffffff79a7 */ /* 0x000fe20008100408 */
[----:B------:R-:W-:Y:S01]  /*16030*/  UIADD3 UR11, UR11, 0xe0, URZ ;  /* 0x000000e00b0b7890 */ /* 0x000fe2000fffe03f */
[----:B------:R-:W-:Y:S11]  /*16040*/  @!P2 BRA `(.L_x_255) ;  /* 0x000000000004a947 */ /* 0x000ff60003800000 */
[----:B------:R-:W-:Y:S01]  /*16050*/  BPT.TRAP 0x1 ;  /* 0x000000040000795c */ /* 0x000fe20000300000 */
.L_x_255:
[----:B------:R-:W5:Y:S02]  /*16060*/  SYNCS.PHASECHK.TRANS64.TRYWAIT P1, [UR35+0x384e0], R2 ;  /* 0x0384e002ff0075a7 */ /* 0x000f640008020163 */
[----:B-----5:R-:W-:Y:S05]  /*16070*/  @!P1 BRA `(.L_x_256) ;  /* 0x0000005400849947 */ /* 0x020fea0003800000 */
.L_x_389:
        /* <DEDUP_REMOVED lines=13> */
.L_x_259:
[----:B---34-:R-:W1:Y:S02]  /*16150*/  LDC R3, c[0x0][0x828] ;  /* 0x00020a00ff037b82 */ /* 0x018e640000000800 */
[----:B-1----:R1:W-:Y:S02]  /*16160*/  SYNCS.ARRIVE.TRANS64.RED.A0TR RZ, [UR35+0x384c0], R3 ;  /* 0x0384c003ffff79a7 */ /* 0x0023e40008300423 */
.L_x_258:
[----:B------:R-:W-:Y:S05]  /*16170*/  BSYNC B0 ;  /* 0x0000000000007941 */ /* 0x000fea0003800000 */
.L_x_257:
[----:B------:R-:W-:Y:S05]  /*16180*/  @!P2 BRA `(.L_x_260) ;  /* 0x000000000004a947 */ /* 0x000fea0003800000 */
[----:B------:R-:W-:Y:S01]  /*16190*/  BPT.TRAP 0x1 ;  /* 0x000000040000795c */ /* 0x000fe20000300000 */
.L_x_260:
[----:B------:R-:W-:Y:S01]  /*161a0*/  SYNCS.ARRIVE.TRANS64.RED.A1T0 RZ, [UR42], RZ ;  /* 0x000000ffffff79a7 */ /* 0x000fe2000810042a */
[----:B------:R-:W-:Y:S05]  /*161b0*/  @!P2 BRA `(.L_x_261) ;  /* 0x000000000004a947 */ /* 0x000fea0003800000 */
[----:B------:R-:W-:Y:S01]  /*161c0*/  BPT.TRAP 0x1 ;  /* 0x000000040000795c */ /* 0x000fe20000300000 */
.L_x_261:
[----:B------:R-:W5:Y:S02]  /*161d0*/  SYNCS.PHASECHK.TRANS64.TRYWAIT P1, [UR35+0x384e8], R2 ;  /* 0x0384e802ff0075a7 */ /* 0x000f640008020163 */
[----:B-----5:R-:W-:Y:S05]  /*161e0*/  @!P1 BRA `(.L_x_262) ;  /* 0x0000005400409947 */ /* 0x020fea0003800000 */
.L_x_390:
        /* <DEDUP_REMOVED lines=15> */
.L_x_265:
[----:B------:R-:W1:Y:S02]  /*162e0*/  LDC R2, c[0x0][0x828] ;  /* 0x00020a00ff027b82 */ /* 0x000e640000000800 */
[----:B-1----:R1:W-:Y:S02]  /*162f0*/  SYNCS.ARRIVE.TRANS64.RED.A0TR RZ, [UR35+0x384c8], R2 ;  /* 0x0384c802ffff79a7 */ /* 0x0023e40008300423 */
.L_x_264:
[----:B------:R-:W-:Y:S05]  /*16300*/  BSYNC B0 ;  /* 0x0000000000007941 */ /* 0x000fea0003800000 */
.L_x_263:
[----:B------:R-:W-:Y:S05]  /*16310*/  @!P2 BRA `(.L_x_266) ;  /* 0x000000000004a947 */ /* 0x000fea0003800000 */
[----:B------:R-:W-:Y:S01]  /*16320*/  BPT.TRAP 0x1 ;  /* 0x000000040000795c */ /* 0x000fe20000300000 */
.L_x_266:
[----:B--2---:R-:W-:Y:S01]  /*16330*/  ISETP.NE.AND P0, PT, R7, RZ, PT ;  /* 0x000000ff0700720c */ /* 0x004fe20003f05270 */
[----:B------:R-:W-:Y:S01]  /*16340*/  SYNCS.ARRIVE.TRANS64.RED.A1T0 RZ, [UR43], RZ ;  /* 0x000000ffffff79a7 */ /* 0x000fe2000810042b */
[CC--:B------:R-:W-:Y:S02]  /*16350*/  ISETP.NE.AND P3, PT, R18.reuse, R6.reuse, PT ;  /* 0x000000061200720c */ /* 0x0c0fe40003f65270 */
[----:B------:R-:W-:-:S13]  /*16360*/  ISETP.EQ.OR P0, PT, R18, R6, !P0 ;  /* 0x000000061200720c */ /* 0x000fda0004702670 */
[----:B------:R-:W-:Y:S05]  /*16370*/  @P0 BRA `(.L_x_267) ;  /* 0x0000000400040947 */ /* 0x000fea0003800000 */
[----:B------:R-:W-:Y:S01]  /*16380*/  ELECT P0, URZ, PT ;  /* 0x00000000003f782f */ /* 0x000fe20003800000 */
[----:B------:R-:W-:-:S12]  /*16390*/  BSSY B0, `(.L_x_268) ;  /* 0x0000032000007945 */ /* 0x000fd80003800000 */
[----:B------:R-:W-:Y:S05]  /*163a0*/  @!P0 BRA `(.L_x_269) ;  /* 0x0000000000c08947 */ /* 0x000fea0003800000 */
[----:B-1-34-:R-:W1:Y:S08]  /*163b0*/  LDC.64 R2, c[0x0][0x290] ;  /* 0x0000a400ff027b82 */ /* 0x01ae700000000a00 */
[----:B------:R-:W2:Y:S08]  /*163c0*/  LDC.64 R14, c[0x0][0x808] ;  /* 0x00020200ff0e7b82 */ /* 0x000eb00000000a00 */
[----:B------:R-:W3:Y:S01]  /*163d0*/  LDC.64 R16, c[0x0][0x810] ;  /* 0x00020400ff107b82 */ /* 0x000ee20000000a00 */
[----:B-1----:R-:W-:-:S05]  /*163e0*/  IMAD.WIDE R2, R6, 0xc, R2 ;  /* 0x0000000c06027825 */ /* 0x002fca00078e0202 */
[----:B------:R1:W5:Y:S04]  /*163f0*/  LDG.E R10, desc[UR56][R2.64] ;  /* 0x00000038020a7981 */ /* 0x000368000c1e1900 */
[----:B------:R1:W5:Y:S01]  /*16400*/  LDG.E R13, desc[UR56][R2.64+0x4] ;  /* 0x00000438020d7981 */ /* 0x000362000c1e1900 */
[----:B--2---:R-:W-:Y:S02]  /*16410*/  ISETP.NE.U32.AND P0, PT, R14, RZ, PT ;  /* 0x000000ff0e00720c */ /* 0x004fe40003f05070 */
[----:B------:R-:W-:Y:S02]  /*16420*/  SHF.R.S32.HI R8, RZ, 0x1f, R6 ;  /* 0x0000001fff087819 */ /* 0x000fe40000011406 */
[----:B------:R-:W-:Y:S02]  /*16430*/  ISETP.NE.AND.EX P0, PT, R15, RZ, PT, P0 ;  /* 0x000000ff0f00720c */ /* 0x000fe40003f05300 */
[----:B---3--:R-:W-:-:S04]  /*16440*/  ISETP.NE.U32.AND P1, PT, R16, RZ, PT ;  /* 0x000000ff1000720c */ /* 0x008fc80003f25070 */
[----:B------:R-:W-:-:S07]  /*16450*/  ISETP.NE.AND.EX P1, PT, R17, RZ, PT, P1 ;  /* 0x000000ff1100720c */ /* 0x000fce0003f25310 */
[----:B-1----:R-:W-:Y:S06]  /*16460*/  @!P0 BRA `(.L_x_270) ;  /* 0x0000000000108947 */ /* 0x002fec0003800000 */
[----:B------:R-:W-:-:S04]  /*16470*/  LEA R2, P0, R6, R14, 0x3 ;  /* 0x0000000e06027211 */ /* 0x000fc800078018ff */
[----:B------:R-:W-:-:S06]  /*16480*/  LEA.HI.X R3, R6, R15, R8, 0x3, P0 ;  /* 0x0000000f06037211 */ /* 0x000fcc00000f1c08 */
[----:B------:R-:W2:Y:S04]  /*16490*/  LDG.E.64 R2, desc[UR56][R2.64] ;  /* 0x0000003802027981 */ /* 0x000ea8000c1e1b00 */
[----:B--2---:R1:W-:Y:S02]  /*164a0*/  STS.64 [UR34], R2 ;  /* 0x00000002ff007988 */ /* 0x0043e40008000a22 */
.L_x_270:
[----:B------:R-:W-:Y:S05]  /*164b0*/  @!P1 BRA `(.L_x_269) ;  /* 0x00000000007c9947 */ /* 0x000fea0003800000 */
[----:B-1----:R-:W-:-:S04]  /*164c0*/  LEA R2, P0, R6, R16, 0x3 ;  /* 0x0000001006027211 */ /* 0x002fc800078018ff */
[----:B------:R-:W-:Y:S02]  /*164d0*/  LEA.HI.X R3, R6, R17, R8, 0x3, P0 ;  /* 0x0000001106037211 */ /* 0x000fe400000f1c08 */
[----:B------:R-:W1:Y:S04]  /*164e0*/  LDS R8, [UR34+0x1c] ;  /* 0x00001c22ff087984 */ /* 0x000e680008000800 */
[----:B------:R-:W2:Y:S01]  /*164f0*/  LDG.E.64 R2, desc[UR56][R2.64] ;  /* 0x0000003802027981 */ /* 0x000ea2000c1e1b00 */
[----:B------:R-:W-:-:S03]  /*16500*/  IMAD.U32 R16, RZ, RZ, UR34 ;  /* 0x00000022ff107e24 */ /* 0x000fc6000f8e00ff */
[----:B------:R-:W-:Y:S02]  /*16510*/  STS [UR34+0x30], RZ ;  /* 0x000030ffff007988 */ /* 0x000fe40008000822 */
[----:B------:R-:W-:-:S05]  /*16520*/  SHF.R.U64 R16, R16, 0x4, RZ ;  /* 0x0000000410107819 */ /* 0x000fca00000012ff */
[----:B------:R-:W-:Y:S04]  /*16530*/  STS [UR34+0x10], R16 ;  /* 0x00001010ff007988 */ /* 0x000fe80008000822 */
[----:B------:R-:W-:Y:S01]  /*16540*/  STS [UR34+0x14], R16 ;  /* 0x00001410ff007988 */ /* 0x000fe20008000822 */
[C---:B--2---:R-:W-:Y:S02]  /*16550*/  SHF.L.U64.HI R14, R2.reuse, 0x1, R3 ;  /* 0x00000001020e7819 */ /* 0x044fe40000010203 */
[----:B------:R-:W-:Y:S02]  /*16560*/  SHF.L.U32 R3, R2, 0x1, RZ ;  /* 0x0000000102037819 */ /* 0x000fe400000006ff */
[----:B------:R-:W-:Y:S02]  /*16570*/  LOP3.LUT R14, R14, 0x1fffffff, RZ, 0xc0, !PT ;  /* 0x1fffffff0e0e7812 */ /* 0x000fe400078ec0ff */
[----:B------:R-:W-:-:S02]  /*16580*/  LOP3.LUT R3, R3, 0xfffffffe, RZ, 0xc0, !PT ;  /* 0xfffffffe03037812 */ /* 0x000fc400078ec0ff */
[--C-:B------:R-:W-:Y:S02]  /*16590*/  SHF.R.U32.HI R9, RZ, 0x4, R14.reuse ;  /* 0x00000004ff097819 */ /* 0x100fe4000001160e */
[----:B------:R-:W-:Y:S02]  /*165a0*/  SHF.R.U64 R3, R3, 0x4, R14 ;  /* 0x0000000403037819 */ /* 0x000fe4000000120e */
[----:B-1----:R-:W-:-:S03]  /*165b0*/  LOP3.LUT R8, R8, 0xf, R9, 0xb8, !PT ;  /* 0x0000000f08087812 */ /* 0x002fc600078eb809 */
[----:B------:R-:W-:Y:S04]  /*165c0*/  STS [UR34+0xc], R3 ;  /* 0x00000c03ff007988 */ /* 0x000fe80008000822 */
[----:B------:R1:W-:Y:S04]  /*165d0*/  STS [UR34+0x1c], R8 ;  /* 0x00001c08ff007988 */ /* 0x0003e80008000822 */
[----:B------:R-:W2:Y:S01]  /*165e0*/  LDS R11, [UR34+0x1c] ;  /* 0x00001c22ff0b7984 */ /* 0x000ea20008000800 */
[----:B-1---5:R-:W-:Y:S01]  /*165f0*/  VIADD R8, R10, 0xffffffff ;  /* 0xffffffff0a087836 */ /* 0x022fe20000000000 */
[----:B--2---:R-:W-:-:S05]  /*16600*/  LOP3.LUT R11, R11, 0xf0, RZ, 0xb8, !PT ;  /* 0x000000f00b0b7812 */ /* 0x004fca00078eb8ff */
[----:B------:R1:W-:Y:S04]  /*16610*/  STS [UR34+0x1c], R11 ;  /* 0x00001c0bff007988 */ /* 0x0003e80008000822 */
[----:B------:R-:W2:Y:S01]  /*16620*/  LDS R9, [UR34+0x1c] ;  /* 0x00001c22ff097984 */ /* 0x000ea20008000800 */
[----:B-1----:R-:W-:Y:S02]  /*16630*/  CS2R R10, SRZ ;  /* 0x00000000000a7805 */ /* 0x002fe4000001ff00 */
[----:B--2---:R-:W-:Y:S02]  /*16640*/  LOP3.LUT R17, R9, 0xf00, RZ, 0xb8, !PT ;  /* 0x00000f0009117812 */ /* 0x004fe400078eb8ff */
[----:B------:R-:W-:-:S03]  /*16650*/  IADD3 R9, R13, -0x1, RZ ;  /* 0xffffffff0d097810 */ /* 0x000fc60007ffe0ff */
[----:B------:R-:W-:Y:S04]  /*16660*/  STS.64 [UR34+0x18], R16 ;  /* 0x00001810ff007988 */ /* 0x000fe80008000a22 */
[----:B------:R-:W1:Y:S04]  /*16670*/  LDS R15, [UR34+0x1c] ;  /* 0x00001c22ff0f7984 */ /* 0x000e680008000800 */
[----:B------:R2:W-:Y:S01]  /*16680*/  STS.128 [UR34+0x20], R8 ;  /* 0x00002008ff007988 */ /* 0x0005e20008000c22 */
[----:B-1----:R-:W-:-:S05]  /*16690*/  LOP3.LUT R2, R15, 0xf000, RZ, 0xb8, !PT ;  /* 0x0000f0000f027812 */ /* 0x002fca00078eb8ff */
[----:B------:R2:W-:Y:S02]  /*166a0*/  STS [UR34+0x1c], R2 ;  /* 0x00001c02ff007988 */ /* 0x0005e40008000822 */
.L_x_269:
[----:B------:R-:W-:Y:S05]  /*166b0*/  BSYNC B0 ;  /* 0x0000000000007941 */ /* 0x000fea0003800000 */
.L_x_268:
[----:B-12---:R-:W1:Y:S01]  /*166c0*/  S2R R2, SR_LANEID ;  /* 0x0000000000027919 */ /* 0x006e620000000000 */
[----:B------:R-:W-:Y:S01]  /*166d0*/  NOP ;  /* 0x0000000000007918 */ /* 0x000fe20000000000 */
[----:B------:R-:W-:Y:S01]  /*166e0*/  ELECT P0, URZ, PT ;  /* 0x00000000003f782f */ /* 0x000fe20003800000 */
[----:B------:R-:W-:Y:S01]  /*166f0*/  BSSY B0, `(.L_x_271) ;  /* 0x0000008000007945 */ /* 0x000fe20003800000 */
[----:B-1----:R-:W-:-:S05]  /*16700*/  IMAD.SHL.U32 R8, R2, 0x4, RZ ;  /* 0x0000000402087824 */ /* 0x002fca00078e00ff */
[----:B------:R1:W2:Y:S01]  /*16710*/  LDS R9, [R8+UR34] ;  /* 0x0000002208097984 */ /* 0x0002a20008000800 */
[----:B------:R-:W-:-:S04]  /*16720*/  IADD3 R2, P1, R8, UR44, RZ ;  /* 0x0000002c08027c10 */ /* 0x000fc8000ff3e0ff */
[----:B---34-:R-:W-:Y:S01]  /*16730*/  IADD3.X R3, RZ, UR45, RZ, P1, !PT ;  /* 0x0000002dff037c10 */ /* 0x018fe20008ffe4ff */
[----:B------:R-:W-:Y:S08]  /*16740*/  @!P0 BRA `(.L_x_272) ;  /* 0x0000000000088947 */ /* 0x000ff00003800000 */
[----:B------:R0:W-:Y:S01]  /*16750*/  UTMACMDFLUSH ;  /* 0x00000000000079b7 */ /* 0x0001e20000000000 */
[----:B------:R-:W-:-:S04]  /*16760*/  DEPBAR.LE SB0, 0x0 ;  /* 0x000080000000791a */ /* 0x000fc80000000000 */
.L_x_272:
[----:B------:R-:W-:Y:S05]  /*16770*/  BSYNC B0 ;  /* 0x0000000000007941 */ /* 0x000fea0003800000 */
.L_x_271:
[----:B--2---:R2:W5:Y:S02]  /*16780*/  ATOMG.E.EXCH.STRONG.GPU PT, RZ, [R2], R9 ;  /* 0x0000000902ff73a8 */ /* 0x00456400041ee100 */
.L_x_267:
[----:B------:R-:W-:Y:S01]  /*16790*/  UIADD3 UR38, UR38, 0x1, URZ ;  /* 0x0000000126267890 */ /* 0x000fe2000fffe03f */
[----:B------:R-:W-:Y:S01]  /*167a0*/  ISETP.NE.AND P0, PT, R7, RZ, PT ;  /* 0x000000ff0700720c */ /* 0x000fe20003f05270 */
[----:B------:R-:W-:Y:S01]  /*167b0*/  IMAD.MOV.U32 R16, RZ, RZ, R4 ;  /* 0x000000ffff107224 */ /* 0x000fe200078e0004 */
[----:B-12---:R-:W-:Y:S01]  /*167c0*/  SEL R2, RZ, 0x1, !P3 ;  /* 0x00000001ff027807 */ /* 0x006fe20005800000 */
[----:B------:R-:W-:Y:S01]  /*167d0*/  UISETP.NE.AND UP0, UPT, UR38, 0x8, UPT ;  /* 0x000000082600788c */ /* 0x000fe2000bf05270 */
[----:B------:R-:W-:Y:S01]  /*167e0*/  MOV R17, R5 ;  /* 0x0000000500117202 */ /* 0x000fe20000000f00 */
[----:B------:R-:W-:Y:S02]  /*167f0*/  IMAD.MOV.U32 R18, RZ, RZ, R6 ;  /* 0x000000ffff127224 */ /* 0x000fe400078e0006 */
[----:B------:R-:W-:Y:S02]  /*16800*/  USEL UR8, URZ, 0x1, UP0 ;  /* 0x000000013f087887 */ /* 0x000fe40008000000 */
[----:B------:R-:W-:-:S04]  /*16810*/  USEL UR38, UR38, URZ, UP0 ;  /* 0x0000003f26267287 */ /* 0x000fc80008000000 */
[----:B------:R-:W-:Y:S01]  /*16820*/  LOP3.LUT R12, R12, UR8, RZ, 0x3c, !PT ;  /* 0x000000080c0c7c12 */ /* 0x000fe2000f8e3cff */
[----:B------:R-:W-:Y:S07]  /*16830*/  @P0 BRA `(.L_x_273) ;  /* 0xffffffdc00880947 */ /* 0x000fee000383ffff */
[----:B-----5:R-:W-:Y:S01]  /*16840*/  ELECT P0, URZ, PT ;  /* 0x00000000003f782f */ /* 0x020fe20003800000 */
[----:B------:R-:W-:-:S12]  /*16850*/  BSSY B0, `(.L_x_274) ;  /* 0x0000017000007945 */ /* 0x000fd80003800000 */
[----:B------:R-:W-:Y:S05]  /*16860*/  @!P0 BRA `(.L_x_275) ;  /* 0x0000000000548947 */ /* 0x000fea0003800000 */
[----:B------:R-:W-:Y:S05]  /*16870*/  @!P2 BRA `(.L_x_276) ;  /* 0x000000000004a947 */ /* 0x000fea0003800000 */
[----:B------:R-:W-:Y:S01]  /*16880*/  BPT.TRAP 0x1 ;  /* 0x000000040000795c */ /* 0x000fe20000300000 */
.L_x_276:
[----:B------:R-:W1:Y:S02]  /*16890*/  SYNCS.PHASECHK.TRANS64.TRYWAIT P0, [UR35+0x384d0], R0 ;  /* 0x0384d000ff0075a7 */ /* 0x000e640008000163 */
[----:B-1----:R-:W-:Y:S05]  /*168a0*/  @!P0 BRA `(.L_x_277) ;  /* 0x0000004c00a88947 */ /* 0x002fea0003800000 */
.L_x_391:
[----:B------:R-:W-:Y:S05]  /*168b0*/  @!P2 BRA `(.L_x_278) ;  /* 0x000000000004a947 */ /* 0x000fea0003800000 */
[----:B------:R-:W-:Y:S01]  /*168c0*/  BPT.TRAP 0x1 ;  /* 0x000000040000795c */ /* 0x000fe20000300000 */
.L_x_278:
[----:B------:R-:W2:Y:S02]  /*168d0*/  SYNCS.PHASECHK.TRANS64.TRYWAIT P0, [UR35+0x384d8], R0 ;  /* 0x0384d800ff0075a7 */ /* 0x000ea40008000163 */
[----:B--2---:R-:W-:Y:S05]  /*168e0*/  @!P0 BRA `(.L_x_279) ;  /* 0x0000004c00b08947 */ /* 0x004fea0003800000 */
.L_x_392:
[----:B------:R-:W-:Y:S05]  /*168f0*/  @!P2 BRA `(.L_x_280) ;  /* 0x000000000004a947 */ /* 0x000fea0003800000 */
[----:B------:R-:W-:Y:S01]  /*16900*/  BPT.TRAP 0x1 ;  /* 0x000000040000795c */ /* 0x000fe20000300000 */
.L_x_280:
[----:B------:R-:W2:Y:S02]  /*16910*/  SYNCS.PHASECHK.TRANS64.TRYWAIT P0, [UR35+0x384e0], R0 ;  /* 0x0384e000ff0075a7 */ /* 0x000ea40008000163 */
[----:B--2---:R-:W-:Y:S05]  /*16920*/  @!P0 BRA `(.L_x_281) ;  /* 0x0000004c00b88947 */ /* 0x004fea0003800000 */
.L_x_393:
[----:B------:R-:W-:Y:S05]  /*16930*/  @!P2 BRA `(.L_x_282) ;  /* 0x000000000004a947 */ /* 0x000fea0003800000 */
[----:B------:R-:W-:Y:S01]  /*16940*/  BPT.TRAP 0x1 ;  /* 0x000000040000795c */ /* 0x000fe20000300000 */
.L_x_282:
[----:B-1----:R-:W-:-:S04]  /*16950*/  MOV R0, 0x1 ;  /* 0x0000000100007802 */ /* 0x002fc80000000f00 */
[----:B------:R-:W-:-:S07]  /*16960*/  SHF.L.U32 R0, R0, 0x1f, RZ ;  /* 0x0000001f00007819 */ /* 0x000fce00000006ff */
.L_x_283:
[----:B-1-34-:R-:W-:-:S04]  /*16970*/  IMAD.U32 R3, RZ, RZ, UR35 ;  /* 0x00000023ff037e24 */ /* 0x01afc8000f8e00ff */
[----:B------:R1:W2:Y:S03]  /*16980*/  SYNCS.PHASECHK.TRANS64.TRYWAIT P0, [R3+URZ+0x384e8], R0 ;  /* 0x0384e800030075a7 */ /* 0x0002a6000800017f */
[----:B--2---:R-:W-:Y:S05]  /*16990*/  @!P0 NANOSLEEP.SYNCS 0x989680 ;  /* 0x009896800000895d */ /* 0x004fea0003900000 */
[----:B------:R-:W2:Y:S02]  /*169a0*/  @!P0 SYNCS.PHASECHK.TRANS64 P0, [R3+URZ+0x384e8], R0 ;  /* 0x0384e800030085a7 */ /* 0x000ea4000800007f */
[----:B--2---:R-:W-:Y:S05]  /*169b0*/  @!P0 BRA `(.L_x_283) ;  /* 0xfffffffc00ec8947 */ /* 0x004fea000383ffff */
.L_x_275:
[----:B------:R-:W-:Y:S05]  /*169c0*/  BSYNC B0 ;  /* 0x0000000000007941 */ /* 0x000fea0003800000 */
.L_x_274:
[----:B------:R-:W-:Y:S05]  /*169d0*/  EXIT ;  /* 0x000000000000794d */ /* 0x000fea0003800000 */
.L_x_156:
[----:B------:R-:W1:Y:S01]  /*169e0*/  S2UR UR4, SR_CTAID.Y ;  /* 0x00000000000479c3 */ /* 0x000e620000002600 */
[----:B------:R-:W3:Y:S01]  /*169f0*/  S2R R0, SR_LANEID ;  /* 0x0000000000007919 */ /* 0x000ee20000000000 */
[----:B------:R-:W-:Y:S01]  /*16a00*/  ELECT P0, URZ, PT ;  /* 0x00000000003f782f */ /* 0x000fe20003800000 */
[----:B------:R-:W-:Y:S01]  /*16a10*/  BSSY B0, `(.L_x_284) ;  /* 0x000003d000007945 */ /* 0x000fe20003800000 */
[----:B------:R-:W-:Y:S01]  /*16a20*/  ULDC.64 UR12, c[0x0][0x508] ;  /* 0x00014200000c7ab9 */ /* 0x000fe20000000a00 */
[----:B-1----:R-:W-:-:S04]  /*16a30*/  UIMAD UR4, UR4, UR39, UR40 ;  /* 0x00000027040472a4 */ /* 0x002fc8000f8e0228 */
[----:B------:R-:W-:-:S06]  /*16a40*/  UIMAD.WIDE UR12, UR4, 0x80, UR12 ;  /* 0x00000080040c78a5 */ /* 0x000fcc000f8e020c */
[----:B------:R-:W-:Y:S06]  /*16a50*/  @!P0 BRA `(.L_x_285) ;  /* 0x0000000000e08947 */ /* 0x000fec0003800000 */
[----:B------:R-:W-:Y:S01]  /*16a60*/  STL [R1+0x210], R14 ;  /* 0x0002100e01007387 */ /* 0x000fe20000100800 */
[----:B------:R-:W1:Y:S01]  /*16a70*/  LDC.64 R8, c[0x0][0x340] ;  /* 0x0000d000ff087b82 */ /* 0x000e620000000a00 */
[----:B------:R-:W-:Y:S02]  /*16a80*/  UMOV UR4, 0x400 ;  /* 0x0000040000047882 */ /* 0x000fe40000000000 */
[----:B------:R4:W-:Y:S01]  /*16a90*/  STL.64 [R1+0x208], R12 ;  /* 0x0002080c01007387 */ /* 0x0009e20000100a00 */
[----:B--2---:R-:W-:-:S03]  /*16aa0*/  ULEA UR4, UR41, UR4, 0x18 ;  /* 0x0000000429047291 */ /* 0x004fc6000f8ec03f */
[----:B------:R2:W-:Y:S01]  /*16ab0*/  STL [R1+0x200], R11 ;  /* 0x0002000b01007387 */ /* 0x0005e20000100800 */
[----:B------:R-:W3:Y:S08]  /*16ac0*/  LDC.64 R32, c[0x0][0x300] ;  /* 0x0000c000ff207b82 */ /* 0x000ef00000000a00 */
[----:B----4-:R-:W4:Y:S08]  /*16ad0*/  LDC.64 R12, c[0x0][0x350] ;  /* 0x0000d400ff0c7b82 */ /* 0x010f300000000a00 */
[----:B------:R-:W4:Y:S08]  /*16ae0*/  LDC.64 R14, c[0x0][0x358] ;  /* 0x0000d600ff0e7b82 */ /* 0x000f300000000a00 */
[----:B--2---:R-:W1:Y:S08]  /*16af0*/  LDC.64 R10, c[0x0][0x348] ;  /* 0x0000d200ff0a7b82 */ /* 0x004e700000000a00 */
[----:B------:R-:W3:Y:S01]  /*16b00*/  LDC.64 R34, c[0x0][0x308] ;  /* 0x0000c200ff227b82 */ /* 0x000ee20000000a00 */
[----:B----4-:R2:W-:Y:S07]  /*16b10*/  STS.128 [UR4+0x385d0], R12 ;  /* 0x0385d00cff007988 */ /* 0x0105ee0008000c04 */
[----:B------:R-:W4:Y:S01]  /*16b20*/  LDC.64 R28, c[0x0][0x310] ;  /* 0x0000c400ff1c7b82 */ /* 0x000f220000000a00 */
[----:B-1----:R1:W-:Y:S07]  /*16b30*/  STS.128 [UR4+0x385c0], R8 ;  /* 0x0385c008ff007988 */ /* 0x0023ee0008000c04 */
[----:B------:R-:W4:Y:S01]  /*16b40*/  LDC.64 R30, c[0x0][0x318] ;  /* 0x0000c600ff1e7b82 */ /* 0x000f220000000a00 */
[----:B---3--:R-:W-:Y:S07]  /*16b50*/  STS.128 [UR4+0x38580], R32 ;  /* 0x03858020ff007988 */ /* 0x008fee0008000c04 */
[----:B--2---:R-:W2:Y:S08]  /*16b60*/  LDC.64 R12, c[0x0][0x420] ;  /* 0x00010800ff0c7b82 */ /* 0x004eb00000000a00 */
[----:B------:R-:W2:Y:S08]  /*16b70*/  LDC.64 R14, c[0x0][0x428] ;  /* 0x00010a00ff0e7b82 */ /* 0x000eb00000000a00 */
[----:B-1----:R-:W1:Y:S01]  /*16b80*/  LDC.64 R8, c[0x0][0x430] ;  /* 0x00010c00ff087b82 */ /* 0x002e620000000a00 */
[----:B----4-:R-:W-:Y:S07]  /*16b90*/  STS.128 [UR4+0x38590], R28 ;  /* 0x0385901cff007988 */ /* 0x010fee0008000c04 */
[----:B------:R-:W1:Y:S01]  /*16ba0*/  LDC.64 R10, c[0x0][0x438] ;  /* 0x00010e00ff0a7b82 */ /* 0x000e620000000a00 */
[----:B--2---:R2:W-:Y:S07]  /*16bb0*/  STS.128 [UR4+0x38620], R12 ;  /* 0x0386200cff007988 */ /* 0x0045ee0008000c04 */
[----:B------:R-:W3:Y:S08]  /*16bc0*/  LDC.64 R24, c[0x0][0x320] ;  /* 0x0000c800ff187b82 */ /* 0x000ef00000000a00 */
[----:B------:R-:W3:Y:S01]  /*16bd0*/  LDC.64 R26, c[0x0][0x328] ;  /* 0x0000ca00ff1a7b82 */ /* 0x000ee20000000a00 */
[----:B--2---:R4:W5:Y:S07]  /*16be0*/  LDL.LU R14, [R1+0x210] ;  /* 0x00021000010e7983 */ /* 0x00496e0000300800 */
[----:B------:R-:W2:Y:S01]  /*16bf0*/  LDC.64 R4, c[0x0][0x330] ;  /* 0x0000cc00ff047b82 */ /* 0x000ea20000000a00 */
[----:B------:R4:W5:Y:S04]  /*16c00*/  LDL.LU.64 R12, [R1+0x208] ;  /* 0x00020800010c7983 */ /* 0x0009680000300a00 */
[----:B-1----:R1:W-:Y:S03]  /*16c10*/  STS.128 [UR4+0x38630], R8 ;  /* 0x03863008ff007988 */ /* 0x0023e60008000c04 */
[----:B------:R-:W2:Y:S01]  /*16c20*/  LDC.64 R6, c[0x0][0x338] ;  /* 0x0000ce00ff067b82 */ /* 0x000ea20000000a00 */
[----:B---3--:R3:W-:Y:S07]  /*16c30*/  STS.128 [UR4+0x385a0], R24 ;  /* 0x0385a018ff007988 */ /* 0x0087ee0008000c04 */
[----:B------:R-:W4:Y:S01]  /*16c40*/  LDC.64 R32, c[0x0][0x360] ;  /* 0x0000d800ff207b82 */ /* 0x000f220000000a00 */
[----:B-1----:R1:W5:Y:S07]  /*16c50*/  LDL.LU R11, [R1+0x200] ;  /* 0x00020000010b7983 */ /* 0x00236e0000300800 */
[----:B------:R-:W4:Y:S01]  /*16c60*/  LDC.64 R34, c[0x0][0x368] ;  /* 0x0000da00ff227b82 */ /* 0x000f220000000a00 */
[----:B--2---:R2:W-:Y:S07]  /*16c70*/  STS.128 [UR4+0x385b0], R4 ;  /* 0x0385b004ff007988 */ /* 0x0045ee0008000c04 */
[----:B------:R-:W1:Y:S08]  /*16c80*/  LDC.64 R28, c[0x0][0x370] ;  /* 0x0000dc00ff1c7b82 */ /* 0x000e700000000a00 */
[----:B------:R-:W1:Y:S08]  /*16c90*/  LDC.64 R30, c[0x0][0x378] ;  /* 0x0000de00ff1e7b82 */ /* 0x000e700000000a00 */
[----:B---3--:R-:W3:Y:S01]  /*16ca0*/  LDC.64 R24, c[0x0][0x400] ;  /* 0x00010000ff187b82 */ /* 0x008ee20000000a00 */
[----:B----4-:R4:W-:Y:S07]  /*16cb0*/  STS.128 [UR4+0x385e0], R32 ;  /* 0x0385e020ff007988 */ /* 0x0109ee0008000c04 */
[----:B------:R-:W3:Y:S08]  /*16cc0*/  LDC.64 R26, c[0x0][0x408] ;  /* 0x00010200ff1a7b82 */ /* 0x000ef00000000a00 */
[----:B--2---:R-:W2:Y:S01]  /*16cd0*/  LDC.64 R4, c[0x0][0x410] ;  /* 0x00010400ff047b82 */ /* 0x004ea20000000a00 */
[----:B-1----:R1:W-:Y:S07]  /*16ce0*/  STS.128 [UR4+0x385f0], R28 ;  /* 0x0385f01cff007988 */ /* 0x0023ee0008000c04 */
[----:B------:R-:W2:Y:S01]  /*16cf0*/  LDC.64 R6, c[0x0][0x418] ;  /* 0x00010600ff067b82 */ /* 0x000ea20000000a00 */
[----:B---3--:R3:W-:Y:S07]  /*16d00*/  STS.128 [UR4+0x38600], R24 ;  /* 0x03860018ff007988 */ /* 0x0087ee0008000c04 */
[----:B----4-:R-:W4:Y:S08]  /*16d10*/  LDC.64 R32, c[0x0][0x440] ;  /* 0x00011000ff207b82 */ /* 0x010f300000000a00 */
[----:B------:R-:W4:Y:S01]  /*16d20*/  LDC.64 R34, c[0x0][0x448] ;  /* 0x00011200ff227b82 */ /* 0x000f220000000a00 */
[----:B--2---:R2:W-:Y:S07]  /*16d30*/  STS.128 [UR4+0x38610], R4 ;  /* 0x03861004ff007988 */ /* 0x0045ee0008000c04 */
[----:B-1----:R-:W1:Y:S08]  /*16d40*/  LDC.64 R28, c[0x0][0x450] ;  /* 0x00011400ff1c7b82 */ /* 0x002e700000000a00 */
[----:B------:R-:W1:Y:S08]  /*16d50*/  LDC.64 R30, c[0x0][0x458] ;  /* 0x00011600ff1e7b82 */ /* 0x000e700000000a00 */
[----:B---3--:R-:W3:Y:S08]  /*16d60*/  LDC.64 R24, c[0x0][0x460] ;  /* 0x00011800ff187b82 */ /* 0x008ef00000000a00 */
[----:B------:R-:W3:Y:S08]  /*16d70*/  LDC.64 R26, c[0x0][0x468] ;  /* 0x00011a00ff1a7b82 */ /* 0x000ef00000000a00 */
[----:B--2---:R-:W2:Y:S08]  /*16d80*/  LDC.64 R4, c[0x0][0x470] ;  /* 0x00011c00ff047b82 */ /* 0x004eb00000000a00 */
[----:B------:R-:W2:Y:S01]  /*16d90*/  LDC.64 R6, c[0x0][0x478] ;  /* 0x00011e00ff067b82 */ /* 0x000ea20000000a00 */
[----:B----4-:R4:W-:Y:S04]  /*16da0*/  STS.128 [UR4+0x38640], R32 ;  /* 0x03864020ff007988 */ /* 0x0109e80008000c04 */
[----:B-1----:R4:W-:Y:S04]  /*16db0*/  STS.128 [UR4+0x38650], R28 ;  /* 0x0386501cff007988 */ /* 0x0029e80008000c04 */
[----:B---3--:R4:W-:Y:S04]  /*16dc0*/  STS.128 [UR4+0x38660], R24 ;  /* 0x03866018ff007988 */ /* 0x0089e80008000c04 */
[----:B--2---:R4:W-:Y:S02]  /*16dd0*/  STS.128 [UR4+0x38670], R4 ;  /* 0x03867004ff007988 */ /* 0x0049e40008000c04 */
.L_x_285:
[----:B--2---:R-:W-:Y:S05]  /*16de0*/  BSYNC B0 ;  /* 0x0000000000007941 */ /* 0x004fea0003800000 */
.L_x_284:
[----:B------:R-:W-:Y:S01]  /*16df0*/  ELECT P0, URZ, PT ;  /* 0x00000000003f782f */ /* 0x000fe20003800000 */
[----:B------:R-:W-:Y:S01]  /*16e00*/  NOP ;  /* 0x0000000000007918 */ /* 0x000fe20000000000 */
[----:B------:R-:W-:Y:S11]  /*16e10*/  BSSY B0, `(.L_x_286) ;  /* 0x0000052000007945 */ /* 0x000ff60003800000 */
[----:B------:R-:W-:Y:S05]  /*16e20*/  @!P0 BRA `(.L_x_287) ;  /* 0x0000000400408947 */ /* 0x000fea0003800000 */
[C---:B------:R-:W-:Y:S01]  /*16e30*/  SHF.L.U32 R10, R18.reuse, 0x3, RZ ;  /* 0x00000003120a7819 */ /* 0x040fe200000006ff */
[----:B------:R-:W-:Y:S01]  /*16e40*/  ULDC.64 UR4, c[0x0][0x518] ;  /* 0x0001460000047ab9 */ /* 0x000fe20000000a00 */
[----:B-----5:R-:W-:Y:S01]  /*16e50*/  SHF.L.U64.HI R14, R18, 0x3, R14 ;  /* 0x00000003120e7819 */ /* 0x020fe2000001020e */
[----:B------:R-:W-:Y:S01]  /*16e60*/  ULDC.64 UR6, c[0x0][0x528] ;  /* 0x00014a0000067ab9 */ /* 0x000fe20000000a00 */
[C---:B----4-:R-:W-:Y:S02]  /*16e70*/  IADD3 R4, P0, R10.reuse, UR4, RZ ;  /* 0x000000040a047c10 */ /* 0x050fe4000ff1e0ff */
[----:B------:R-:W-:Y:S02]  /*16e80*/  IADD3 R2, P1, R10, UR6, RZ ;  /* 0x000000060a027c10 */ /* 0x000fe4000ff3e0ff */
[C---:B------:R-:W-:Y:S01]  /*16e90*/  IADD3.X R5, R14.reuse, UR5, RZ, P0, !PT ;  /* 0x000000050e057c10 */ /* 0x040fe200087fe4ff */
[----:B------:R-:W-:Y:S01]  /*16ea0*/  ULDC.64 UR4, c[0x0][0x510] ;  /* 0x0001440000047ab9 */ /* 0x000fe20000000a00 */
[----:B------:R-:W-:Y:S01]  /*16eb0*/  IADD3.X R3, R14, UR7, RZ, P1, !PT ;  /* 0x000000070e037c10 */ /* 0x000fe20008ffe4ff */
[----:B------:R-:W-:-:S02]  /*16ec0*/  ULDC.64 UR6, c[0x0][0x520] ;  /* 0x0001480000067ab9 */ /* 0x000fc40000000a00 */
[----:B------:R1:W2:Y:S04]  /*16ed0*/  LDG.E.64 R8, desc[UR56][R4.64] ;  /* 0x0000003804087981 */ /* 0x0002a8000c1e1b00 */
[----:B------:R4:W3:Y:S01]  /*16ee0*/  LDG.E.64 R6, desc[UR56][R2.64] ;  /* 0x0000003802067981 */ /* 0x0008e2000c1e1b00 */
[C---:B-1----:R-:W-:Y:S02]  /*16ef0*/  IADD3 R4, P0, R10.reuse, UR4, RZ ;  /* 0x000000040a047c10 */ /* 0x042fe4000ff1e0ff */
[----:B----4-:R-:W-:Y:S02]  /*16f00*/  IADD3 R2, P1, R10, UR6, RZ ;  /* 0x000000060a027c10 */ /* 0x010fe4000ff3e0ff */
[C---:B------:R-:W-:Y:S02]  /*16f10*/  IADD3.X R5, R14.reuse, UR5, RZ, P0, !PT ;  /* 0x000000050e057c10 */ /* 0x040fe400087fe4ff */
[----:B------:R-:W-:-:S04]  /*16f20*/  IADD3.X R3, R14, UR7, RZ, P1, !PT ;  /* 0x000000070e037c10 */ /* 0x000fc80008ffe4ff */
[----:B------:R-:W4:Y:S04]  /*16f30*/  LDG.E.64 R4, desc[UR56][R4.64] ;  /* 0x0000003804047981 */ /* 0x000f28000c1e1b00 */
[----:B------:R-:W4:Y:S01]  /*16f40*/  LDG.E.64 R2, desc[UR56][R2.64] ;  /* 0x0000003802027981 */ /* 0x000f22000c1e1b00 */
[----:B------:R-:W-:Y:S01]  /*16f50*/  UMOV UR4, 0x400 ;  /* 0x0000040000047882 */ /* 0x000fe20000000000 */
[----:B------:R-:W-:Y:S01]  /*16f60*/  IADD3 R24, R11, -0x1, RZ ;  /* 0xffffffff0b187810 */ /* 0x000fe20007ffe0ff */
[----:B------:R-:W-:Y:S01]  /*16f70*/  ULEA UR4, UR41, UR4, 0x18 ;  /* 0x0000000429047291 */ /* 0x000fe2000f8ec03f */
[----:B------:R-:W-:Y:S01]  /*16f80*/  VIADD R25, R12, 0xffffffff ;  /* 0xffffffff0c197836 */ /* 0x000fe20000000000 */
[----:B------:R-:W-:Y:S01]  /*16f90*/  CS2R R26, SRZ ;  /* 0x00000000001a7805 */ /* 0x000fe2000001ff00 */
[----:B------:R-:W-:Y:S01]  /*16fa0*/  VIADD R13, R13, 0xffffffff ;  /* 0xffffffff0d0d7836 */ /* 0x000fe20000000000 */
[----:B------:R-:W-:Y:S01]  /*16fb0*/  UIADD3 UR5, UR4, 0x38580, URZ ;  /* 0x0003858004057890 */ /* 0x000fe2000fffe03f */
[----:B------:R-:W-:Y:S01]  /*16fc0*/  MOV R12, R24 ;  /* 0x00000018000c7202 */ /* 0x000fe20000000f00 */
[----:B------:R-:W-:-:S03]  /*16fd0*/  UIADD3 UR6, UR4, 0x38600, URZ ;  /* 0x0003860004067890 */ /* 0x000fc6000fffe03f */
[----:B------:R-:W1:Y:S01]  /*16fe0*/  LDS R10, [UR4+0x3859c] ;  /* 0x03859c04ff0a7984 */ /* 0x000e620008000800 */
[----:B------:R-:W-:Y:S02]  /*16ff0*/  IMAD.U32 R22, RZ, RZ, UR5 ;  /* 0x00000005ff167e24 */ /* 0x000fe4000f8e00ff */
[----:B------:R-:W-:Y:S01]  /*17000*/  MOV R28, UR6 ;  /* 0x00000006001c7c02 */ /* 0x000fe20008000f00 */
[----:B------:R-:W1:Y:S02]  /*17010*/  LDS R14, [UR4+0x3861c] ;  /* 0x03861c04ff0e7984 */ /* 0x000e640008000800 */
[----:B------:R-:W-:Y:S02]  /*17020*/  SHF.R.U64 R22, R22, 0x4, RZ ;  /* 0x0000000416167819 */ /* 0x000fe400000012ff */
[----:B------:R-:W-:Y:S01]  /*17030*/  SHF.R.U64 R28, R28, 0x4, RZ ;  /* 0x000000041c1c7819 */ /* 0x000fe200000012ff */
[----:B------:R-:W-:Y:S04]  /*17040*/  STS.128 [UR4+0x385a0], R24 ;  /* 0x0385a018ff007988 */ /* 0x000fe80008000c04 */
[----:B------:R-:W-:Y:S04]  /*17050*/  STS [UR4+0x38590], R22 ;  /* 0x03859016ff007988 */ /* 0x000fe80008000804 */
[----:B------:R-:W-:Y:S04]  /*17060*/  STS [UR4+0x38594], R22 ;  /* 0x03859416ff007988 */ /* 0x000fe80008000804 */
[----:B------:R-:W-:Y:S04]  /*17070*/  STS [UR4+0x38610], R28 ;  /* 0x0386101cff007988 */ /* 0x000fe80008000804 */
[----:B------:R-:W-:Y:S04]  /*17080*/  STS [UR4+0x38614], R28 ;  /* 0x0386141cff007988 */ /* 0x000fe80008000804 */
[----:B------:R-:W-:Y:S04]  /*17090*/  STS [UR4+0x385b0], RZ ;  /* 0x0385b0ffff007988 */ /* 0x000fe80008000804 */
[----:B------:R-:W-:Y:S01]  /*170a0*/  STS [UR4+0x38630], RZ ;  /* 0x038630ffff007988 */ /* 0x000fe20008000804 */
[----:B--2---:R-:W-:-:S04]  /*170b0*/  SHF.L.U64.HI R9, R8, 0x1, R9 ;  /* 0x0000000108097819 */ /* 0x004fc80000010209 */
[----:B------:R-:W-:Y:S02]  /*170c0*/  LOP3.LUT R9, R9, 0x1fffffff, RZ, 0xc0, !PT ;  /* 0x1fffffff09097812 */ /* 0x000fe400078ec0ff */
[----:B---3--:R-:W-:Y:S02]  /*170d0*/  SHF.L.U64.HI R7, R6, 0x1, R7 ;  /* 0x0000000106077819 */ /* 0x008fe40000010207 */
[----:B------:R-:W-:Y:S02]  /*170e0*/  SHF.R.U32.HI R15, RZ, 0x4, R9 ;  /* 0x00000004ff0f7819 */ /* 0x000fe40000011609 */
[----:B------:R-:W-:Y:S02]  /*170f0*/  LOP3.LUT R7, R7, 0x1fffffff, RZ, 0xc0, !PT ;  /* 0x1fffffff07077812 */ /* 0x000fe400078ec0ff */
[----:B-1----:R-:W-:Y:S02]  /*17100*/  LOP3.LUT R10, R10, 0xf, R15, 0xb8, !PT ;  /* 0x0000000f0a0a7812 */ /* 0x002fe400078eb80f */
[----:B------:R-:W-:-:S03]  /*17110*/  SHF.R.U32.HI R15, RZ, 0x4, R7 ;  /* 0x00000004ff0f7819 */ /* 0x000fc60000011607 */
[----:B------:R1:W-:Y:S01]  /*17120*/  STS [UR4+0x3859c], R10 ;  /* 0x03859c0aff007988 */ /* 0x0003e20008000804 */
[----:B------:R-:W-:-:S03]  /*17130*/  LOP3.LUT R15, R14, 0xf, R15, 0xb8, !PT ;  /* 0x0000000f0e0f7812 */ /* 0x000fc600078eb80f */
[----:B------:R-:W2:Y:S04]  /*17140*/  LDS R14, [UR4+0x3859c] ;  /* 0x03859c04ff0e7984 */ /* 0x000ea80008000800 */
[----:B------:R-:W-:Y:S01]  /*17150*/  STS [UR4+0x3861c], R15 ;  /* 0x03861c0fff007988 */ /* 0x000fe20008000804 */
[----:B-1----:R-:W-:Y:S01]  /*17160*/  IMAD.SHL.U32 R10, R8, 0x2, RZ ;  /* 0x00000002080a7824 */ /* 0x002fe200078e00ff */
[----:B------:R-:W-:Y:S02]  /*17170*/  SHF.L.U32 R8, R6, 0x1, RZ ;  /* 0x0000000106087819 */ /* 0x000fe400000006ff */
[----:B------:R-:W1:Y:S02]  /*17180*/  LDS R19, [UR4+0x3861c] ;  /* 0x03861c04ff137984 */ /* 0x000e640008000800 */
[----:B------:R-:W-:-:S02]  /*17190*/  LOP3.LUT R8, R8, 0xfffffffe, RZ, 0xc0, !PT ;  /* 0xfffffffe08087812 */ /* 0x000fc400078ec0ff */
[----:B------:R-:W-:Y:S01]  /*171a0*/  LOP3.LUT R10, R10, 0xfffffffe, RZ, 0xc0, !PT ;  /* 0xfffffffe0a0a7812 */ /* 0x000fe200078ec0ff */
[----:B----4-:R-:W-:Y:S01]  /*171b0*/  STS.64 [UR4+0x38580], R4 ;  /* 0x03858004ff007988 */ /* 0x010fe20008000a04 */
[----:B------:R-:W-:Y:S02]  /*171c0*/  SHF.R.U64 R8, R8, 0x4, R7 ;  /* 0x0000000408087819 */ /* 0x000fe40000001207 */
[----:B------:R-:W-:Y:S01]  /*171d0*/  SHF.R.U64 R9, R10, 0x4, R9 ;  /* 0x000000040a097819 */ /* 0x000fe20000001209 */
[----:B------:R-:W-:Y:S04]  /*171e0*/  STS.64 [UR4+0x38600], R2 ;  /* 0x03860002ff007988 */ /* 0x000fe80008000a04 */
[----:B------:R-:W-:Y:S04]  /*171f0*/  STS [UR4+0x3858c], R9 ;  /* 0x03858c09ff007988 */ /* 0x000fe80008000804 */
[----:B------:R-:W-:Y:S01]  /*17200*/  STS [UR4+0x3860c], R8 ;  /* 0x03860c08ff007988 */ /* 0x000fe20008000804 */
[----:B--2---:R-:W-:-:S05]  /*17210*/  LOP3.LUT R14, R14, 0xf0, RZ, 0xb8, !PT ;  /* 0x000000f00e0e7812 */ /* 0x004fca00078eb8ff */
[----:B------:R2:W-:Y:S01]  /*17220*/  STS [UR4+0x3859c], R14 ;  /* 0x03859c0eff007988 */ /* 0x0005e20008000804 */
[----:B-1----:R-:W-:-:S03]  /*17230*/  LOP3.LUT R19, R19, 0xf0, RZ, 0xb8, !PT ;  /* 0x000000f013137812 */ /* 0x002fc600078eb8ff */
[----:B------:R-:W1:Y:S04]  /*17240*/  LDS R23, [UR4+0x3859c] ;  /* 0x03859c04ff177984 */ /* 0x000e680008000800 */
[----:B------:R-:W-:Y:S01]  /*17250*/  STS [UR4+0x3861c], R19 ;  /* 0x03861c13ff007988 */ /* 0x000fe20008000804 */
[----:B--2---:R-:W-:-:S03]  /*17260*/  CS2R R14, SRZ ;  /* 0x00000000000e7805 */ /* 0x004fc6000001ff00 */
[----:B------:R-:W2:Y:S04]  /*17270*/  LDS R29, [UR4+0x3861c] ;  /* 0x03861c04ff1d7984 */ /* 0x000ea80008000800 */
[----:B------:R-:W-:Y:S01]  /*17280*/  STS.128 [UR4+0x38620], R12 ;  /* 0x0386200cff007988 */ /* 0x000fe20008000c04 */
[----:B-1----:R-:W-:-:S05]  /*17290*/  LOP3.LUT R23, R23, 0xf00, RZ, 0xb8, !PT ;  /* 0x00000f0017177812 */ /* 0x002fca00078eb8ff */
[----:B------:R-:W-:Y:S01]  /*172a0*/  STS.64 [UR4+0x38598], R22 ;  /* 0x03859816ff007988 */ /* 0x000fe20008000a04 */
[----:B--2---:R-:W-:-:S03]  /*172b0*/  LOP3.LUT R29, R29, 0xf00, RZ, 0xb8, !PT ;  /* 0x00000f001d1d7812 */ /* 0x004fc600078eb8ff */
[----:B------:R-:W1:Y:S04]  /*172c0*/  LDS R19, [UR4+0x3859c] ;  /* 0x03859c04ff137984 */ /* 0x000e680008000800 */
[----:B------:R-:W-:Y:S04]  /*172d0*/  STS.64 [UR4+0x38618], R28 ;  /* 0x0386181cff007988 */ /* 0x000fe80008000a04 */
[----:B------:R-:W2:Y:S01]  /*172e0*/  LDS R20, [UR4+0x3861c] ;  /* 0x03861c04ff147984 */ /* 0x000ea20008000800 */
[----:B-1----:R-:W-:-:S05]  /*172f0*/  LOP3.LUT R6, R19, 0xf000, RZ, 0xb8, !PT ;  /* 0x0000f00013067812 */ /* 0x002fca00078eb8ff */
[----:B------:R1:W-:Y:S01]  /*17300*/  STS [UR4+0x3859c], R6 ;  /* 0x03859c06ff007988 */ /* 0x0003e20008000804 */
[----:B--2---:R-:W-:-:S05]  /*17310*/  LOP3.LUT R7, R20, 0xf000, RZ, 0xb8, !PT ;  /* 0x0000f00014077812 */ /* 0x004fca00078eb8ff */
[----:B------:R1:W-:Y:S02]  /*17320*/  STS [UR4+0x3861c], R7 ;  /* 0x03861c07ff007988 */ /* 0x0003e40008000804 */
.L_x_287:
[----:B------:R-:W-:Y:S05]  /*17330*/  BSYNC B0 ;  /* 0x0000000000007941 */ /* 0x000fea0003800000 */
.L_x_286:
[----:B------:R-:W-:Y:S01]  /*17340*/  ELECT P0, URZ, PT ;  /* 0x00000000003f782f */ /* 0x000fe20003800000 */
[----:B------:R-:W-:Y:S01]  /*17350*/  NOP ;  /* 0x0000000000007918 */ /* 0x000fe20000000000 */
[----:B------:R-:W-:Y:S11]  /*17360*/  BSSY B0, `(.L_x_288) ;  /* 0x0000004000007945 */ /* 0x000ff60003800000 */
[----:B------:R-:W-:Y:S05]  /*17370*/  @!P0 BRA `(.L_x_289) ;  /* 0x0000000000088947 */ /* 0x000fea0003800000 */
[----:B------:R0:W-:Y:S01]  /*17380*/  UTMACMDFLUSH ;  /* 0x00000000000079b7 */ /* 0x0001e20000000000 */
[----:B------:R-:W-:-:S04]  /*17390*/  DEPBAR.LE SB0, 0x0 ;  /* 0x000080000000791a */ /* 0x000fc80000000000 */
.L_x_289:
[----:B------:R-:W-:Y:S05]  /*173a0*/  BSYNC B0 ;  /* 0x0000000000007941 */ /* 0x000fea0003800000 */
.L_x_288:
[----:B------:R-:W-:Y:S01]  /*173b0*/  UMOV UR4, 0x400 ;  /* 0x0000040000047882 */ /* 0x000fe20000000000 */
[----:B---3--:R-:W-:Y:S01]  /*173c0*/  IMAD.SHL.U32 R0, R0, 0x4, RZ ;  /* 0x0000000400007824 */ /* 0x008fe200078e00ff */
[----:B------:R-:W-:Y:S01]  /*173d0*/  ULEA UR18, UR41, UR4, 0x18 ;  /* 0x0000000429127291 */ /* 0x000fe2000f8ec03f */
[----:B------:R-:W-:-:S03]  /*173e0*/  ULDC UR14, c[0x0][0x884] ;  /* 0x00022100000e7ab9 */ /* 0x000fc60000000800 */
[----:B------:R-:W-:Y:S01]  /*173f0*/  UIADD3 UR20, UR18, 0x38580, URZ ;  /* 0x0003858012147890 */ /* 0x000fe2000fffe03f */
[----:B----4-:R-:W-:Y:S01]  /*17400*/  IADD3 R4, P0, R0, UR12, RZ ;  /* 0x0000000c00047c10 */ /* 0x010fe2000ff1e0ff */
[----:B------:R-:W-:Y:S01]  /*17410*/  UIMAD.WIDE UR14, UR14, 0x80, UR12 ;  /* 0x000000800e0e78a5 */ /* 0x000fe2000f8e020c */
[----:B-1----:R-:W-:Y:S02]  /*17420*/  IMAD.MOV.U32 R6, RZ, RZ, 0x1 ;  /* 0x00000001ff067424 */ /* 0x002fe400078e00ff */
[----:B------:R-:W-:-:S03]  /*17430*/  IADD3.X R5, RZ, UR13, RZ, P0, !PT ;  /* 0x0000000dff057c10 */ /* 0x000fc600087fe4ff */
[----:B------:R-:W-:Y:S01]  /*17440*/  IADD3 R2, P1, R0, UR14, RZ ;  /* 0x0000000e00027c10 */ /* 0x000fe2000ff3e0ff */
[----:B------:R-:W1:Y:S04]  /*17450*/  LDS R7, [R0+UR20] ;  /* 0x0000001400077984 */ /* 0x000e680008000800 */
[----:B------:R2:W3:Y:S01]  /*17460*/  LDS R9, [R0+UR20+0x80] ;  /* 0x0000801400097984 */ /* 0x0004e20008000800 */
[----:B------:R-:W-:Y:S01]  /*17470*/  IMAD.X R3, RZ, RZ, UR15, P1 ;  /* 0x0000000fff037e24 */ /* 0x000fe200088e06ff */
[----:B------:R-:W-:Y:S01]  /*17480*/  MOV R8, 0x1 ;  /* 0x0000000100087802 */ /* 0x000fe20000000f00 */
[----:B------:R-:W-:Y:S01]  /*17490*/  BSSY B0, `(.L_x_290) ;  /* 0x00000ee000007945 */ /* 0x000fe20003800000 */
[----:B------:R-:W-:Y:S01]  /*174a0*/  USHF.L.U32 UR4, UR41, 0x7, URZ ;  /* 0x0000000729047899 */ /* 0x000fe2000800063f */
[----:B------:R-:W-:Y:S01]  /*174b0*/  IMAD.MOV.U32 R10, RZ, RZ, 0x1 ;  /* 0x00000001ff0a7424 */ /* 0x000fe200078e00ff */
[----:B------:R-:W-:Y:S01]  /*174c0*/  USHF.L.U32 UR5, UR41, 0xd, URZ ;  /* 0x0000000d29057899 */ /* 0x000fe2000800063f */
[----:B------:R-:W-:Y:S01]  /*174d0*/  MOV R19, RZ ;  /* 0x000000ff00137202 */ /* 0x000fe20000000f00 */
[----:B------:R-:W-:Y:S01]  /*174e0*/  IMAD.MOV.U32 R20, RZ, RZ, RZ ;  /* 0x000000ffff147224 */ /* 0x000fe200078e00ff */
[----:B--2---:R-:W-:Y:S01]  /*174f0*/  MOV R0, RZ ;  /* 0x000000ff00007202 */ /* 0x004fe20000000f00 */
[----:B------:R-:W-:-:S02]  /*17500*/  ULOP3.LUT UR22, UR53, 0x1, URZ, 0xfc, !UPT ;  /* 0x0000000135167892 */ /* 0x000fc4000f8efc3f */
[----:B------:R-:W-:Y:S02]  /*17510*/  ULOP3.LUT UR19, UR52, 0x2, URZ, 0xfc, !UPT ;  /* 0x0000000234137892 */ /* 0x000fe4000f8efc3f */
[----:B------:R-:W-:Y:S02]  /*17520*/  ULOP3.LUT UR16, UR4, 0x80, URZ, 0xc0, !UPT ;  /* 0x0000008004107892 */ /* 0x000fe4000f8ec03f */
[----:B------:R-:W-:Y:S02]  /*17530*/  ULOP3.LUT UR17, UR5, 0x2000, URZ, 0xc0, !UPT ;  /* 0x0000200005117892 */ /* 0x000fe4000f8ec03f */
[----:B------:R-:W-:Y:S01]  /*17540*/  UIADD3 UR21, UR18, 0x38600, URZ ;  /* 0x0003860012157890 */ /* 0x000fe2000fffe03f */
[----:B-1----:R-:W5:Y:S04]  /*17550*/  ATOMG.E.EXCH.STRONG.GPU PT, RZ, [R4], R7 ;  /* 0x0000000704ff73a8 */ /* 0x002f6800041ee100 */
[----:B---3--:R1:W5:Y:S02]  /*17560*/  ATOMG.E.EXCH.STRONG.GPU PT, RZ, [R2], R9 ;  /* 0x0000000902ff73a8 */ /* 0x00836400041ee100 */
[----:B-1----:R-:W-:-:S02]  /*17570*/  PRMT R2, R6, 0x7610, R2 ;  /* 0x0000761006027816 */ /* 0x002fc40000000002 */
[----:B------:R-:W-:-:S07]  /*17580*/  PRMT R3, R8, 0x7610, R3 ;  /* 0x0000761008037816 */ /* 0x000fce0000000003 */
.L_x_309:
[----:B------:R-:W-:Y:S01]  /*17590*/  LOP3.LUT P0, RZ, R3, 0xff, RZ, 0xc0, !PT ;  /* 0x000000ff03ff7812 */ /* 0x000fe2000780c0ff */
[----:B------:R-:W-:Y:S05]  /*175a0*/  YIELD ;  /* 0x0000000000007946 */ /* 0x000fea0003800000 */
[----:B-----5:R-:W-:Y:S01]  /*175b0*/  IADD3 R4, R11, 0x3f, RZ ;  /* 0x0000003f0b047810 */ /* 0x020fe20007ffe0ff */
[----:B------:R-:W-:Y:S03]  /*175c0*/  BSSY B1, `(.L_x_291) ;  /* 0x0000009000017945 */ /* 0x000fe60003800000 */
[----:B------:R-:W-:-:S04]  /*175d0*/  SHF.R.S32.HI R5, RZ, 0x1f, R4 ;  /* 0x0000001fff057819 */ /* 0x000fc80000011404 */
[----:B------:R-:W-:Y:S01]  /*175e0*/  LEA.HI R5, R5, R4, RZ, 0x6 ;  /* 0x0000000405057211 */ /* 0x000fe200078f30ff */
[----:B------:R-:W-:Y:S06]  /*175f0*/  @!P0 BRA `(.L_x_292) ;  /* 0x0000000000148947 */ /* 0x000fec0003800000 */
[----:B------:R-:W-:-:S04]  /*17600*/  DEPBAR {5,4,3,2,1,0} ;  /* 0x0000003f0000791a */ /* 0x000fc80000000000 */
[----:B------:R1:W-:Y:S01]  /*17610*/  UTMACCTL.IV [UR12] ;  /* 0x000000000c0079b9 */ /* 0x0003e20008000000 */
[----:B------:R-:W-:-:S04]  /*17620*/  DEPBAR {5,4,3,2,1,0} ;  /* 0x0000003f0000791a */ /* 0x000fc80000000000 */
[----:B------:R1:W-:Y:S02]  /*17630*/  UTMACCTL.IV [UR14] ;  /* 0x000000000e0079b9 */ /* 0x0003e40008000000 */
[----:B-1----:R-:W-:Y:S01]  /*17640*/  NOP ;  /* 0x0000000000007918 */ /* 0x002fe20000000000 */
.L_x_292:
[----:B------:R-:W-:Y:S05]  /*17650*/  BSYNC B1 ;  /* 0x0000000000017941 */ /* 0x000fea0003800000 */
.L_x_291:
[----:B------:R-:W-:Y:S01]  /*17660*/  UMOV UR4, 0xffffffff ;  /* 0xffffffff00047882 */ /* 0x000fe20000000000 */
[----:B------:R-:W-:Y:S02]  /*17670*/  SHF.R.S32.HI R7, RZ, 0x6, R5 ;  /* 0x00000006ff077819 */ /* 0x000fe40000011405 */
[----:B------:R-:W-:Y:S05]  /*17680*/  BRA.DIV UR4, `(.L_x_293) ;  /* 0x0000004204787947 */ /* 0x000fea000b800000 */
[----:B------:R-:W-:-:S13]  /*17690*/  ELECT P6, URZ, PT ;  /* 0x00000000003f782f */ /* 0x000fda00038c0000 */
.L_x_396:
[----:B------:R-:W-:Y:S01]  /*176a0*/  ISETP.LT.OR P6, PT, R11, 0x1, !P6 ;  /* 0x000000010b00780c */ /* 0x000fe200077c1670 */
[----:B------:R-:W-:-:S12]  /*176b0*/  BSSY B1, `(.L_x_294) ;  /* 0x000002f000017945 */ /* 0x000fd80003800000 */
[----:B------:R-:W-:Y:S05]  /*176c0*/  @P6 BRA `(.L_x_295) ;  /* 0x0000000000b46947 */ /* 0x000fea0003800000 */
[----:B------:R-:W-:Y:S01]  /*176d0*/  LEA R17, R17, UR16, 0x8 ;  /* 0x0000001011117c11 */ /* 0x000fe2000f8e40ff */
[----:B------:R-:W-:Y:S01]  /*176e0*/  IMAD.SHL.U32 R16, R16, 0x100, RZ ;  /* 0x0000010010107824 */ /* 0x000fe200078e00ff */
[----:B------:R-:W-:Y:S01]  /*176f0*/  IADD3 R9, R7, 0x1, RZ ;  /* 0x0000000107097810 */ /* 0x000fe20007ffe0ff */
[----:B------:R-:W-:Y:S01]  /*17700*/  IMAD.MOV.U32 R12, RZ, RZ, RZ ;  /* 0x000000ffff0c7224 */ /* 0x000fe200078e00ff */
[----:B------:R-:W-:Y:S01]  /*17710*/  MOV R3, R10 ;  /* 0x0000000a00037202 */ /* 0x000fe20000000f00 */
[----:B------:R-:W-:-:S07]  /*17720*/  IMAD.MOV.U32 R4, RZ, RZ, R0 ;  /* 0x000000ffff047224 */ /* 0x000fce00078e0000 */
.L_x_298:
[----:B-1----:R-:W-:Y:S01]  /*17730*/  LEA R8, R4, UR18, 0x3 ;  /* 0x0000001204087c11 */ /* 0x002fe2000f8e18ff */
[----:B------:R-:W-:Y:S05]  /*17740*/  YIELD ;  /* 0x0000000000007946 */ /* 0x000fea0003800000 */
[----:B------:R-:W-:Y:S02]  /*17750*/  SHF.L.U32 R5, R3, 0x1f, RZ ;  /* 0x0000001f03057819 */ /* 0x000fe400000006ff */
[----:B------:R-:W-:Y:S02]  /*17760*/  LOP3.LUT P1, RZ, R21, 0x7f, RZ, 0xc0, !PT ;  /* 0x0000007f15ff7812 */ /* 0x000fe4000782c0ff */
[----:B------:R-:W1:Y:S11]  /*17770*/  SYNCS.PHASECHK.TRANS64.TRYWAIT P0, [R8+URZ+0x38498], R5 ;  /* 0x03849805080075a7 */ /* 0x000e76000800017f */
[----:B------:R-:W2:Y:S01]  /*17780*/  @!P1 LDC R6, c[0x0][0x500] ;  /* 0x00014000ff069b82 */ /* 0x000ea20000000800 */
[----:B-1----:R-:W-:Y:S05]  /*17790*/  @!P0 BRA `(.L_x_296) ;  /* 0x0000004000548947 */ /* 0x002fea0003800000 */
.L_x_397:
[----:B------:R-:W-:Y:S01]  /*177a0*/  UPRMT UR4, UR19, 0x9910, URZ ;  /* 0x0000991013047896 */ /* 0x000fe2000800003f */
[----:B--2---:R2:W-:Y:S03]  /*177b0*/  @!P1 SYNCS.ARRIVE.TRANS64 RZ, [R8+URZ+0x38480], R6 ;  /* 0x0384800608ff99a7 */ /* 0x0045e6000800003f */
[----:B------:R-:W-:-:S06]  /*177c0*/  UISETP.NE.AND UP0, UPT, UR4, 0x2, UPT ;  /* 0x000000020400788c */ /* 0x000fcc000bf05270 */
[----:B------:R-:W-:-:S13]  /*177d0*/  PLOP3.LUT P0, PT, PT, PT, UP0, 0x80, 0x0 ;  /* 0x000000000000781c */ /* 0x000fda0003f0f008 */
[----:B--2---:R-:W-:Y:S05]  /*177e0*/  @P0 BRA `(.L_x_297) ;  /* 0x0000000000040947 */ /* 0x004fea0003800000 */
[----:B------:R-:W-:Y:S01]  /*177f0*/  BPT.TRAP 0x1 ;  /* 0x000000040000795c */ /* 0x000fe20000300000 */
.L_x_297:
[----:B------:R-:W-:Y:S01]  /*17800*/  R2UR UR8, R4 ;  /* 0x00000000040872ca */ /* 0x000fe200000e0000 */
[----:B------:R-:W-:Y:S01]  /*17810*/  VIADD R9, R9, 0xffffffff ;  /* 0xffffffff09097836 */ /* 0x000fe20000000000 */
[----:B------:R-:W-:Y:S01]  /*17820*/  R2UR UR9, R8 ;  /* 0x00000000080972ca */ /* 0x000fe200000e0000 */
[----:B------:R-:W-:Y:S01]  /*17830*/  UMOV UR24, 0x0 ;  /* 0x0000000000187882 */ /* 0x000fe20000000000 */
[----:B------:R-:W-:Y:S01]  /*17840*/  R2UR UR10, R12 ;  /* 0x000000000c0a72ca */ /* 0x000fe200000e0000 */
[----:B------:R-:W-:Y:S01]  /*17850*/  UMOV UR25, 0x10000000 ;  /* 0x1000000000197882 */ /* 0x000fe20000000000 */
[----:B------:R-:W-:Y:S01]  /*17860*/  R2UR UR11, R16 ;  /* 0x00000000100b72ca */ /* 0x000fe200000e0000 */
[----:B------:R-:W-:Y:S01]  /*17870*/  UMOV UR23, 0x30000 ;  /* 0x0003000000177882 */ /* 0x000fe20000000000 */
[----:B------:R-:W-:Y:S02]  /*17880*/  R2UR UR7, R17 ;  /* 0x00000000110772ca */ /* 0x000fe400000e0000 */
[----:B------:R-:W-:-:S02]  /*17890*/  ISETP.GT.AND P1, PT, R9, 0x1, PT ;  /* 0x000000010900780c */ /* 0x000fc40003f24270 */
[----:B------:R-:W-:Y:S01]  /*178a0*/  IADD3 R4, R4, 0x1, RZ ;  /* 0x0000000104047810 */ /* 0x000fe20007ffe0ff */
[----:B------:R-:W-:Y:S01]  /*178b0*/  ULEA UR4, UR8, UR17, 0xe ;  /* 0x0000001108047291 */ /* 0x000fe2000f8e703f */
[----:B------:R-:W-:Y:S01]  /*178c0*/  IADD3 R12, R12, 0x40, RZ ;  /* 0x000000400c0c7810 */ /* 0x000fe20007ffe0ff */
[----:B------:R-:W-:Y:S01]  /*178d0*/  ULEA UR8, UR8, UR18, 0xf ;  /* 0x0000001208087291 */ /* 0x000fe2000f8e783f */
[C---:B------:R-:W-:Y:S01]  /*178e0*/  ISETP.NE.AND P0, PT, R4.reuse, 0x3, PT ;  /* 0x000000030400780c */ /* 0x040fe20003f05270 */
[----:B------:R-:W-:Y:S02]  /*178f0*/  ULEA UR4, UR4, UR18, 0x1 ;  /* 0x0000001204047291 */ /* 0x000fe4000f8e083f */
[----:B------:R-:W-:Y:S01]  /*17900*/  UIADD3 UR9, UR9, 0x38480, URZ ;  /* 0x0003848009097890 */ /* 0x000fe2000fffe03f */
[----:B------:R-:W-:Y:S01]  /*17910*/  SEL R6, RZ, 0x1, P0 ;  /* 0x00000001ff067807 */ /* 0x000fe20000000000 */
[----:B------:R-:W-:Y:S01]  /*17920*/  UIADD3 UR4, UR4, 0x18000, URZ ;  /* 0x0001800004047890 */ /* 0x000fe2000fffe03f */
[----:B------:R-:W-:Y:S01]  /*17930*/  SEL R4, R4, RZ, P0 ;  /* 0x000000ff04047207 */ /* 0x000fe20000000000 */
[----:B------:R-:W-:Y:S01]  /*17940*/  UMOV UR6, UR10 ;  /* 0x0000000a00067c82 */ /* 0x000fe20008000000 */
[----:B------:R-:W-:-:S02]  /*17950*/  LOP3.LUT R3, R3, R6, RZ, 0x3c, !PT ;  /* 0x0000000603037212 */ /* 0x000fc400078e3cff */
[----:B------:R-:W-:Y:S02]  /*17960*/  UMOV UR5, UR9 ;  /* 0x0000000900057c82 */ /* 0x000fe40008000000 */
[----:B------:R2:W-:Y:S02]  /*17970*/  UTMALDG.2D [UR8], [UR12], desc[UR24] ;  /* 0x000018080c0075b4 */ /* 0x0005e40008009000 */
[----:B------:R2:W-:Y:S02]  /*17980*/  UTMALDG.2D.MULTICAST [UR4], [UR14], UR23, desc[UR24] ;  /* 0x000018040e0073b4 */ /* 0x0005e40008009817 */
[----:B--2---:R-:W-:Y:S05]  /*17990*/  @P1 BRA `(.L_x_298) ;  /* 0xfffffffc00641947 */ /* 0x004fea000383ffff */
.L_x_295:
[----:B------:R-:W-:Y:S05]  /*179a0*/  BSYNC B1 ;  /* 0x0000000000017941 */ /* 0x000fea0003800000 */
.L_x_294:
[----:B------:R-:W-:Y:S01]  /*179b0*/  LOP3.LUT P1, RZ, R2, 0xff, RZ, 0xc0, !PT ;  /* 0x000000ff02ff7812 */ /* 0x000fe2000782c0ff */
[----:B------:R-:W-:Y:S01]  /*179c0*/  IMAD.IADD R0, R7, 0x1, R0 ;  /* 0x0000000107007824 */ /* 0x000fe200078e0200 */
[----:B------:R-:W-:-:S03]  /*179d0*/  MOV R4, UR22 ;  /* 0x0000001600047c02 */ /* 0x000fc60008000f00 */
[C---:B------:R-:W-:Y:S01]  /*179e0*/  IMAD.WIDE.U32 R2, R0.reuse, -0x55555555, RZ ;  /* 0xaaaaaaab00027825 */ /* 0x040fe200078e00ff */
[----:B------:R-:W-:Y:S02]  /*179f0*/  ISETP.GT.U32.AND P0, PT, R0, 0x2, PT ;  /* 0x000000020000780c */ /* 0x000fe40003f04070 */
[----:B------:R-:W-:Y:S02]  /*17a00*/  ISETP.NE.AND P2, PT, R4, 0x3, PT ;  /* 0x000000030400780c */ /* 0x000fe40003f45270 */
[C---:B------:R-:W-:Y:S02]  /*17a10*/  ISETP.LT.U32.AND P0, PT, R7.reuse, 0x3, P0 ;  /* 0x000000030700780c */ /* 0x040fe40000701070 */
[----:B------:R-:W-:Y:S01]  /*17a20*/  SHF.R.U32.HI R3, RZ, 0x1, R3 ;  /* 0x00000001ff037819 */ /* 0x000fe20000011603 */
[----:B------:R-:W-:Y:S01]  /*17a30*/  @P1 SYNCS.ARRIVE.TRANS64.A1T0 RZ, [UR18+0x384f8], RZ ;  /* 0x0384f8ffffff19a7 */ /* 0x000fe20008100012 */
[----:B------:R-:W-:Y:S02]  /*17a40*/  ISETP.GE.U32.AND P1, PT, R7, 0x3, PT ;  /* 0x000000030700780c */ /* 0x000fe40003f26070 */
[----:B-1----:R-:W-:Y:S01]  /*17a50*/  SEL R5, RZ, 0x1, !P0 ;  /* 0x00000001ff057807 */ /* 0x002fe20004000000 */
[----:B------:R-:W-:-:S03]  /*17a60*/  IMAD R0, R3, -0x3, R0 ;  /* 0xfffffffd03007824 */ /* 0x000fc600078e0200 */
[----:B------:R-:W-:-:S07]  /*17a70*/  LOP3.LUT R10, R10, R5, RZ, 0x3c, !PT ;  /* 0x000000050a0a7212 */ /* 0x000fce00078e3cff */
[----:B------:R-:W-:Y:S01]  /*17a80*/  @P1 LOP3.LUT R10, R10, 0x1, R3, 0x78, !PT ;  /* 0x000000010a0a1812 */ /* 0x000fe200078e7803 */
[----:B------:R-:W-:Y:S06]  /*17a90*/  @!P2 BRA `(.L_x_299) ;  /* 0x000000000004a947 */ /* 0x000fec0003800000 */
[----:B------:R-:W-:Y:S01]  /*17aa0*/  BPT.TRAP 0x1 ;  /* 0x000000040000795c */ /* 0x000fe20000300000 */
.L_x_299:
[C---:B------:R-:W-:Y:S01]  /*17ab0*/  LEA R3, R19.reuse, UR18, 0x3 ;  /* 0x0000001213037c11 */ /* 0x040fe2000f8e18ff */
[----:B------:R-:W-:Y:S01]  /*17ac0*/  BSSY B1, `(.L_x_300) ;  /* 0x0000005000017945 */ /* 0x000fe20003800000 */
[----:B------:R-:W-:Y:S02]  /*17ad0*/  SHF.L.U32 R2, R20, 0x1f, RZ ;  /* 0x0000001f14027819 */ /* 0x000fe400000006ff */
[----:B------:R-:W-:Y:S02]  /*17ae0*/  LEA R4, R19, UR18, 0x4 ;  /* 0x0000001213047c11 */ /* 0x000fe4000f8e20ff */
[----:B------:R-:W1:Y:S02]  /*17af0*/  SYNCS.PHASECHK.TRANS64.TRYWAIT P0, [R3+URZ+0x38400], R2 ;  /* 0x03840002030075a7 */ /* 0x000e64000800017f */
[----:B-1----:R-:W-:Y:S05]  /*17b00*/  @!P0 BRA `(.L_x_301) ;  /* 0x0000003c008c8947 */ /* 0x002fea0003800000 */
.L_x_398:
[----:B------:R-:W-:Y:S05]  /*17b10*/  BSYNC B1 ;  /* 0x0000000000017941 */ /* 0x000fea0003800000 */
.L_x_300:
[----:B------:R-:W2:Y:S01]  /*17b20*/  LDS.128 R4, [R4+0x38500] ;  /* 0x0385000004047984 */ /* 0x000ea20000000c00 */
[----:B------:R-:W-:Y:S01]  /*17b30*/  @!PT LDS RZ, [RZ] ;  /* 0x00000000fffff984 */ /* 0x000fe20000000800 */
[----:B------:R-:W-:Y:S01]  /*17b40*/  @!PT LDS RZ, [RZ] ;  /* 0x00000000fffff984 */ /* 0x000fe20000000800 */
[----:B------:R-:W-:Y:S01]  /*17b50*/  @!PT LDS RZ, [RZ] ;  /* 0x00000000fffff984 */ /* 0x000fe20000000800 */
[----:B------:R-:W-:Y:S01]  /*17b60*/  @!PT LDS RZ, [RZ] ;  /* 0x00000000fffff984 */ /* 0x000fe20000000800 */
[----:B------:R3:W-:Y:S06]  /*17b70*/  MEMBAR.ALL.CTA ;  /* 0x0000000000007992 */ /* 0x0007ec0000008000 */
[----:B---3--:R-:W3:Y:S01]  /*17b80*/  FENCE.VIEW.ASYNC.S ;  /* 0x00000000000073c6 */ /* 0x008ee20000000000 */
[----:B--2---:R-:W-:Y:S01]  /*17b90*/  IMAD.MOV.U32 R17, RZ, RZ, R5 ;  /* 0x000000ffff117224 */ /* 0x004fe200078e0005 */
[----:B------:R-:W-:Y:S01]  /*17ba0*/  MOV R16, R4 ;  /* 0x0000000400107202 */ /* 0x000fe20000000f00 */
[----:B---3--:R-:W-:Y:S06]  /*17bb0*/  @!P2 BRA `(.L_x_302) ;  /* 0x000000000004a947 */ /* 0x008fec0003800000 */
[----:B------:R-:W-:Y:S01]  /*17bc0*/  BPT.TRAP 0x1 ;  /* 0x000000040000795c */ /* 0x000fe20000300000 */
.L_x_302:
[----:B------:R-:W2:Y:S01]  /*17bd0*/  S2R R5, SR_CgaCtaId ;  /* 0x0000000000057919 */ /* 0x000ea20000008800 */
[----:B------:R-:W-:Y:S01]  /*17be0*/  ISETP.NE.AND P0, PT, R7, RZ, PT ;  /* 0x000000ff0700720c */ /* 0x000fe20003f05270 */
[----:B-1----:R-:W-:Y:S01]  /*17bf0*/  VIADD R2, R3, 0x38440 ;  /* 0x0003844003027836 */ /* 0x002fe20000000000 */
[CC--:B------:R-:W-:Y:S02]  /*17c00*/  ISETP.NE.AND P1, PT, R6.reuse, R18.reuse, PT ;  /* 0x000000120600720c */ /* 0x0c0fe40003f25270 */
[----:B------:R-:W-:Y:S02]  /*17c10*/  ISETP.EQ.OR P0, PT, R6, R18, !P0 ;  /* 0x000000120600720c */ /* 0x000fe40004702670 */
[----:B--2---:R-:W-:-:S04]  /*17c20*/  PRMT R2, R5, 0x654, R2 ;  /* 0x0000065405027816 */ /* 0x004fc80000000002 */
[----:B------:R1:W-:Y:S07]  /*17c30*/  SYNCS.ARRIVE.TRANS64.RED.A1T0 RZ, [R2+URZ], RZ ;  /* 0x000000ff02ff79a7 */ /* 0x0003ee000810043f */
[----:B------:R-:W-:Y:S05]  /*17c40*/  @P0 BRA `(.L_x_303) ;  /* 0x0000000400a40947 */ /* 0x000fea0003800000 */
[----:B-1----:R-:W1:Y:S02]  /*17c50*/  LDC.64 R2, c[0x0][0x290] ;  /* 0x0000a400ff027b82 */ /* 0x002e640000000a00 */
[----:B-1----:R-:W-:-:S05]  /*17c60*/  IMAD.WIDE R2, R6, 0xc, R2 ;  /* 0x0000000c06027825 */ /* 0x002fca00078e0202 */
[----:B------:R1:W5:Y:S01]  /*17c70*/  LDG.E R11, desc[UR56][R2.64+0x8] ;  /* 0x00000838020b7981 */ /* 0x000362000c1e1900 */
[----:B------:R-:W-:-:S03]  /*17c80*/  UMOV UR4, 0xffffffff ;  /* 0xffffffff00047882 */ /* 0x000fc60000000000 */
[----:B------:R-:W-:Y:S05]  /*17c90*/  BRA.DIV UR4, `(.L_x_304) ;  /* 0x0000003e043c7947 */ /* 0x000fea000b800000 */
[----:B------:R-:W-:-:S13]  /*17ca0*/  ELECT P6, URZ, PT ;  /* 0x00000000003f782f */ /* 0x000fda00038c0000 */
.L_x_401:
[----:B------:R-:W-:Y:S04]  /*17cb0*/  BSSY B1, `(.L_x_305) ;  /* 0x000004f000017945 */ /* 0x000fe80003800000 */
[----:B------:R-:W-:Y:S05]  /*17cc0*/  @!P6 BRA `(.L_x_306) ;  /* 0x000000040034e947 */ /* 0x000fea0003800000 */
[----:B------:R-:W-:Y:S01]  /*17cd0*/  SHF.R.S32.HI R23, RZ, 0x1f, R6 ;  /* 0x0000001fff177819 */ /* 0x000fe20000011406 */
[----:B------:R-:W-:Y:S01]  /*17ce0*/  ULDC.64 UR4, c[0x0][0x510] ;  /* 0x0001440000047ab9 */ /* 0x000fe20000000a00 */
[C---:B------:R-:W-:Y:S01]  /*17cf0*/  SHF.L.U32 R22, R6.reuse, 0x3, RZ ;  /* 0x0000000306167819 */ /* 0x040fe200000006ff */
[----:B------:R-:W-:Y:S01]  /*17d00*/  ULDC.64 UR6, c[0x0][0x520] ;  /* 0x0001480000067ab9 */ /* 0x000fe20000000a00 */
[----:B------:R-:W-:Y:S01]  /*17d10*/  SHF.L.U64.HI R23, R6, 0x3, R23 ;  /* 0x0000000306177819 */ /* 0x000fe20000010217 */
[----:B------:R-:W2:Y:S01]  /*17d20*/  LDG.E R18, desc[UR56][R2.64] ;  /* 0x0000003802127981 */ /* 0x000ea2000c1e1900 */
[C---:B------:R-:W-:Y:S02]  /*17d30*/  IADD3 R8, P0, R22.reuse, UR4, RZ ;  /* 0x0000000416087c10 */ /* 0x040fe4000ff1e0ff */
[----:B------:R-:W-:Y:S02]  /*17d40*/  IADD3 R4, P2, R22, UR6, RZ ;  /* 0x0000000616047c10 */ /* 0x000fe4000ff5e0ff */
[C---:B------:R-:W-:Y:S01]  /*17d50*/  IADD3.X R9, R23.reuse, UR5, RZ, P0, !PT ;  /* 0x0000000517097c10 */ /* 0x040fe200087fe4ff */
[----:B------:R-:W-:Y:S01]  /*17d60*/  ULDC.64 UR4, c[0x0][0x518] ;  /* 0x0001460000047ab9 */ /* 0x000fe20000000a00 */
[----:B------:R-:W-:-:S03]  /*17d70*/  IADD3.X R5, R23, UR7, RZ, P2, !PT ;  /* 0x0000000717057c10 */ /* 0x000fc600097fe4ff */
[----:B------:R-:W3:Y:S04]  /*17d80*/  LDG.E.64 R14, desc[UR56][R8.64] ;  /* 0x00000038080e7981 */ /* 0x000ee8000c1e1b00 */
[----:B------:R4:W2:Y:S02]  /*17d90*/  LDG.E.64 R12, desc[UR56][R4.64] ;  /* 0x00000038040c7981 */ /* 0x0008a4000c1e1b00 */
[----:B----4-:R-:W-:-:S04]  /*17da0*/  IADD3 R4, P0, R22, UR4, RZ ;  /* 0x0000000416047c10 */ /* 0x010fc8000ff1e0ff */
[----:B------:R-:W-:Y:S01]  /*17db0*/  IADD3.X R5, R23, UR5, RZ, P0, !PT ;  /* 0x0000000517057c10 */ /* 0x000fe200087fe4ff */
[----:B------:R-:W-:-:S04]  /*17dc0*/  ULDC.64 UR4, c[0x0][0x528] ;  /* 0x00014a0000047ab9 */ /* 0x000fc80000000a00 */
[----:B------:R4:W2:Y:S02]  /*17dd0*/  LDG.E.64 R8, desc[UR56][R4.64] ;  /* 0x0000003804087981 */ /* 0x0008a4000c1e1b00 */
[----:B----4-:R-:W-:-:S04]  /*17de0*/  IADD3 R4, P0, R22, UR4, RZ ;  /* 0x0000000416047c10 */ /* 0x010fc8000ff1e0ff */
[----:B------:R-:W-:-:S06]  /*17df0*/  IADD3.X R5, R23, UR5, RZ, P0, !PT ;  /* 0x0000000517057c10 */ /* 0x000fcc00087fe4ff */
[----:B------:R-:W4:Y:S04]  /*17e00*/  LDG.E.64 R4, desc[UR56][R4.64] ;  /* 0x0000003804047981 */ /* 0x000f28000c1e1b00 */
[----:B---3--:R-:W-:Y:S04]  /*17e10*/  STS.64 [UR20], R14 ;  /* 0x0000000eff007988 */ /* 0x008fe80008000a14 */
[----:B--2---:R-:W-:Y:S04]  /*17e20*/  STS.64 [UR21], R12 ;  /* 0x0000000cff007988 */ /* 0x004fe80008000a15 */
[----:B------:R-:W2:Y:S01]  /*17e30*/  LDS R22, [UR20+0x1c] ;  /* 0x00001c14ff167984 */ /* 0x000ea20008000800 */
[----:B------:R-:W-:-:S04]  /*17e40*/  SHF.L.U64.HI R27, R8, 0x1, R9 ;  /* 0x00000001081b7819 */ /* 0x000fc80000010209 */
[----:B------:R-:W-:-:S04]  /*17e50*/  LOP3.LUT R27, R27, 0x1fffffff, RZ, 0xc0, !PT ;  /* 0x1fffffff1b1b7812 */ /* 0x000fc800078ec0ff */
[----:B------:R-:W-:-:S04]  /*17e60*/  SHF.R.U32.HI R9, RZ, 0x4, R27 ;  /* 0x00000004ff097819 */ /* 0x000fc8000001161b */
[----:B--2---:R-:W-:Y:S02]  /*17e70*/  LOP3.LUT R24, R22, 0xf, R9, 0xb8, !PT ;  /* 0x0000000f16187812 */ /* 0x004fe400078eb809 */
[----:B------:R1:W2:Y:S04]  /*17e80*/  LDG.E R9, desc[UR56][R2.64+0x4] ;  /* 0x0000043802097981 */ /* 0x0002a8000c1e1900 */
[----:B------:R-:W-:Y:S04]  /*17e90*/  STS [UR20+0x1c], R24 ;  /* 0x00001c18ff007988 */ /* 0x000fe80008000814 */
[----:B------:R-:W3:Y:S02]  /*17ea0*/  LDS R25, [UR20+0x1c] ;  /* 0x00001c14ff197984 */ /* 0x000ee40008000800 */
[----:B---3--:R-:W-:-:S05]  /*17eb0*/  LOP3.LUT R25, R25, 0xf0, RZ, 0xb8, !PT ;  /* 0x000000f019197812 */ /* 0x008fca00078eb8ff */
[----:B------:R-:W-:Y:S04]  /*17ec0*/  STS [UR20+0x1c], R25 ;  /* 0x00001c19ff007988 */ /* 0x000fe80008000814 */
[----:B------:R-:W3:Y:S01]  /*17ed0*/  LDS R23, [UR20+0x1c] ;  /* 0x00001c14ff177984 */ /* 0x000ee20008000800 */
[----:B------:R-:W-:-:S05]  /*17ee0*/  IMAD.U32 R22, RZ, RZ, UR20 ;  /* 0x00000014ff167e24 */ /* 0x000fca000f8e00ff */
[----:B------:R-:W-:Y:S02]  /*17ef0*/  SHF.R.U64 R22, R22, 0x4, RZ ;  /* 0x0000000416167819 */ /* 0x000fe400000012ff */
[----:B---3--:R-:W-:-:S05]  /*17f00*/  LOP3.LUT R23, R23, 0xf00, RZ, 0xb8, !PT ;  /* 0x00000f0017177812 */ /* 0x008fca00078eb8ff */
[----:B------:R-:W-:Y:S04]  /*17f10*/  STS.64 [UR20+0x18], R22 ;  /* 0x00001816ff007988 */ /* 0x000fe80008000a14 */
[----:B------:R-:W1:Y:S01]  /*17f20*/  LDS R26, [UR20+0x1c] ;  /* 0x00001c14ff1a7984 */ /* 0x000e620008000800 */
[----:B------:R-:W-:-:S04]  /*17f30*/  SHF.L.U32 R24, R8, 0x1, RZ ;  /* 0x0000000108187819 */ /* 0x000fc800000006ff */
[----:B------:R-:W-:Y:S01]  /*17f40*/  LOP3.LUT R24, R24, 0xfffffffe, RZ, 0xc0, !PT ;  /* 0xfffffffe18187812 */ /* 0x000fe200078ec0ff */
[----:B-----5:R-:W-:Y:S01]  /*17f50*/  VIADD R12, R11, 0xffffffff ;  /* 0xffffffff0b0c7836 */ /* 0x020fe20000000000 */
[----:B------:R-:W-:Y:S02]  /*17f60*/  CS2R R14, SRZ ;  /* 0x00000000000e7805 */ /* 0x000fe4000001ff00 */
[----:B------:R-:W-:Y:S02]  /*17f70*/  IADD3 R13, R18, -0x1, RZ ;  /* 0xffffffff120d7810 */ /* 0x000fe40007ffe0ff */
[----:B------:R-:W-:Y:S01]  /*17f80*/  SHF.R.U64 R24, R24, 0x4, R27 ;  /* 0x0000000418187819 */ /* 0x000fe2000000121b */
[----:B------:R-:W-:Y:S04]  /*17f90*/  STS [UR20+0x10], R22 ;  /* 0x00001016ff007988 */ /* 0x000fe80008000814 */
[----:B------:R-:W-:Y:S04]  /*17fa0*/  STS [UR20+0x14], R22 ;  /* 0x00001416ff007988 */ /* 0x000fe80008000814 */
[----:B------:R-:W-:Y:S04]  /*17fb0*/  STS.128 [UR20+0x20], R12 ;  /* 0x0000200cff007988 */ /* 0x000fe80008000c14 */
[----:B------:R-:W-:Y:S04]  /*17fc0*/  STS [UR20+0xc], R24 ;  /* 0x00000c18ff007988 */ /* 0x000fe80008000814 */
[----:B------:R-:W-:Y:S01]  /*17fd0*/  STS [UR20+0x30], RZ ;  /* 0x000030ffff007988 */ /* 0x000fe20008000814 */
[----:B-1----:R-:W-:-:S05]  /*17fe0*/  LOP3.LUT R2, R26, 0xf000, RZ, 0xb8, !PT ;  /* 0x0000f0001a027812 */ /* 0x002fca00078eb8ff */
[----:B------:R-:W-:Y:S04]  /*17ff0*/  STS [UR20+0x1c], R2 ;  /* 0x00001c02ff007988 */ /* 0x000fe80008000814 */
[----:B------:R-:W1:Y:S01]  /*18000*/  LDS R3, [UR21+0x1c] ;  /* 0x00001c15ff037984 */ /* 0x000e620008000800 */
[----:B----4-:R-:W-:-:S04]  /*18010*/  SHF.L.U64.HI R18, R4, 0x1, R5 ;  /* 0x0000000104127819 */ /* 0x010fc80000010205 */
[----:B------:R-:W-:-:S04]  /*18020*/  LOP3.LUT R18, R18, 0x1fffffff, RZ, 0xc0, !PT ;  /* 0x1fffffff12127812 */ /* 0x000fc800078ec0ff */
[----:B------:R-:W-:-:S04]  /*18030*/  SHF.R.U32.HI R8, RZ, 0x4, R18 ;  /* 0x00000004ff087819 */ /* 0x000fc80000011612 */
[----:B-1----:R-:W-:-:S05]  /*18040*/  LOP3.LUT R5, R3, 0xf, R8, 0xb8, !PT ;  /* 0x0000000f03057812 */ /* 0x002fca00078eb808 */
[----:B------:R-:W-:Y:S04]  /*18050*/  STS [UR21+0x1c], R5 ;  /* 0x00001c05ff007988 */ /* 0x000fe80008000815 */
[----:B------:R-:W1:Y:S02]  /*18060*/  LDS R8, [UR21+0x1c] ;  /* 0x00001c15ff087984 */ /* 0x000e640008000800 */
[----:B-1----:R-:W-:-:S05]  /*18070*/  LOP3.LUT R8, R8, 0xf0, RZ, 0xb8, !PT ;  /* 0x000000f008087812 */ /* 0x002fca00078eb8ff */
[----:B------:R-:W-:Y:S04]  /*18080*/  STS [UR21+0x1c], R8 ;  /* 0x00001c08ff007988 */ /* 0x000fe80008000815 */
[----:B------:R-:W1:Y:S01]  /*18090*/  LDS R3, [UR21+0x1c] ;  /* 0x00001c15ff037984 */ /* 0x000e620008000800 */
[----:B------:R-:W-:-:S05]  /*180a0*/  IMAD.U32 R2, RZ, RZ, UR21 ;  /* 0x00000015ff027e24 */ /* 0x000fca000f8e00ff */
[----:B------:R-:W-:Y:S02]  /*180b0*/  SHF.R.U64 R2, R2, 0x4, RZ ;  /* 0x0000000402027819 */ /* 0x000fe400000012ff */
[----:B-1----:R-:W-:-:S05]  /*180c0*/  LOP3.LUT R3, R3, 0xf00, RZ, 0xb8, !PT ;  /* 0x00000f0003037812 */ /* 0x002fca00078eb8ff */
[----:B------:R-:W-:Y:S04]  /*180d0*/  STS.64 [UR21+0x18], R2 ;  /* 0x00001802ff007988 */ /* 0x000fe80008000a15 */
[----:B------:R-:W1:Y:S01]  /*180e0*/  LDS R22, [UR21+0x1c] ;  /* 0x00001c15ff167984 */ /* 0x000e620008000800 */
[----:B------:R-:W-:-:S04]  /*180f0*/  SHF.L.U32 R4, R4, 0x1, RZ ;  /* 0x0000000104047819 */ /* 0x000fc800000006ff */
[----:B------:R-:W-:Y:S01]  /*18100*/  LOP3.LUT R5, R4, 0xfffffffe, RZ, 0xc0, !PT ;  /* 0xfffffffe04057812 */ /* 0x000fe200078ec0ff */
[----:B--2---:R-:W-:-:S03]  /*18110*/  VIADD R13, R9, 0xffffffff ;  /* 0xffffffff090d7836 */ /* 0x004fc60000000000 */
[----:B------:R-:W-:Y:S01]  /*18120*/  SHF.R.U64 R5, R5, 0x4, R18 ;  /* 0x0000000405057819 */ /* 0x000fe20000001212 */
[----:B------:R2:W-:Y:S04]  /*18130*/  STS [UR21+0x10], R2 ;  /* 0x00001002ff007988 */ /* 0x0005e80008000815 */
[----:B------:R2:W-:Y:S04]  /*18140*/  STS.128 [UR21+0x20], R12 ;  /* 0x0000200cff007988 */ /* 0x0005e80008000c15 */
[----:B------:R2:W-:Y:S04]  /*18150*/  STS [UR21+0xc], R5 ;  /* 0x00000c05ff007988 */ /* 0x0005e80008000815 */
[----:B------:R2:W-:Y:S04]  /*18160*/  STS [UR21+0x14], R2 ;  /* 0x00001402ff007988 */ /* 0x0005e80008000815 */
[----:B------:R-:W-:Y:S01]  /*18170*/  STS [UR21+0x30], RZ ;  /* 0x000030ffff007988 */ /* 0x000fe20008000815 */
[----:B-1----:R-:W-:-:S05]  /*18180*/  LOP3.LUT R4, R22, 0xf000, RZ, 0xb8, !PT ;  /* 0x0000f00016047812 */ /* 0x002fca00078eb8ff */
[----:B------:R2:W-:Y:S02]  /*18190*/  STS [UR21+0x1c], R4 ;  /* 0x00001c04ff007988 */ /* 0x0005e40008000815 */
.L_x_306:
[----:B------:R-:W-:Y:S05]  /*181a0*/  BSYNC B1 ;  /* 0x0000000000017941 */ /* 0x000fea0003800000 */
.L_x_305:
[----:B------:R-:W-:-:S03]  /*181b0*/  UMOV UR4, 0xffffffff ;  /* 0xffffffff00047882 */ /* 0x000fc60000000000 */
[----:B------:R-:W-:Y:S05]  /*181c0*/  BRA.DIV UR4, `(.L_x_307) ;  /* 0x0000003a04107947 */ /* 0x000fea000b800000 */
[----:B------:R-:W-:Y:S01]  /*181d0*/  ELECT P6, URZ, PT ;  /* 0x00000000003f782f */ /* 0x000fe200038c0000 */
[----:B------:R-:W-:-:S12]  /*181e0*/  NOP ;  /* 0x0000000000007918 */ /* 0x000fd80000000000 */
.L_x_405:
[----:B-12---:R-:W1:Y:S02]  /*181f0*/  S2R R2, SR_LANEID ;  /* 0x0000000000027919 */ /* 0x006e640000000000 */
[----:B-1----:R-:W-:-:S04]  /*18200*/  SHF.L.U32 R8, R2, 0x2, RZ ;  /* 0x0000000202087819 */ /* 0x002fc800000006ff */
[C---:B------:R-:W-:Y:S01]  /*18210*/  IADD3 R4, P0, R8.reuse, UR12, RZ ;  /* 0x0000000c08047c10 */ /* 0x040fe2000ff1e0ff */
[----:B------:R1:W2:Y:S01]  /*18220*/  LDS R9, [R8+UR20] ;  /* 0x0000001408097984 */ /* 0x0002a20008000800 */
[----:B------:R-:W-:-:S03]  /*18230*/  IADD3 R2, P2, R8, UR14, RZ ;  /* 0x0000000e08027c10 */ /* 0x000fc6000ff5e0ff */
[----:B------:R1:W3:Y:S01]  /*18240*/  LDS R13, [R8+UR20+0x80] ;  /* 0x00008014080d7984 */ /* 0x0002e20008000800 */
[----:B------:R-:W-:Y:S09]  /*18250*/  @!P6 BRA `(.L_x_308) ;  /* 0x000000000008e947 */ /* 0x000ff20003800000 */
[----:B------:R0:W-:Y:S01]  /*18260*/  UTMACMDFLUSH ;  /* 0x00000000000079b7 */ /* 0x0001e20000000000 */
[----:B------:R-:W-:-:S04]  /*18270*/  DEPBAR.LE SB0, 0x0 ;  /* 0x000080000000791a */ /* 0x000fc80000000000 */
.L_x_308:
[----:B------:R-:W-:Y:S01]  /*18280*/  IMAD.X R5, RZ, RZ, UR13, P0 ;  /* 0x0000000dff057e24 */ /* 0x000fe200080e06ff */
[----:B------:R-:W-:Y:S01]  /*18290*/  IADD3.X R3, RZ, UR15, RZ, P2, !PT ;  /* 0x0000000fff037c10 */ /* 0x000fe200097fe4ff */
[----:B------:R-:W-:Y:S05]  /*182a0*/  WARPSYNC.ALL ;  /* 0x0000000000007948 */ /* 0x000fea0003800000 */
[----:B--2---:R2:W5:Y:S04]  /*182b0*/  ATOMG.E.EXCH.STRONG.GPU PT, RZ, [R4], R9 ;  /* 0x0000000904ff73a8 */ /* 0x00456800041ee100 */
[----:B---3--:R2:W5:Y:S01]  /*182c0*/  ATOMG.E.EXCH.STRONG.GPU PT, RZ, [R2], R13 ;  /* 0x0000000d02ff73a8 */ /* 0x00856200041ee100 */
[----:B------:R-:W-:-:S07]  /*182d0*/  IMAD.MOV.U32 R18, RZ, RZ, R6 ;  /* 0x000000ffff127224 */ /* 0x000fce00078e0006 */
.L_x_303:
[----:B------:R-:W-:Y:S02]  /*182e0*/  ISETP.NE.AND P2, PT, R7, RZ, PT ;  /* 0x000000ff0700720c */ /* 0x000fe40003f45270 */
[----:B------:R-:W-:Y:S02]  /*182f0*/  IADD3 R19, R19, 0x1, RZ ;  /* 0x0000000113137810 */ /* 0x000fe40007ffe0ff */
[----:B--2---:R-:W-:Y:S02]  /*18300*/  SEL R3, RZ, 0x1, !P1 ;  /* 0x00000001ff037807 */ /* 0x004fe40004800000 */
[----:B------:R-:W-:Y:S02]  /*18310*/  ISETP.NE.AND P0, PT, R19, 0x8, PT ;  /* 0x000000081300780c */ /* 0x000fe40003f05270 */
[----:B-1----:R-:W-:Y:S02]  /*18320*/  PRMT R2, RZ, 0x7610, R2 ;  /* 0x00007610ff027816 */ /* 0x002fe40000000002 */
[----:B------:R-:W-:-:S02]  /*18330*/  SEL R5, RZ, 0x1, P0 ;  /* 0x00000001ff057807 */ /* 0x000fc40000000000 */
[----:B------:R-:W-:Y:S02]  /*18340*/  SEL R19, R19, RZ, P0 ;  /* 0x000000ff13137207 */ /* 0x000fe40000000000 */
[----:B------:R-:W-:Y:S01]  /*18350*/  LOP3.LUT R20, R20, R5, RZ, 0x3c, !PT ;  /* 0x0000000514147212 */ /* 0x000fe200078e3cff */
[----:B------:R-:W-:Y:S06]  /*18360*/  @P2 BRA `(.L_x_309) ;  /* 0xfffffff000882947 */ /* 0x000fec000383ffff */
[----:B------:R-:W-:Y:S05]  /*18370*/  BSYNC B0 ;  /* 0x0000000000007941 */ /* 0x000fea0003800000 */
.L_x_290:
[----:B------:R-:W-:-:S03]  /*18380*/  UMOV UR4, 0xffffffff ;  /* 0xffffffff00047882 */ /* 0x000fc60000000000 */
[----:B------:R-:W-:Y:S05]  /*18390*/  BRA.DIV UR4, `(.L_x_310) ;  /* 0x0000003604cc7947 */ /* 0x000fea000b800000 */
[----:B-----5:R-:W-:-:S13]  /*183a0*/  ELECT P6, URZ, PT ;  /* 0x00000000003f782f */ /* 0x020fda00038c0000 */
.L_x_408:
[----:B------:R-:W-:Y:S04]  /*183b0*/  BSSY B0, `(.L_x_311) ;  /* 0x0000021000007945 */ /* 0x000fe80003800000 */
[----:B------:R-:W-:Y:S05]  /*183c0*/  @!P6 BRA `(.L_x_312) ;  /* 0x00000000007ce947 */ /* 0x000fea0003800000 */
[----:B------:R-:W-:-:S04]  /*183d0*/  ULOP3.LUT UR4, UR52, 0x2, URZ, 0xfc, !UPT ;  /* 0x0000000234047892 */ /* 0x000fc8000f8efc3f */
[----:B------:R-:W-:-:S06]  /*183e0*/  UISETP.NE.AND UP0, UPT, UR4, 0x3, UPT ;  /* 0x000000030400788c */ /* 0x000fcc000bf05270 */
[----:B------:R-:W-:-:S13]  /*183f0*/  PLOP3.LUT P0, PT, PT, PT, UP0, 0x80, 0x0 ;  /* 0x000000000000781c */ /* 0x000fda0003f0f008 */
[----:B------:R-:W-:Y:S05]  /*18400*/  @!P0 BRA `(.L_x_313) ;  /* 0x0000000000048947 */ /* 0x000fea0003800000 */
[----:B------:R-:W-:Y:S01]  /*18410*/  BPT.TRAP 0x1 ;  /* 0x000000040000795c */ /* 0x000fe20000300000 */
.L_x_313:
[----:B------:R-:W-:Y:S01]  /*18420*/  IMAD.U32 R3, RZ, RZ, UR18 ;  /* 0x00000012ff037e24 */ /* 0x000fe2000f8e00ff */
[----:B------:R-:W-:-:S04]  /*18430*/  SHF.L.U32 R2, R10, 0x1f, RZ ;  /* 0x0000001f0a027819 */ /* 0x000fc800000006ff */
[----:B------:R-:W-:-:S05]  /*18440*/  IADD3 R3, R3, 0x38498, RZ ;  /* 0x0003849803037810 */ /* 0x000fca0007ffe0ff */
[C---:B------:R-:W-:Y:S01]  /*18450*/  IMAD R7, R0.reuse, 0x8, R3 ;  /* 0x0000000800077824 */ /* 0x040fe200078e0203 */
[----:B------:R-:W-:-:S03]  /*18460*/  IADD3 R0, R0, 0x1, RZ ;  /* 0x0000000100007810 */ /* 0x000fc60007ffe0ff */
[----:B------:R-:W1:Y:S01]  /*18470*/  SYNCS.PHASECHK.TRANS64.TRYWAIT P0, [R7+URZ], R2 ;  /* 0x00000002070075a7 */ /* 0x000e62000800017f */
[----:B------:R-:W-:-:S04]  /*18480*/  ISETP.NE.AND P1, PT, R0, 0x3, PT ;  /* 0x000000030000780c */ /* 0x000fc80003f25270 */
[----:B------:R-:W-:Y:S02]  /*18490*/  SEL R5, RZ, 0x1, P1 ;  /* 0x00000001ff057807 */ /* 0x000fe40000800000 */
[----:B------:R-:W-:Y:S02]  /*184a0*/  SEL R0, R0, RZ, P1 ;  /* 0x000000ff00007207 */ /* 0x000fe40000800000 */
[----:B------:R-:W-:-:S03]  /*184b0*/  LOP3.LUT R5, R10, R5, RZ, 0x3c, !PT ;  /* 0x000000050a057212 */ /* 0x000fc600078e3cff */
[----:B------:R-:W-:Y:S01]  /*184c0*/  IMAD R9, R0, 0x8, R3 ;  /* 0x0000000800097824 */ /* 0x000fe200078e0203 */
[----:B------:R-:W-:Y:S01]  /*184d0*/  SHF.L.U32 R4, R5, 0x1f, RZ ;  /* 0x0000001f05047819 */ /* 0x000fe200000006ff */
[----:B-1----:R-:W-:Y:S06]  /*184e0*/  @!P0 BRA `(.L_x_314) ;  /* 0x0000003400988947 */ /* 0x002fec0003800000 */
.L_x_409:
[----:B------:R-:W2:Y:S01]  /*184f0*/  SYNCS.PHASECHK.TRANS64.TRYWAIT P0, [R9+URZ], R4 ;  /* 0x00000004090075a7 */ /* 0x000ea2000800017f */
[----:B------:R-:W-:-:S04]  /*18500*/  IADD3 R0, R0, 0x1, RZ ;  /* 0x0000000100007810 */ /* 0x000fc80007ffe0ff */
[----:B------:R-:W-:-:S04]  /*18510*/  ISETP.NE.AND P1, PT, R0, 0x3, PT ;  /* 0x000000030000780c */ /* 0x000fc80003f25270 */
[----:B-1----:R-:W-:Y:S02]  /*18520*/  SEL R2, RZ, 0x1, P1 ;  /* 0x00000001ff027807 */ /* 0x002fe40000800000 */
[----:B------:R-:W-:Y:S02]  /*18530*/  SEL R0, R0, RZ, P1 ;  /* 0x000000ff00007207 */ /* 0x000fe40000800000 */
[----:B------:R-:W-:Y:S01]  /*18540*/  LOP3.LUT R2, R5, R2, RZ, 0x3c, !PT ;  /* 0x0000000205027212 */ /* 0x000fe200078e3cff */
[----:B--2---:R-:W-:Y:S06]  /*18550*/  @!P0 BRA `(.L_x_315) ;  /* 0x0000003400908947 */ /* 0x004fec0003800000 */
.L_x_410:
[----:B------:R-:W-:Y:S01]  /*18560*/  IMAD R3, R0, 0x8, R3 ;  /* 0x0000000800037824 */ /* 0x000fe200078e0203 */
[----:B------:R-:W-:-:S07]  /*18570*/  SHF.L.U32 R0, R2, 0x1f, RZ ;  /* 0x0000001f02007819 */ /* 0x000fce00000006ff */
.L_x_316:
[----:B--2---:R2:W3:Y:S02]  /*18580*/  SYNCS.PHASECHK.TRANS64.TRYWAIT P0, [R3+URZ], R0 ;  /* 0x00000000030075a7 */ /* 0x0044e4000800017f */
[----:B---3--:R-:W-:Y:S05]  /*18590*/  @!P0 NANOSLEEP.SYNCS 0x989680 ;  /* 0x009896800000895d */ /* 0x008fea0003900000 */
[----:B------:R-:W3:Y:S02]  /*185a0*/  @!P0 SYNCS.PHASECHK.TRANS64 P0, [R3+URZ], R0 ;  /* 0x00000000030085a7 */ /* 0x000ee4000800007f */
[----:B---3--:R-:W-:Y:S05]  /*185b0*/  @!P0 BRA `(.L_x_316) ;  /* 0xfffffffc00f08947 */ /* 0x008fea000383ffff */
.L_x_312:
[----:B------:R-:W-:Y:S05]  /*185c0*/  BSYNC B0 ;  /* 0x0000000000007941 */ /* 0x000fea0003800000 */
.L_x_311:
[----:B------:R-:W-:Y:S05]  /*185d0*/  EXIT ;  /* 0x000000000000794d */ /* 0x000fea0003800000 */
.L_x_155:
[----:B------:R-:W-:Y:S01]  /*185e0*/  PLOP3.LUT P1, PT, PT, PT, UP3, 0x80, 0x0 ;  /* 0x000000000000781c */ /* 0x000fe20003f2f038 */
[----:B------:R-:W-:Y:S01]  /*185f0*/  ULDC UR19, c[0x0][0x14] ;  /* 0x0000050000137ab9 */ /* 0x000fe20000000800 */
[----:B------:R-:W-:Y:S01]  /*18600*/  ULDC UR20, c[0x0][0x10] ;  /* 0x0000040000147ab9 */ /* 0x000fe20000000800 */
[----:B------:R-:W-:Y:S01]  /*18610*/  ULDC.64 UR12, c[0x0][0x8c8] ;  /* 0x00023200000c7ab9 */ /* 0x000fe20000000a00 */
[----:B------:R-:W-:Y:S01]  /*18620*/  UIMAD.WIDE.U32 UR20, UR39, UR20, URZ ;  /* 0x00000014271472a5 */ /* 0x000fe2000f8e003f */
[----:B------:R-:W-:Y:S01]  /*18630*/  MOV R14, 0x1 ;  /* 0x00000001000e7802 */ /* 0x000fe20000000f00 */
[----:B------:R-:W-:Y:S01]  /*18640*/  ULDC.64 UR14, c[0x0][0x8e0] ;  /* 0x00023800000e7ab9 */ /* 0x000fe20000000a00 */
[----:B------:R-:W-:Y:S01]  /*18650*/  ULDC UR24, c[0x0][0x904] ;  /* 0x0002410000187ab9 */ /* 0x000fe20000000800 */
[----:B------:R-:W-:Y:S01]  /*18660*/  UMOV UR22, 0xffffffff ;  /* 0xffffffff00167882 */ /* 0x000fe20000000000 */
[----:B------:R-:W-:Y:S01]  /*18670*/  UIADD3 UR11, UP1, UR12, -0x1, URZ ;  /* 0xffffffff0c0b7890 */ /* 0x000fe2000ff3e03f */
[----:B------:R-:W-:Y:S01]  /*18680*/  IMAD.MOV.U32 R13, RZ, RZ, RZ ;  /* 0x000000ffff0d7224 */ /* 0x000fe200078e00ff */
[----:B------:R-:W-:-:S02]  /*18690*/  UIADD3 UR12, UP2, UR14, -0x1, URZ ;  /* 0xffffffff0e0c7890 */ /* 0x000fc4000ff5e03f */
[----:B------:R-:W1:Y:S01]  /*186a0*/  @P1 S2R R2, SR_CTAID.Y ;  /* 0x0000000000021919 */ /* 0x000e620000002600 */
[----:B------:R-:W-:Y:S02]  /*186b0*/  USHF.L.U32 UR25, UR22, UR24, URZ ;  /* 0x0000001816197299 */ /* 0x000fe4000800063f */
[----:B------:R-:W-:Y:S02]  /*186c0*/  UIMAD.WIDE.U32 UR22, UR20, UR19, URZ ;  /* 0x00000013141672a5 */ /* 0x000fe4000f8e003f */
[----:B------:R-:W-:Y:S01]  /*186d0*/  UIMAD UR21, UR21, UR19, URZ ;  /* 0x00000013151572a4 */ /* 0x000fe2000f8e023f */
[----:B------:R-:W-:Y:S01]  /*186e0*/  ULDC UR18, c[0x0][0x8a8] ;  /* 0x00022a0000127ab9 */ /* 0x000fe20000000800 */
[----:B------:R-:W-:Y:S01]  /*186f0*/  UMOV UR26, 0x1 ;  /* 0x00000001001a7882 */ /* 0x000fe20000000000 */
[----:B------:R-:W-:Y:S02]  /*18700*/  UIADD3.X UR14, UR15, -0x1, URZ, UP2, !UPT ;  /* 0xffffffff0f0e7890 */ /* 0x000fe400097fe43f */
[----:B------:R-:W-:-:S02]  /*18710*/  UIADD3.X UR13, UR13, -0x1, URZ, UP1, !UPT ;  /* 0xffffffff0d0d7890 */ /* 0x000fc40008ffe43f */
[----:B------:R-:W-:Y:S02]  /*18720*/  ULOP3.LUT UR15, UR53, 0x2, URZ, 0xfc, !UPT ;  /* 0x00000002350f7892 */ /* 0x000fe4000f8efc3f */
[----:B------:R-:W-:Y:S02]  /*18730*/  UIADD3 UR16, UR8, -0x1, URZ ;  /* 0xffffffff08107890 */ /* 0x000fe4000fffe03f */
[----:B------:R-:W-:Y:S02]  /*18740*/  UIADD3 UR17, UR7, -0x1, URZ ;  /* 0xffffffff07117890 */ /* 0x000fe4000fffe03f */
[----:B------:R-:W-:Y:S02]  /*18750*/  UIADD3 UR18, UR18, -0x1, URZ ;  /* 0xffffffff12127890 */ /* 0x000fe4000fffe03f */
[----:B------:R-:W-:Y:S02]  /*18760*/  USHF.L.U32 UR19, UR26, UR24, URZ ;  /* 0x000000181a137299 */ /* 0x000fe4000800063f */
[----:B------:R-:W-:-:S02]  /*18770*/  ULOP3.LUT UR20, URZ, UR25, URZ, 0x33, !UPT ;  /* 0x000000193f147292 */ /* 0x000fc4000f8e333f */
[----:B------:R-:W-:Y:S01]  /*18780*/  UIADD3 UR21, UR23, UR21, URZ ;  /* 0x0000001517157290 */ /* 0x000fe2000fffe03f */
[----:B-1----:R-:W-:-:S15]  /*18790*/  @P1 R2UR UR40, R2 ;  /* 0x00000000022812ca */ /* 0x002fde00000e0000 */
.L_x_337:
[----:B------:R-:W1:Y:S01]  /*187a0*/  LDC.64 R2, c[0x0][0x8f8] ;  /* 0x00023e00ff027b82 */ /* 0x000e620000000a00 */
[----:B------:R-:W-:Y:S01]  /*187b0*/  UIADD3 UR10, UP1, UR10, UR22, URZ ;  /* 0x000000160a0a7290 */ /* 0x000fe2000ff3e03f */
[----:B------:R-:W-:Y:S01]  /*187c0*/  ISETP.NE.AND P2, PT, R15, RZ, PT ;  /* 0x000000ff0f00720c */ /* 0x000fe20003f45270 */
[----:B------:R-:W-:Y:S01]  /*187d0*/  UMOV UR24, 0xffffffff ;  /* 0xffffffff00187882 */ /* 0x000fe20000000000 */
[----:B------:R-:W-:Y:S01]  /*187e0*/  UMOV UR25, 0xffffffff ;  /* 0xffffffff00197882 */ /* 0x000fe20000000000 */
[----:B------:R-:W-:Y:S01]  /*187f0*/  UIADD3.X UR9, UR9, UR21, URZ, UP1, !UPT ;  /* 0x0000001509097290 */ /* 0x000fe20008ffe43f */
[----:B------:R-:W-:Y:S01]  /*18800*/  IMAD.MOV.U32 R19, RZ, RZ, RZ ;  /* 0x000000ffff137224 */ /* 0x000fe200078e00ff */
[----:B------:R-:W-:Y:S01]  /*18810*/  UMOV UR26, 0xffffffff ;  /* 0xffffffff001a7882 */ /* 0x000fe20000000000 */
[----:B-1----:R-:W-:-:S03]  /*18820*/  ISETP.LE.U32.AND P1, PT, R2, UR10, PT ;  /* 0x0000000a02007c0c */ /* 0x002fc6000bf23070 */
[----:B------:R-:W-:-:S04]  /*18830*/  MOV R2, UR9 ;  /* 0x0000000900027c02 */ /* 0x000fc80008000f00 */
[----:B------:R-:W-:-:S13]  /*18840*/  ISETP.GE.U32.AND.EX P1, PT, R2, R3, PT, P1 ;  /* 0x000000030200720c */ /* 0x000fda0003f26110 */
[----:B---345:R-:W-:Y:S05]  /*18850*/  @P2 BRA P1, `(.L_x_317) ;  /* 0x0000001800442947 */ /* 0x038fea0000800000 */
[----:B------:R-:W-:-:S04]  /*18860*/  IADD3 R2, P2, R6, UR5, RZ ;  /* 0x0000000506027c10 */ /* 0x000fc8000ff5e0ff */
[----:B------:R-:W-:Y:S02]  /*18870*/  ISETP.GT.U32.AND P1, PT, R2, UR10, PT ;  /* 0x0000000a02007c0c */ /* 0x000fe4000bf24070 */
[----:B------:R-:W-:-:S04]  /*18880*/  IADD3.X R2, R7, UR4, RZ, P2, !PT ;  /* 0x0000000407027c10 */ /* 0x000fc800097fe4ff */
[----:B------:R-:W-:-:S13]  /*18890*/  ISETP.GT.U32.AND.EX P1, PT, R2, UR9, PT, P1 ;  /* 0x0000000902007c0c */ /* 0x000fda000bf24110 */
[----:B------:R-:W-:Y:S05]  /*188a0*/  @P1 BRA `(.L_x_318) ;  /* 0x0000001400241947 */ /* 0x000fea0003800000 */
[----:B------:R-:W-:Y:S01]  /*188b0*/  IADD3 R11, R20, UR6, RZ ;  /* 0x00000006140b7c10 */ /* 0x000fe2000fffe0ff */
[----:B------:R-:W-:Y:S01]  /*188c0*/  ULDC UR24, c[0x0][0x910] ;  /* 0x0002440000187ab9 */ /* 0x000fe20000000800 */
[----:B------:R-:W-:Y:S01]  /*188d0*/  IMAD.MOV.U32 R23, RZ, RZ, R8 ;  /* 0x000000ffff177224 */ /* 0x000fe200078e0008 */
[----:B------:R-:W-:Y:S02]  /*188e0*/  MOV R16, R0 ;  /* 0x0000000000107202 */ /* 0x000fe40000000f00 */
[----:B------:R-:W-:-:S05]  /*188f0*/  VIADD R12, R11, 0x20 ;  /* 0x000000200b0c7836 */ /* 0x000fca0000000000 */
[----:B------:R-:W-:-:S13]  /*18900*/  ISETP.GE.AND P1, PT, R12, UR24, PT ;  /* 0x000000180c007c0c */ /* 0x000fda000bf26270 */
[----:B------:R-:W1:Y:S01]  /*18910*/  @!P1 LDC.64 R2, c[0x0][0x918] ;  /* 0x00024600ff029b82 */ /* 0x000e620000000a00 */
[----:B------:R-:W-:Y:S01]  /*18920*/  @!P1 IADD3 R7, R11, 0x20, RZ ;  /* 0x000000200b079810 */ /* 0x000fe20007ffe0ff */
[----:B------:R-:W-:Y:S01]  /*18930*/  BSSY B0, `(.L_x_319) ;  /* 0x0000064000007945 */ /* 0x000fe20003800000 */
[----:B------:R-:W-:-:S03]  /*18940*/  IMAD.MOV.U32 R6, RZ, RZ, 0x7fffffff ;  /* 0x7fffffffff067424 */ /* 0x000fc600078e00ff */
[----:B-1----:R-:W-:-:S05]  /*18950*/  @!P1 IMAD.WIDE R2, R7, 0xc, R2 ;  /* 0x0000000c07029825 */ /* 0x002fca00078e0202 */
[----:B------:R1:W5:Y:S04]  /*18960*/  @!P1 LDG.E R8, desc[UR56][R2.64] ;  /* 0x0000003802089981 */ /* 0x000368000c1e1900 */
[----:B------:R1:W5:Y:S01]  /*18970*/  @!P1 LDG.E R0, desc[UR56][R2.64+0x4] ;  /* 0x0000043802009981 */ /* 0x000362000c1e1900 */
[----:B------:R-:W-:Y:S02]  /*18980*/  ISETP.GE.AND P1, PT, R11, UR24, PT ;  /* 0x000000180b007c0c */ /* 0x000fe4000bf26270 */
[----:B------:R-:W-:-:S11]  /*18990*/  MOV R7, RZ ;  /* 0x000000ff00077202 */ /* 0x000fd60000000f00 */
[----:B-1----:R-:W-:Y:S05]  /*189a0*/  @P1 BRA `(.L_x_320) ;  /* 0x0000000400701947 */ /* 0x002fea0003800000 */
[----:B------:R-:W-:Y:S01]  /*189b0*/  IABS R7, R9 ;  /* 0x0000000900077213 */ /* 0x000fe20000000000 */
[----:B------:R-:W-:Y:S01]  /*189c0*/  ULDC UR25, c[0x0][0x8f0] ;  /* 0x00023c0000197ab9 */ /* 0x000fe20000000800 */
[----:B------:R-:W-:Y:S02]  /*189d0*/  IABS R6, R10 ;  /* 0x0000000a00067213 */ /* 0x000fe40000000000 */
[----:B------:R-:W1:Y:S01]  /*189e0*/  I2F.RP R3, R7 ;  /* 0x0000000700037306 */ /* 0x000e620000209400 */
[----:B------:R-:W-:Y:S02]  /*189f0*/  PLOP3.LUT P3, PT, PT, PT, UP0, 0x80, 0x0 ;  /* 0x000000000000781c */ /* 0x000fe40003f6f008 */
[C---:B------:R-:W-:Y:S02]  /*18a00*/  IADD3 R22, P2, R16.reuse, UR12, RZ ;  /* 0x0000000c10167c10 */ /* 0x040fe4000ff5e0ff */
[C---:B------:R-:W-:Y:S02]  /*18a10*/  IADD3 R21, P1, R23.reuse, UR11, RZ ;  /* 0x0000000b17157c10 */ /* 0x040fe4000ff3e0ff */
[----:B------:R-:W-:Y:S01]  /*18a20*/  LEA.HI.X.SX32 R25, R16, UR14, 0x1, P2 ;  /* 0x0000000e10197c11 */ /* 0x000fe200090f0eff */
[----:B------:R-:W3:Y:S01]  /*18a30*/  I2F.RP R2, R6 ;  /* 0x0000000600027306 */ /* 0x000ee20000209400 */
[----:B------:R-:W-:-:S07]  /*18a40*/  LEA.HI.X.SX32 R24, R23, UR13, 0x1, P1 ;  /* 0x0000000d17187c11 */ /* 0x000fce00088f0eff */
[----:B-1----:R-:W1:Y:S08]  /*18a50*/  MUFU.RCP R3, R3 ;  /* 0x0000000300037308 */ /* 0x002e700000001000 */
[----:B---3--:R-:W3:Y:S01]  /*18a60*/  MUFU.RCP R2, R2 ;  /* 0x0000000200027308 */ /* 0x008ee20000001000 */
[----:B-1----:R-:W-:-:S07]  /*18a70*/  VIADD R19, R3, 0xffffffe ;  /* 0x0ffffffe03137836 */ /* 0x002fce0000000000 */
[----:B------:R-:W1:Y:S01]  /*18a80*/  F2I.FTZ.U32.TRUNC.NTZ R19, R19 ;  /* 0x0000001300137305 */ /* 0x000e62000021f000 */
[----:B---3--:R-:W-:-:S07]  /*18a90*/  IADD3 R17, R2, 0xffffffe, RZ ;  /* 0x0ffffffe02117810 */ /* 0x008fce0007ffe0ff */
[----:B------:R-:W3:Y:S01]  /*18aa0*/  F2I.FTZ.U32.TRUNC.NTZ R17, R17 ;  /* 0x0000001100117305 */ /* 0x000ee2000021f000 */
[----:B-1----:R-:W-:Y:S01]  /*18ab0*/  IMAD.MOV R18, RZ, RZ, -R19 ;  /* 0x000000ffff127224 */ /* 0x002fe200078e0a13 */
[----:B---3--:R-:W-:Y:S01]  /*18ac0*/  IADD3 R16, RZ, -R17, RZ ;  /* 0x80000011ff107210 */ /* 0x008fe20007ffe0ff */
[----:B------:R-:W-:Y:S06]  /*18ad0*/  @!P3 BRA `(.L_x_321) ;  /* 0x000000000034b947 */ /* 0x000fec0003800000 */
[----:B------:R-:W-:Y:S01]  /*18ae0*/  ULDC UR6, c[0x0][0x8dc] ;  /* 0x0002370000067ab9 */ /* 0x000fe20000000800 */
[----:B------:R-:W-:Y:S01]  /*18af0*/  ULDC.64 UR26, c[0x0][0x8d0] ;  /* 0x00023400001a7ab9 */ /* 0x000fe20000000a00 */
[----:B------:R-:W-:-:S05]  /*18b00*/  IADD3 R3, P1, R21, UR6, RZ ;  /* 0x0000000615037c10 */ /* 0x000fca000ff3e0ff */
[----:B------:R-:W-:-:S04]  /*18b10*/  IMAD.X R21, RZ, RZ, R24, P1 ;  /* 0x000000ffff157224 */ /* 0x000fc800008e0618 */
[----:B------:R-:W-:-:S04]  /*18b20*/  IMAD.WIDE.U32 R4, R21, UR26, RZ ;  /* 0x0000001a15047c25 */ /* 0x000fc8000f8e00ff */
[----:B------:R-:W-:-:S04]  /*18b30*/  IMAD.WIDE.U32 R4, P1, R3, UR27, R4 ;  /* 0x0000001b03047c25 */ /* 0x000fc8000f820004 */
[----:B------:R-:W-:-:S04]  /*18b40*/  IMAD.WIDE.U32 R2, R3, UR26, RZ ;  /* 0x0000001a03027c25 */ /* 0x000fc8000f8e00ff */
[----:B------:R-:W-:Y:S01]  /*18b50*/  IMAD.MOV.U32 R2, RZ, RZ, R5 ;  /* 0x000000ffff027224 */ /* 0x000fe200078e0005 */
[----:B------:R-:W-:Y:S02]  /*18b60*/  IADD3 RZ, P2, R3, R4, RZ ;  /* 0x0000000403ff7210 */ /* 0x000fe40007f5e0ff */
[----:B------:R-:W-:-:S03]  /*18b70*/  IADD3.X R3, RZ, RZ, RZ, P1, !PT ;  /* 0x000000ffff037210 */ /* 0x000fc60000ffe4ff */
[----:B------:R-:W-:-:S04]  /*18b80*/  IMAD.WIDE.U32.X R2, R21, UR27, R2, P2 ;  /* 0x0000001b15027c25 */ /* 0x000fc800090e0402 */
[----:B------:R-:W-:Y:S01]  /*18b90*/  IMAD.MOV.U32 R24, RZ, RZ, R3 ;  /* 0x000000ffff187224 */ /* 0x000fe200078e0003 */
[----:B------:R-:W-:-:S07]  /*18ba0*/  MOV R21, R2 ;  /* 0x0000000200157202 */ /* 0x000fce0000000f00 */
.L_x_321:
[----:B------:R-:W-:Y:S05]  /*18bb0*/  @!P0 BRA `(.L_x_322) ;  /* 0x0000000000348947 */ /* 0x000fea0003800000 */
[----:B------:R-:W-:Y:S01]  /*18bc0*/  ULDC UR6, c[0x0][0x8f4] ;  /* 0x00023d0000067ab9 */ /* 0x000fe20000000800 */
[----:B------:R-:W-:Y:S01]  /*18bd0*/  ULDC.64 UR26, c[0x0][0x8e8] ;  /* 0x00023a00001a7ab9 */ /* 0x000fe20000000a00 */
[----:B------:R-:W-:-:S04]  /*18be0*/  IADD3 R3, P1, R22, UR6, RZ ;  /* 0x0000000616037c10 */ /* 0x000fc8000ff3e0ff */
[----:B------:R-:W-:-:S05]  /*18bf0*/  IADD3.X R23, RZ, R25, RZ, P1, !PT ;  /* 0x00000019ff177210 */ /* 0x000fca0000ffe4ff */
[----:B------:R-:W-:-:S04]  /*18c00*/  IMAD.WIDE.U32 R4, R23, UR26, RZ ;  /* 0x0000001a17047c25 */ /* 0x000fc8000f8e00ff */
[----:B------:R-:W-:-:S04]  /*18c10*/  IMAD.WIDE.U32 R4, P1, R3, UR27, R4 ;  /* 0x0000001b03047c25 */ /* 0x000fc8000f820004 */
[----:B------:R-:W-:Y:S01]  /*18c20*/  IMAD.WIDE.U32 R2, R3, UR26, RZ ;  /* 0x0000001a03027c25 */ /* 0x000fe2000f8e00ff */
[----:B------:R-:W-:-:S04]  /*18c30*/  MOV R2, R5 ;  /* 0x0000000500027202 */ /* 0x000fc80000000f00 */
[----:B------:R-:W-:Y:S01]  /*18c40*/  IADD3 RZ, P2, R3, R4, RZ ;  /* 0x0000000403ff7210 */ /* 0x000fe20007f5e0ff */
[----:B------:R-:W-:-:S04]  /*18c50*/  IMAD.X R3, RZ, RZ, RZ, P1 ;  /* 0x000000ffff037224 */ /* 0x000fc800008e06ff */
[----:B------:R-:W-:-:S04]  /*18c60*/  IMAD.WIDE.U32.X R2, R23, UR27, R2, P2 ;  /* 0x0000001b17027c25 */ /* 0x000fc800090e0402 */
[----:B------:R-:W-:Y:S01]  /*18c70*/  IMAD.MOV.U32 R22, RZ, RZ, R2 ;  /* 0x000000ffff167224 */ /* 0x000fe200078e0002 */
[----:B------:R-:W-:-:S07]  /*18c80*/  MOV R25, R3 ;  /* 0x0000000300197202 */ /* 0x000fce0000000f00 */
.L_x_322:
[----:B------:R-:W-:Y:S01]  /*18c90*/  MOV R3, R19 ;  /* 0x0000001300037202 */ /* 0x000fe20000000f00 */
[----:B------:R-:W-:Y:S01]  /*18ca0*/  IMAD R18, R18, R7, RZ ;  /* 0x0000000712127224 */ /* 0x000fe200078e02ff */
[----:B------:R-:W-:Y:S01]  /*18cb0*/  ULDC UR6, c[0x0][0x8d8] ;  /* 0x0002360000067ab9 */ /* 0x000fe20000000800 */
[----:B------:R-:W-:Y:S01]  /*18cc0*/  IMAD.MOV.U32 R2, RZ, RZ, RZ ;  /* 0x000000ffff027224 */ /* 0x000fe200078e00ff */
[----:B------:R-:W-:Y:S01]  /*18cd0*/  SHF.R.U64 R21, R21, UR6, R24 ;  /* 0x0000000615157c19 */ /* 0x000fe20008001218 */
[----:B------:R-:W-:Y:S01]  /*18ce0*/  IMAD R4, R16, R6, RZ ;  /* 0x0000000610047224 */ /* 0x000fe200078e02ff */
[----:B------:R-:W-:Y:S01]  /*18cf0*/  SHF.R.U64 R22, R22, UR25, R25 ;  /* 0x0000001916167c19 */ /* 0x000fe20008001219 */
[----:B------:R-:W-:Y:S01]  /*18d00*/  IMAD.HI.U32 R19, R19, R18, R2 ;  /* 0x0000001213137227 */ /* 0x000fe200078e0002 */
[----:B------:R-:W-:Y:S02]  /*18d10*/  IABS R18, R9 ;  /* 0x0000000900127213 */ /* 0x000fe40000000000 */
[----:B------:R-:W-:Y:S01]  /*18d20*/  PLOP3.LUT P5, PT, PT, PT, UP3, 0x80, 0x0 ;  /* 0x000000000000781c */ /* 0x000fe20003faf038 */
[----:B------:R-:W-:-:S02]  /*18d30*/  IMAD.MOV.U32 R3, RZ, RZ, R17 ;  /* 0x000000ffff037224 */ /* 0x000fc400078e0011 */
[----:B------:R-:W-:Y:S01]  /*18d40*/  VIADD R16, R21, UR16 ;  /* 0x0000001015107c36 */ /* 0x000fe20008000000 */
[----:B------:R-:W-:Y:S01]  /*18d50*/  IADD3 R21, RZ, -R18, RZ ;  /* 0x80000012ff157210 */ /* 0x000fe20007ffe0ff */
[----:B------:R-:W-:Y:S01]  /*18d60*/  IMAD.HI.U32 R2, R17, R4, R2 ;  /* 0x0000000411027227 */ /* 0x000fe200078e0002 */
[----:B------:R-:W-:Y:S02]  /*18d70*/  IADD3 R17, R22, UR17, RZ ;  /* 0x0000001116117c10 */ /* 0x000fe4000fffe0ff */
[----:B------:R-:W-:Y:S02]  /*18d80*/  IABS R3, R10 ;  /* 0x0000000a00037213 */ /* 0x000fe40000000000 */
[----:B------:R-:W-:Y:S02]  /*18d90*/  IABS R4, R17 ;  /* 0x0000001100047213 */ /* 0x000fe40000000000 */
[----:B------:R-:W-:Y:S01]  /*18da0*/  IABS R5, R16 ;  /* 0x0000001000057213 */ /* 0x000fe20000000000 */
[----:B------:R-:W-:-:S02]  /*18db0*/  IMAD.MOV R18, RZ, RZ, -R3 ;  /* 0x000000ffff127224 */ /* 0x000fc400078e0a03 */
[----:B------:R-:W-:-:S04]  /*18dc0*/  IMAD.HI.U32 R3, R19, R4, RZ ;  /* 0x0000000413037227 */ /* 0x000fc800078e00ff */
[----:B------:R-:W-:-:S04]  /*18dd0*/  IMAD.HI.U32 R2, R2, R5, RZ ;  /* 0x0000000502027227 */ /* 0x000fc800078e00ff */
[----:B------:R-:W-:Y:S02]  /*18de0*/  IMAD R4, R3, R21, R4 ;  /* 0x0000001503047224 */ /* 0x000fe400078e0204 */
[----:B------:R-:W-:-:S03]  /*18df0*/  IMAD R3, R2, R18, R5 ;  /* 0x0000001202037224 */ /* 0x000fc600078e0205 */
[----:B------:R-:W-:Y:S02]  /*18e00*/  ISETP.GT.U32.AND P2, PT, R7, R4, PT ;  /* 0x000000040700720c */ /* 0x000fe40003f44070 */
[----:B------:R-:W-:-:S11]  /*18e10*/  ISETP.GT.U32.AND P1, PT, R6, R3, PT ;  /* 0x000000030600720c */ /* 0x000fd60003f24070 */
[----:B------:R-:W-:Y:S02]  /*18e20*/  @!P2 IADD3 R4, R4, -R7, RZ ;  /* 0x800000070404a210 */ /* 0x000fe40007ffe0ff */
[----:B------:R-:W-:Y:S01]  /*18e30*/  @!P1 IMAD.IADD R3, R3, 0x1, -R6 ;  /* 0x0000000103039824 */ /* 0x000fe200078e0a06 */
[----:B------:R-:W-:Y:S02]  /*18e40*/  ISETP.GE.AND P2, PT, R17, RZ, PT ;  /* 0x000000ff1100720c */ /* 0x000fe40003f46270 */
[----:B------:R-:W-:Y:S02]  /*18e50*/  ISETP.GT.U32.AND P4, PT, R7, R4, PT ;  /* 0x000000040700720c */ /* 0x000fe40003f84070 */
[----:B------:R-:W-:Y:S02]  /*18e60*/  ISETP.GT.U32.AND P3, PT, R6, R3, PT ;  /* 0x000000030600720c */ /* 0x000fe40003f64070 */
[----:B------:R-:W-:-:S09]  /*18e70*/  ISETP.GE.AND P1, PT, R16, RZ, PT ;  /* 0x000000ff1000720c */ /* 0x000fd20003f26270 */
[----:B------:R-:W-:Y:S02]  /*18e80*/  @!P4 IADD3 R4, R4, -R7, RZ ;  /* 0x800000070404c210 */ /* 0x000fe40007ffe0ff */
[----:B------:R-:W-:Y:S01]  /*18e90*/  @!P3 IMAD.IADD R3, R3, 0x1, -R6 ;  /* 0x000000010303b824 */ /* 0x000fe200078e0a06 */
[----:B------:R-:W-:Y:S02]  /*18ea0*/  ISETP.NE.AND P4, PT, RZ, UR7, PT ;  /* 0x00000007ff007c0c */ /* 0x000fe4000bf85270 */
[----:B------:R-:W-:Y:S01]  /*18eb0*/  ISETP.NE.AND P3, PT, RZ, UR8, PT ;  /* 0x00000008ff007c0c */ /* 0x000fe2000bf65270 */
[----:B------:R-:W-:Y:S01]  /*18ec0*/  @!P1 IMAD.MOV R3, RZ, RZ, -R3 ;  /* 0x000000ffff039224 */ /* 0x000fe200078e0a03 */
[----:B------:R-:W-:-:S09]  /*18ed0*/  @!P2 IADD3 R4, -R4, RZ, RZ ;  /* 0x000000ff0404a210 */ /* 0x000fd20007ffe1ff */
[----:B------:R-:W-:Y:S02]  /*18ee0*/  @!P4 LOP3.LUT R4, RZ, UR7, RZ, 0x33, !PT ;  /* 0x00000007ff04cc12 */ /* 0x000fe4000f8e33ff */
[----:B------:R-:W-:Y:S02]  /*18ef0*/  @!P3 LOP3.LUT R3, RZ, UR8, RZ, 0x33, !PT ;  /* 0x00000008ff03bc12 */ /* 0x000fe4000f8e33ff */
[----:B------:R-:W-:-:S03]  /*18f00*/  IADD3 R4, R17, -R4, RZ ;  /* 0x8000000411047210 */ /* 0x000fc60007ffe0ff */
[----:B------:R-:W-:-:S04]  /*18f10*/  IMAD.IADD R3, R16, 0x1, -R3 ;  /* 0x0000000110037824 */ /* 0x000fc800078e0a03 */
[----:B------:R-:W-:Y:S01]  /*18f20*/  IMAD R6, R3, R4, RZ ;  /* 0x0000000403067224 */ /* 0x000fe200078e02ff */
[----:B------:R-:W-:-:S04]  /*18f30*/  SEL R2, R4, R3, !P5 ;  /* 0x0000000304027207 */ /* 0x000fc80006800000 */
[----:B------:R-:W-:Y:S02]  /*18f40*/  SHF.R.S32.HI R5, RZ, 0x1f, R2 ;  /* 0x0000001fff057819 */ /* 0x000fe40000011402 */
[----:B------:R-:W-:Y:S02]  /*18f50*/  SHF.R.S32.HI R7, RZ, 0x1f, R6 ;  /* 0x0000001fff077819 */ /* 0x000fe40000011406 */
[----:B------:R-:W-:-:S07]  /*18f60*/  MOV R4, R2 ;  /* 0x0000000200047202 */ /* 0x000fce0000000f00 */
.L_x_320:
[----:B--2---:R-:W-:Y:S05]  /*18f70*/  BSYNC B0 ;  /* 0x0000000000007941 */ /* 0x004fea0003800000 */
.L_x_319:
[----:B------:R-:W1:Y:S01]  /*18f80*/  SHFL.UP PT, R3, R6, 0x1, RZ ;  /* 0x0420000006037989 */ /* 0x000e6200000e00ff */
[----:B------:R-:W-:-:S03]  /*18f90*/  ISETP.NE.AND P1, PT, R20, RZ, PT ;  /* 0x000000ff1400720c */ /* 0x000fc60003f25270 */
[----:B------:R-:W2:Y:S01]  /*18fa0*/  SHFL.UP PT, R2, R7, 0x1, RZ ;  /* 0x0420000007027989 */ /* 0x000ea200000e00ff */
[----:B-1----:R-:W-:Y:S02]  /*18fb0*/  SEL R3, R3, RZ, P1 ;  /* 0x000000ff03037207 */ /* 0x002fe40000800000 */
[----:B--2---:R-:W-:Y:S02]  /*18fc0*/  SEL R2, R2, RZ, P1 ;  /* 0x000000ff02027207 */ /* 0x004fe40000800000 */
[----:B------:R-:W-:-:S05]  /*18fd0*/  IADD3 R18, P2, R3, R6, RZ ;  /* 0x0000000603127210 */ /* 0x000fca0007f5e0ff */
[----:B------:R-:W-:Y:S01]  /*18fe0*/  IMAD.X R19, R2, 0x1, R7, P2 ;  /* 0x0000000102137824 */ /* 0x000fe200010e0607 */
[----:B------:R-:W1:Y:S01]  /*18ff0*/  SHFL.UP PT, R3, R18, 0x2, RZ ;  /* 0x0440000012037989 */ /* 0x000e6200000e00ff */
[----:B------:R-:W-:-:S03]  /*19000*/  ISETP.GE.U32.AND P2, PT, R20, 0x2, PT ;  /* 0x000000021400780c */ /* 0x000fc60003f46070 */
[----:B------:R-:W2:Y:S01]  /*19010*/  SHFL.UP PT, R2, R19, 0x2, RZ ;  /* 0x0440000013027989 */ /* 0x000ea200000e00ff */
[----:B-1----:R-:W-:-:S04]  /*19020*/  SEL R3, R3, RZ, P2 ;  /* 0x000000ff03037207 */ /* 0x002fc80001000000 */
[----:B------:R-:W-:Y:S02]  /*19030*/  IADD3 R16, P3, R3, R18, RZ ;  /* 0x0000001203107210 */ /* 0x000fe40007f7e0ff */
[----:B--2---:R-:W-:-:S03]  /*19040*/  SEL R2, R2, RZ, P2 ;  /* 0x000000ff02027207 */ /* 0x004fc60001000000 */
[----:B------:R-:W1:Y:S01]  /*19050*/  SHFL.UP PT, R3, R16, 0x4, RZ ;  /* 0x0480000010037989 */ /* 0x000e6200000e00ff */
[----:B------:R-:W-:Y:S02]  /*19060*/  IADD3.X R17, R2, R19, RZ, P3, !PT ;  /* 0x0000001302117210 */ /* 0x000fe40001ffe4ff */
[----:B------:R-:W-:-:S03]  /*19070*/  ISETP.GE.U32.AND P3, PT, R20, 0x4, PT ;  /* 0x000000041400780c */ /* 0x000fc60003f66070 */
[----:B------:R-:W2:Y:S01]  /*19080*/  SHFL.UP PT, R2, R17, 0x4, RZ ;  /* 0x0480000011027989 */ /* 0x000ea200000e00ff */
[----:B-1----:R-:W-:-:S04]  /*19090*/  SEL R3, R3, RZ, P3 ;  /* 0x000000ff03037207 */ /* 0x002fc80001800000 */
[----:B------:R-:W-:Y:S02]  /*190a0*/  IADD3 R18, P4, R3, R16, RZ ;  /* 0x0000001003127210 */ /* 0x000fe40007f9e0ff */
[----:B--2---:R-:W-:-:S03]  /*190b0*/  SEL R2, R2, RZ, P3 ;  /* 0x000000ff02027207 */ /* 0x004fc60001800000 */
[----:B------:R-:W1:Y:S02]  /*190c0*/  SHFL.UP PT, R3, R18, 0x8, RZ ;  /* 0x0500000012037989 */ /* 0x000e6400000e00ff */
[----:B------:R-:W-:Y:S01]  /*190d0*/  IMAD.X R19, R2, 0x1, R17, P4 ;  /* 0x0000000102137824 */ /* 0x000fe200020e0611 */
[----:B------:R-:W-:-:S04]  /*190e0*/  ISETP.GE.U32.AND P4, PT, R20, 0x8, PT ;  /* 0x000000081400780c */ /* 0x000fc80003f86070 */
        /* <DEDUP_REMOVED lines=10> */
[----:B--2---:R-:W-:-:S05]  /*19190*/  SEL R2, R2, RZ, P5 ;  /* 0x000000ff02027207 */ /* 0x004fca0002800000 */
[----:B------:R-:W-:Y:S01]  /*191a0*/  IMAD.X R18, R2, 0x1, R17, P6 ;  /* 0x0000000102127824 */ /* 0x000fe200030e0611 */
[----:B------:R-:W-:-:S04]  /*191b0*/  IADD3 R2, P6, R19, UR5, RZ ;  /* 0x0000000513027c10 */ /* 0x000fc8000ffde0ff */
[----:B------:R-:W-:Y:S02]  /*191c0*/  IADD3.X R3, R18, UR4, RZ, P6, !PT ;  /* 0x0000000412037c10 */ /* 0x000fe4000b7fe4ff */
[----:B------:R-:W-:-:S04]  /*191d0*/  ISETP.GT.U32.AND P6, PT, R2, UR10, PT ;  /* 0x0000000a02007c0c */ /* 0x000fc8000bfc4070 */
[----:B------:R-:W-:-:S13]  /*191e0*/  ISETP.GT.U32.AND.EX P6, PT, R3, UR9, PT, P6 ;  /* 0x0000000903007c0c */ /* 0x000fda000bfc4160 */
[----:B------:R-:W-:-:S04]  /*191f0*/  VOTE.ANY R16, PT, P6 ;  /* 0x0000000000107806 */ /* 0x000fc800030e0100 */
[----:B------:R-:W-:-:S13]  /*19200*/  ISETP.NE.AND P6, PT, R16, RZ, PT ;  /* 0x000000ff1000720c */ /* 0x000fda0003fc5270 */
[----:B------:R-:W-:Y:S05]  /*19210*/  @P6 BRA `(.L_x_323) ;  /* 0x0000000800786947 */ /* 0x000fea0003800000 */
[----:B------:R-:W-:Y:S01]  /*19220*/  MOV R19, R2 ;  /* 0x0000000200137202 */ /* 0x000fe20000000f00 */
[----:B------:R-:W-:Y:S01]  /*19230*/  IMAD.MOV.U32 R21, RZ, RZ, R3 ;  /* 0x000000ffff157224 */ /* 0x000fe200078e0003 */
[----:B------:R-:W-:Y:S01]  /*19240*/  ULDC UR24, c[0x0][0x910] ;  /* 0x0002440000187ab9 */ /* 0x000fe20000000800 */
[----:B------:R-:W-:Y:S01]  /*19250*/  ULDC UR25, c[0x0][0x8f4] ;  /* 0x00023d0000197ab9 */ /* 0x000fe20000000800 */
[----:B------:R-:W-:Y:S01]  /*19260*/  ULDC UR6, c[0x0][0x8dc] ;  /* 0x0002370000067ab9 */ /* 0x000fe20000000800 */
[----:B------:R-:W-:Y:S01]  /*19270*/  ULDC UR30, c[0x0][0x8d8] ;  /* 0x00023600001e7ab9 */ /* 0x000fe20000000800 */
[----:B------:R-:W-:Y:S01]  /*19280*/  ULDC UR31, c[0x0][0x8f0] ;  /* 0x00023c00001f7ab9 */ /* 0x000fe20000000800 */
[----:B------:R-:W-:Y:S01]  /*19290*/  ULDC.64 UR26, c[0x0][0x8d0] ;  /* 0x00023400001a7ab9 */ /* 0x000fe20000000a00 */
[----:B------:R-:W-:-:S05]  /*192a0*/  ULDC.64 UR28, c[0x0][0x8e8] ;  /* 0x00023a00001c7ab9 */ /* 0x000fca0000000a00 */
.L_x_328:
[----:B------:R-:W-:Y:S01]  /*192b0*/  MOV R11, R12 ;  /* 0x0000000c000b7202 */ /* 0x000fe20000000f00 */
[----:B------:R-:W-:Y:S01]  /*192c0*/  VIADD R12, R12, 0x20 ;  /* 0x000000200c0c7836 */ /* 0x000fe20000000000 */
[----:B-----5:R-:W-:Y:S01]  /*192d0*/  MOV R17, R0 ;  /* 0x0000000000117202 */ /* 0x020fe20000000f00 */
[----:B------:R-:W-:-:S03]  /*192e0*/  IMAD.MOV.U32 R16, RZ, RZ, R8 ;  /* 0x000000ffff107224 */ /* 0x000fc600078e0008 */
[----:B------:R-:W-:-:S13]  /*192f0*/  ISETP.GE.AND P6, PT, R12, UR24, PT ;  /* 0x000000180c007c0c */ /* 0x000fda000bfc6270 */
[----:B------:R-:W1:Y:S01]  /*19300*/  @!P6 LDC.64 R2, c[0x0][0x918] ;  /* 0x00024600ff02eb82 */ /* 0x000e620000000a00 */
[----:B------:R-:W2:Y:S01]  /*19310*/  SHFL.IDX PT, R21, R21, 0x1f, 0x1f ;  /* 0x03e01f0015157f89 */ /* 0x000ea200000e0000 */
[----:B------:R-:W-:-:S03]  /*19320*/  @!P6 IADD3 R7, R11, 0x20, RZ ;  /* 0x000000200b07e810 */ /* 0x000fc60007ffe0ff */
[----:B------:R-:W3:Y:S01]  /*19330*/  SHFL.IDX PT, R19, R19, 0x1f, 0x1f ;  /* 0x03e01f0013137f89 */ /* 0x000ee200000e0000 */
[----:B------:R-:W-:Y:S01]  /*19340*/  BSSY B0, `(.L_x_324) ;  /* 0x0000064000007945 */ /* 0x000fe20003800000 */
[----:B-1----:R-:W-:-:S05]  /*19350*/  @!P6 IMAD.WIDE R2, R7, 0xc, R2 ;  /* 0x0000000c0702e825 */ /* 0x002fca00078e0202 */
[----:B------:R1:W5:Y:S04]  /*19360*/  @!P6 LDG.E R8, desc[UR56][R2.64] ;  /* 0x000000380208e981 */ /* 0x000368000c1e1900 */
[----:B------:R1:W5:Y:S01]  /*19370*/  @!P6 LDG.E R0, desc[UR56][R2.64+0x4] ;  /* 0x000004380200e981 */ /* 0x000362000c1e1900 */
[----:B------:R-:W-:Y:S01]  /*19380*/  ISETP.GE.AND P6, PT, R11, UR24, PT ;  /* 0x000000180b007c0c */ /* 0x000fe2000bfc6270 */
[----:B------:R-:W-:Y:S01]  /*19390*/  IMAD.MOV.U32 R6, RZ, RZ, 0x7fffffff ;  /* 0x7fffffffff067424 */ /* 0x000fe200078e00ff */
[----:B--2---:R-:W-:Y:S02]  /*193a0*/  R2UR UR4, R21 ;  /* 0x00000000150472ca */ /* 0x004fe400000e0000 */
[----:B---3--:R-:W-:Y:S02]  /*193b0*/  R2UR UR5, R19 ;  /* 0x00000000130572ca */ /* 0x008fe400000e0000 */
[----:B------:R-:W-:-:S07]  /*193c0*/  MOV R7, RZ ;  /* 0x000000ff00077202 */ /* 0x000fce0000000f00 */
[----:B-1----:R-:W-:Y:S06]  /*193d0*/  @P6 BRA `(.L_x_325) ;  /* 0x0000000400686947 */ /* 0x002fec0003800000 */
[----:B------:R-:W-:-:S04]  /*193e0*/  IADD3 R18, P6, R16, UR11, RZ ;  /* 0x0000000b10127c10 */ /* 0x000fc8000ffde0ff */
[----:B------:R-:W-:Y:S02]  /*193f0*/  LEA.HI.X.SX32 R21, R16, UR13, 0x1, P6 ;  /* 0x0000000d10157c11 */ /* 0x000fe4000b0f0eff */
[----:B------:R-:W-:Y:S02]  /*19400*/  IABS R16, R9 ;  /* 0x0000000900107213 */ /* 0x000fe40000000000 */
[C---:B------:R-:W-:Y:S02]  /*19410*/  IADD3 R22, P6, R17.reuse, UR12, RZ ;  /* 0x0000000c11167c10 */ /* 0x040fe4000ffde0ff */
[----:B------:R-:W1:Y:S02]  /*19420*/  I2F.RP R2, R16 ;  /* 0x0000001000027306 */ /* 0x000e640000209400 */
[----:B------:R-:W-:Y:S02]  /*19430*/  LEA.HI.X.SX32 R23, R17, UR14, 0x1, P6 ;  /* 0x0000000e11177c11 */ /* 0x000fe4000b0f0eff */
[----:B------:R-:W-:-:S04]  /*19440*/  PLOP3.LUT P6, PT, PT, PT, UP0, 0x80, 0x0 ;  /* 0x000000000000781c */ /* 0x000fc80003fcf008 */
[----:B-1----:R-:W1:Y:S02]  /*19450*/  MUFU.RCP R2, R2 ;  /* 0x0000000200027308 */ /* 0x002e640000001000 */
[----:B-1----:R-:W-:-:S06]  /*19460*/  VIADD R17, R2, 0xffffffe ;  /* 0x0ffffffe02117836 */ /* 0x002fcc0000000000 */
[----:B------:R-:W1:Y:S02]  /*19470*/  F2I.FTZ.U32.TRUNC.NTZ R17, R17 ;  /* 0x0000001100117305 */ /* 0x000e64000021f000 */
[----:B-1----:R-:W-:Y:S01]  /*19480*/  IADD3 R19, RZ, -R17, RZ ;  /* 0x80000011ff137210 */ /* 0x002fe20007ffe0ff */
[----:B------:R-:W-:Y:S06]  /*19490*/  @!P6 BRA `(.L_x_326) ;  /* 0x00000000002ce947 */ /* 0x000fec0003800000 */
        /* <DEDUP_REMOVED lines=11> */
.L_x_326:
[----:B------:R-:W-:Y:S05]  /*19550*/  @!P0 BRA `(.L_x_327) ;  /* 0x00000000002c8947 */ /* 0x000fea0003800000 */
[----:B------:R-:W-:-:S04]  /*19560*/  IADD3 R7, P6, R22, UR25, RZ ;  /* 0x0000001916077c10 */ /* 0x000fc8000ffde0ff */
[----:B------:R-:W-:-:S05]  /*19570*/  IADD3.X R23, RZ, R23, RZ, P6, !PT ;  /* 0x00000017ff177210 */ /* 0x000fca00037fe4ff */
[----:B------:R-:W-:-:S04]  /*19580*/  IMAD.WIDE.U32 R4, R23, UR28, RZ ;  /* 0x0000001c17047c25 */ /* 0x000fc8000f8e00ff */
[----:B------:R-:W-:-:S04]  /*19590*/  IMAD.WIDE.U32 R4, P6, R7, UR29, R4 ;  /* 0x0000001d07047c25 */ /* 0x000fc8000f8c0004 */
[----:B------:R-:W-:Y:S01]  /*195a0*/  IMAD.WIDE.U32 R6, R7, UR28, RZ ;  /* 0x0000001c07067c25 */ /* 0x000fe2000f8e00ff */
[----:B------:R-:W-:-:S03]  /*195b0*/  MOV R2, R5 ;  /* 0x0000000500027202 */ /* 0x000fc60000000f00 */
[----:B------:R-:W-:Y:S01]  /*195c0*/  IMAD.X R3, RZ, RZ, RZ, P6 ;  /* 0x000000ffff037224 */ /* 0x000fe200030e06ff */
[----:B------:R-:W-:-:S05]  /*195d0*/  IADD3 RZ, P6, R7, R4, RZ ;  /* 0x0000000407ff7210 */ /* 0x000fca0007fde0ff */
[----:B------:R-:W-:-:S04]  /*195e0*/  IMAD.WIDE.U32.X R2, R23, UR29, R2, P6 ;  /* 0x0000001d17027c25 */ /* 0x000fc8000b0e0402 */
[----:B------:R-:W-:Y:S01]  /*195f0*/  IMAD.MOV.U32 R22, RZ, RZ, R2 ;  /* 0x000000ffff167224 */ /* 0x000fe200078e0002 */
[----:B------:R-:W-:-:S07]  /*19600*/  MOV R23, R3 ;  /* 0x0000000300177202 */ /* 0x000fce0000000f00 */
.L_x_327:
[----:B------:R-:W-:Y:S01]  /*19610*/  SHF.R.U64 R4, R22, UR31, R23 ;  /* 0x0000001f16047c19 */ /* 0x000fe20008001217 */
[----:B------:R-:W-:Y:S01]  /*19620*/  IMAD R5, R19, R16, RZ ;  /* 0x0000001013057224 */ /* 0x000fe200078e02ff */
[----:B------:R-:W-:Y:S02]  /*19630*/  IABS R2, R9 ;  /* 0x0000000900027213 */ /* 0x000fe40000000000 */
[----:B------:R-:W-:Y:S01]  /*19640*/  MOV R3, R17 ;  /* 0x0000001100037202 */ /* 0x000fe20000000f00 */
[----:B------:R-:W-:Y:S01]  /*19650*/  VIADD R4, R4, UR17 ;  /* 0x0000001104047c36 */ /* 0x000fe20008000000 */
[----:B------:R-:W-:Y:S01]  /*19660*/  IADD3 R7, RZ, -R2, RZ ;  /* 0x80000002ff077210 */ /* 0x000fe20007ffe0ff */
[----:B------:R-:W-:Y:S01]  /*19670*/  IMAD.MOV.U32 R2, RZ, RZ, RZ ;  /* 0x000000ffff027224 */ /* 0x000fe200078e00ff */
[----:B------:R-:W-:Y:S02]  /*19680*/  SHF.R.U64 R18, R18, UR30, R21 ;  /* 0x0000001e12127c19 */ /* 0x000fe40008001215 */
[----:B------:R-:W-:Y:S01]  /*19690*/  IABS R6, R4 ;  /* 0x0000000400067213 */ /* 0x000fe20000000000 */
[----:B------:R-:W-:Y:S01]  /*196a0*/  IMAD.HI.U32 R2, R17, R5, R2 ;  /* 0x0000000511027227 */ /* 0x000fe200078e0002 */
[----:B------:R-:W-:-:S02]  /*196b0*/  IABS R17, R10 ;  /* 0x0000000a00117213 */ /* 0x000fc40000000000 */
[----:B------:R-:W-:Y:S01]  /*196c0*/  MOV R3, R7 ;  /* 0x0000000700037202 */ /* 0x000fe20000000f00 */
[----:B------:R-:W-:Y:S01]  /*196d0*/  IMAD.MOV.U32 R5, RZ, RZ, R6 ;  /* 0x000000ffff057224 */ /* 0x000fe200078e0006 */
[----:B------:R-:W-:Y:S01]  /*196e0*/  IADD3 R7, R18, UR16, RZ ;  /* 0x0000001012077c10 */ /* 0x000fe2000fffe0ff */
[----:B------:R-:W1:Y:S01]  /*196f0*/  I2F.RP R6, R17 ;  /* 0x0000001100067306 */ /* 0x000e620000209400 */
[----:B------:R-:W-:Y:S01]  /*19700*/  IABS R21, R10 ;  /* 0x0000000a00157213 */ /* 0x000fe20000000000 */
[----:B------:R-:W-:Y:S01]  /*19710*/  IMAD.HI.U32 R2, R2, R5, RZ ;  /* 0x0000000502027227 */ /* 0x000fe200078e00ff */
[----:B------:R-:W-:Y:S02]  /*19720*/  IABS R18, R7 ;  /* 0x0000000700127213 */ /* 0x000fe40000000000 */
[----:B------:R-:W-:Y:S01]  /*19730*/  IADD3 R21, RZ, -R21, RZ ;  /* 0x80000015ff157210 */ /* 0x000fe20007ffe0ff */
[----:B------:R-:W-:-:S05]  /*19740*/  IMAD R5, R2, R3, R5 ;  /* 0x0000000302057224 */ /* 0x000fca00078e0205 */
[----:B------:R-:W-:Y:S01]  /*19750*/  ISETP.GT.U32.AND P6, PT, R16, R5, PT ;  /* 0x000000051000720c */ /* 0x000fe20003fc4070 */
[----:B-1----:R-:W1:-:S12]  /*19760*/  MUFU.RCP R6, R6 ;  /* 0x0000000600067308 */ /* 0x002e580000001000 */
[----:B------:R-:W-:Y:S01]  /*19770*/  @!P6 IMAD.IADD R5, R5, 0x1, -R16 ;  /* 0x000000010505e824 */ /* 0x000fe200078e0a10 */
[----:B-1----:R-:W-:-:S04]  /*19780*/  IADD3 R2, R6, 0xffffffe, RZ ;  /* 0x0ffffffe06027810 */ /* 0x002fc80007ffe0ff */
[----:B------:R1:W2:Y:S02]  /*19790*/  F2I.FTZ.U32.TRUNC.NTZ R3, R2 ;  /* 0x0000000200037305 */ /* 0x0002a4000021f000 */
[----:B-1----:R-:W-:Y:S02]  /*197a0*/  IMAD.MOV.U32 R2, RZ, RZ, RZ ;  /* 0x000000ffff027224 */ /* 0x002fe400078e00ff */
[----:B--2---:R-:W-:-:S04]  /*197b0*/  IMAD.MOV R22, RZ, RZ, -R3 ;  /* 0x000000ffff167224 */ /* 0x004fc800078e0a03 */
[----:B------:R-:W-:-:S04]  /*197c0*/  IMAD R19, R22, R17, RZ ;  /* 0x0000001116137224 */ /* 0x000fc800078e02ff */
[----:B------:R-:W-:-:S04]  /*197d0*/  IMAD.HI.U32 R6, R3, R19, R2 ;  /* 0x0000001303067227 */ /* 0x000fc800078e0002 */
[----:B------:R-:W-:Y:S01]  /*197e0*/  IMAD.MOV.U32 R3, RZ, RZ, R18 ;  /* 0x000000ffff037224 */ /* 0x000fe200078e0012 */
[----:B------:R-:W-:-:S03]  /*197f0*/  MOV R18, R21 ;  /* 0x0000001500127202 */ /* 0x000fc60000000f00 */
[----:B------:R-:W-:-:S04]  /*19800*/  IMAD.HI.U32 R2, R6, R3, RZ ;  /* 0x0000000306027227 */ /* 0x000fc800078e00ff */
[----:B------:R-:W-:-:S05]  /*19810*/  IMAD R2, R2, R18, R3 ;  /* 0x0000001202027224 */ /* 0x000fca00078e0203 */
[----:B------:R-:W-:-:S13]  /*19820*/  ISETP.GT.U32.AND P6, PT, R17, R2, PT ;  /* 0x000000021100720c */ /* 0x000fda0003fc4070 */
[----:B------:R-:W-:Y:S01]  /*19830*/  @!P6 IMAD.IADD R2, R2, 0x1, -R17 ;  /* 0x000000010202e824 */ /* 0x000fe200078e0a11 */
[----:B------:R-:W-:-:S13]  /*19840*/  ISETP.GT.U32.AND P6, PT, R16, R5, PT ;  /* 0x000000051000720c */ /* 0x000fda0003fc4070 */
[----:B------:R-:W-:Y:S02]  /*19850*/  @!P6 IADD3 R5, R5, -R16, RZ ;  /* 0x800000100505e210 */ /* 0x000fe40007ffe0ff */
[----:B------:R-:W-:Y:S02]  /*19860*/  ISETP.GT.U32.AND P6, PT, R17, R2, PT ;  /* 0x000000021100720c */ /* 0x000fe40003fc4070 */
[----:B------:R-:W-:-:S11]  /*19870*/  MOV R3, R5 ;  /* 0x0000000500037202 */ /* 0x000fd60000000f00 */
[----:B------:R-:W-:Y:S01]  /*19880*/  @!P6 IMAD.IADD R2, R2, 0x1, -R17 ;  /* 0x000000010202e824 */ /* 0x000fe200078e0a11 */
[----:B------:R-:W-:-:S13]  /*19890*/  ISETP.GE.AND P6, PT, R4, RZ, PT ;  /* 0x000000ff0400720c */ /* 0x000fda0003fc6270 */
[----:B------:R-:W-:Y:S01]  /*198a0*/  @!P6 IMAD.MOV R3, RZ, RZ, -R3 ;  /* 0x000000ffff03e224 */ /* 0x000fe200078e0a03 */
[----:B------:R-:W-:-:S13]  /*198b0*/  ISETP.GE.AND P6, PT, R7, RZ, PT ;  /* 0x000000ff0700720c */ /* 0x000fda0003fc6270 */
[----:B------:R-:W-:Y:S02]  /*198c0*/  @!P6 IADD3 R2, -R2, RZ, RZ ;  /* 0x000000ff0202e210 */ /* 0x000fe40007ffe1ff */
[----:B------:R-:W-:-:S13]  /*198d0*/  ISETP.NE.AND P6, PT, RZ, UR7, PT ;  /* 0x00000007ff007c0c */ /* 0x000fda000bfc5270 */
[----:B------:R-:W-:Y:S02]  /*198e0*/  @!P6 LOP3.LUT R3, RZ, UR7, RZ, 0x33, !PT ;  /* 0x00000007ff03ec12 */ /* 0x000fe4000f8e33ff */
[----:B------:R-:W-:-:S03]  /*198f0*/  ISETP.NE.AND P6, PT, RZ, UR8, PT ;  /* 0x00000008ff007c0c */ /* 0x000fc6000bfc5270 */
[----:B------:R-:W-:-:S10]  /*19900*/  IMAD.IADD R3, R4, 0x1, -R3 ;  /* 0x0000000104037824 */ /* 0x000fd400078e0a03 */
[----:B------:R-:W-:Y:S02]  /*19910*/  @!P6 LOP3.LUT R2, RZ, UR8, RZ, 0x33, !PT ;  /* 0x00000008ff02ec12 */ /* 0x000fe4000f8e33ff */
[----:B------:R-:W-:Y:S02]  /*19920*/  PLOP3.LUT P6, PT, PT, PT, UP3, 0x80, 0x0 ;  /* 0x000000000000781c */ /* 0x000fe40003fcf038 */
[----:B------:R-:W-:-:S04]  /*19930*/  IADD3 R2, -R2, R7, RZ ;  /* 0x0000000702027210 */ /* 0x000fc80007ffe1ff */
[CC--:B------:R-:W-:Y:S01]  /*19940*/  SEL R4, R3.reuse, R2.reuse, !P6 ;  /* 0x0000000203047207 */ /* 0x0c0fe20007000000 */
[----:B------:R-:W-:-:S03]  /*19950*/  IMAD R6, R3, R2, RZ ;  /* 0x0000000203067224 */ /* 0x000fc600078e02ff */
[----:B------:R-:W-:Y:S02]  /*19960*/  SHF.R.S32.HI R5, RZ, 0x1f, R4 ;  /* 0x0000001fff057819 */ /* 0x000fe40000011404 */
[----:B------:R-:W-:-:S07]  /*19970*/  SHF.R.S32.HI R7, RZ, 0x1f, R6 ;  /* 0x0000001fff077819 */ /* 0x000fce0000011406 */
.L_x_325:
[----:B------:R-:W-:Y:S05]  /*19980*/  BSYNC B0 ;  /* 0x0000000000007941 */ /* 0x000fea0003800000 */
.L_x_324:
[----:B------:R-:W1:Y:S04]  /*19990*/  SHFL.UP PT, R3, R6, 0x1, RZ ;  /* 0x0420000006037989 */ /* 0x000e6800000e00ff */
[----:B------:R-:W2:Y:S01]  /*199a0*/  SHFL.UP PT, R2, R7, 0x1, RZ ;  /* 0x0420000007027989 */ /* 0x000ea200000e00ff */
[----:B-1----:R-:W-:Y:S02]  /*199b0*/  SEL R3, R3, RZ, P1 ;  /* 0x000000ff03037207 */ /* 0x002fe40000800000 */
[----:B--2---:R-:W-:Y:S02]  /*199c0*/  SEL R2, R2, RZ, P1 ;  /* 0x000000ff02027207 */ /* 0x004fe40000800000 */
[----:B------:R-:W-:-:S05]  /*199d0*/  IADD3 R18, P6, R3, R6, RZ ;  /* 0x0000000603127210 */ /* 0x000fca0007fde0ff */
[----:B------:R-:W-:Y:S01]  /*199e0*/  IMAD.X R17, R2, 0x1, R7, P6 ;  /* 0x0000000102117824 */ /* 0x000fe200030e0607 */
[----:B------:R-:W1:Y:S04]  /*199f0*/  SHFL.UP PT, R3, R18, 0x2, RZ ;  /* 0x0440000012037989 */ /* 0x000e6800000e00ff */
[----:B------:R-:W2:Y:S01]  /*19a00*/  SHFL.UP PT, R2, R17, 0x2, RZ ;  /* 0x0440000011027989 */ /* 0x000ea200000e00ff */
[----:B-1----:R-:W-:Y:S02]  /*19a10*/  SEL R3, R3, RZ, P2 ;  /* 0x000000ff03037207 */ /* 0x002fe40001000000 */
[----:B--2---:R-:W-:Y:S02]  /*19a20*/  SEL R2, R2, RZ, P2 ;  /* 0x000000ff02027207 */ /* 0x004fe40001000000 */
[----:B------:R-:W-:-:S04]  /*19a30*/  IADD3 R16, P6, R3, R18, RZ ;  /* 0x0000001203107210 */ /* 0x000fc80007fde0ff */
[----:B------:R-:W-:Y:S01]  /*19a40*/  IADD3.X R21, R2, R17, RZ, P6, !PT ;  /* 0x0000001102157210 */ /* 0x000fe200037fe4ff */
        /* <DEDUP_REMOVED lines=18> */
[----:B------:R-:W-:-:S04]  /*19b70*/  IADD3 R19, P6, R2, UR5, RZ ;  /* 0x0000000502137c10 */ /* 0x000fc8000ffde0ff */
[----:B------:R-:W-:Y:S02]  /*19b80*/  IADD3.X R21, R3, UR4, RZ, P6, !PT ;  /* 0x0000000403157c10 */ /* 0x000fe4000b7fe4ff */
[----:B------:R-:W-:-:S04]  /*19b90*/  ISETP.GT.U32.AND P6, PT, R19, UR10, PT ;  /* 0x0000000a13007c0c */ /* 0x000fc8000bfc4070 */
[----:B------:R-:W-:-:S13]  /*19ba0*/  ISETP.GT.U32.AND.EX P6, PT, R21, UR9, PT, P6 ;  /* 0x0000000915007c0c */ /* 0x000fda000bfc4160 */
[----:B------:R-:W-:-:S04]  /*19bb0*/  VOTE.ANY R16, PT, P6 ;  /* 0x0000000000107806 */ /* 0x000fc800030e0100 */
[----:B------:R-:W-:-:S13]  /*19bc0*/  ISETP.NE.AND P6, PT, R16, RZ, PT ;  /* 0x000000ff1000720c */ /* 0x000fda0003fc5270 */
[----:B------:R-:W-:Y:S05]  /*19bd0*/  @!P6 BRA `(.L_x_328) ;  /* 0xfffffff400b4e947 */ /* 0x000fea000383ffff */
[----:B------:R-:W-:Y:S01]  /*19be0*/  MOV R19, R2 ;  /* 0x0000000200137202 */ /* 0x000fe20000000f00 */
[----:B------:R-:W-:-:S07]  /*19bf0*/  IMAD.MOV.U32 R18, RZ, RZ, R3 ;  /* 0x000000ffff127224 */ /* 0x000fce00078e0003 */
.L_x_323:
[----:B------:R-:W1:Y:S08]  /*19c00*/  BREV R16, R16 ;  /* 0x0000001000107301 */ /* 0x000e700000000000 */
[----:B-1----:R-:W1:Y:S02]  /*19c10*/  FLO.U32.SH R17, R16 ;  /* 0x0000001000117300 */ /* 0x002e6400000e0400 */
[----:B-1----:R-:W1:Y:S02]  /*19c20*/  SHFL.IDX PT, R11, R11, R17, 0x1f ;  /* 0x00001f110b0b7589 */ /* 0x002e6400000e0000 */
[----:B-1----:R-:W-:-:S13]  /*19c30*/  R2UR UR6, R11 ;  /* 0x000000000b0672ca */ /* 0x002fda00000e0000 */
[----:B------:R-:W-:-:S04]  /*19c40*/  IADD3 R21, R20, UR6, RZ ;  /* 0x0000000614157c10 */ /* 0x000fc8000fffe0ff */
[----:B------:R-:W-:-:S13]  /*19c50*/  ISETP.GE.AND P1, PT, R21, UR24, PT ;  /* 0x0000001815007c0c */ /* 0x000fda000bf26270 */
[----:B------:R-:W1:Y:S02]  /*19c60*/  @!P1 LDC.64 R2, c[0x0][0x918] ;  /* 0x00024600ff029b82 */ /* 0x000e640000000a00 */
[----:B-1----:R-:W-:-:S05]  /*19c70*/  @!P1 IMAD.WIDE R2, R21, 0xc, R2 ;  /* 0x0000000c15029825 */ /* 0x002fca00078e0202 */
[----:B-----5:R1:W5:Y:S04]  /*19c80*/  @!P1 LDG.E R8, desc[UR56][R2.64] ;  /* 0x0000003802089981 */ /* 0x020368000c1e1900 */
[----:B------:R1:W5:Y:S01]  /*19c90*/  @!P1 LDG.E R0, desc[UR56][R2.64+0x4] ;  /* 0x0000043802009981 */ /* 0x000362000c1e1900 */
[----:B------:R-:W-:-:S03]  /*19ca0*/  IADD3 R12, P1, P2, R19, UR5, -R6 ;  /* 0x00000005130c7c10 */ /* 0x000fc6000fa3e806 */
[----:B------:R-:W-:Y:S01]  /*19cb0*/  SHFL.IDX PT, R6, R6, R17, 0x1f ;  /* 0x00001f1106067589 */ /* 0x000fe200000e0000 */
[----:B------:R-:W-:-:S03]  /*19cc0*/  IADD3.X R18, R18, UR4, ~R7, P1, P2 ;  /* 0x0000000412127c10 */ /* 0x000fc60008fe4c07 */
[----:B------:R-:W2:Y:S04]  /*19cd0*/  SHFL.IDX PT, R12, R12, R17, 0x1f ;  /* 0x00001f110c0c7589 */ /* 0x000ea800000e0000 */
[----:B------:R-:W3:Y:S04]  /*19ce0*/  SHFL.IDX PT, R18, R18, R17, 0x1f ;  /* 0x00001f1112127589 */ /* 0x000ee800000e0000 */
[----:B------:R1:W4:Y:S04]  /*19cf0*/  SHFL.IDX PT, R7, R7, R17, 0x1f ;  /* 0x00001f1107077589 */ /* 0x00032800000e0000 */
[----:B------:R1:W1:Y:S04]  /*19d00*/  SHFL.IDX PT, R5, R5, R17, 0x1f ;  /* 0x00001f1105057589 */ /* 0x00026800000e0000 */
[----:B------:R1:W1:Y:S01]  /*19d10*/  SHFL.IDX PT, R4, R4, R17, 0x1f ;  /* 0x00001f1104047589 */ /* 0x00026200000e0000 */
[----:B--2---:R-:W-:-:S02]  /*19d20*/  R2UR UR5, R12 ;  /* 0x000000000c0572ca */ /* 0x004fc400000e0000 */
[----:B---3--:R-:W-:-:S15]  /*19d30*/  R2UR UR4, R18 ;  /* 0x00000000120472ca */ /* 0x008fde00000e0000 */
.L_x_318:
[----:B-1----:R-:W1:Y:S01]  /*19d40*/  LDC R2, c[0x0][0x910] ;  /* 0x00024400ff027b82 */ /* 0x002e620000000800 */
[----:B------:R-:W-:Y:S01]  /*19d50*/  UMOV UR24, 0xffffffff ;  /* 0xffffffff00187882 */ /* 0x000fe20000000000 */
[----:B------:R-:W-:Y:S01]  /*19d60*/  UMOV UR25, 0xffffffff ;  /* 0xffffffff00197882 */ /* 0x000fe20000000000 */
[----:B------:R-:W-:Y:S01]  /*19d70*/  UMOV UR26, 0xffffffff ;  /* 0xffffffff001a7882 */ /* 0x000fe20000000000 */
[----:B------:R-:W-:Y:S01]  /*19d80*/  IMAD.MOV.U32 R19, RZ, RZ, RZ ;  /* 0x000000ffff137224 */ /* 0x000fe200078e00ff */
[----:B-1----:R-:W-:-:S13]  /*19d90*/  ISETP.LE.AND P1, PT, R2, UR6, PT ;  /* 0x0000000602007c0c */ /* 0x002fda000bf23270 */
[----:B------:R-:W-:Y:S05]  /*19da0*/  @P1 BRA `(.L_x_317) ;  /* 0x0000000000f01947 */ /* 0x000fea0003800000 */
[C---:B------:R-:W-:Y:S01]  /*19db0*/  R2UR UR24, R4.reuse ;  /* 0x00000000041872ca */ /* 0x040fe200000e0000 */
[----:B------:R-:W-:Y:S01]  /*19dc0*/  UIADD3 UR30, UP1, -UR5, UR10, URZ ;  /* 0x0000000a051e7290 */ /* 0x000fe2000ff3e13f */
[----:B------:R-:W-:Y:S01]  /*19dd0*/  R2UR UR25, R5 ;  /* 0x00000000051972ca */ /* 0x000fe200000e0000 */
[----:B------:R-:W-:Y:S01]  /*19de0*/  ULDC UR26, c[0x0][0x8c0] ;  /* 0x00023000001a7ab9 */ /* 0x000fe20000000800 */
[----:B------:R-:W-:Y:S01]  /*19df0*/  ULDC UR27, c[0x0][0x8b0] ;  /* 0x00022c00001b7ab9 */ /* 0x000fe20000000800 */
[----:B------:R-:W-:Y:S01]  /*19e00*/  ULDC UR28, c[0x0][0x904] ;  /* 0x00024100001c7ab9 */ /* 0x000fe20000000800 */
[----:B------:R-:W-:-:S03]  /*19e10*/  SHF.R.U64 R2, R4, UR27, R5 ;  /* 0x0000001b04027c19 */ /* 0x000fc60008001205 */
[----:B------:R-:W-:Y:S01]  /*19e20*/  UIADD3.X UR24, ~UR4, UR9, URZ, UP1, !UPT ;  /* 0x0000000904187290 */ /* 0x000fe20008ffe53f */
[----:B------:R-:W-:-:S03]  /*19e30*/  R2UR UR32, R2 ;  /* 0x00000000022072ca */ /* 0x000fc600000e0000 */
[----:B------:R-:W-:Y:S02]  /*19e40*/  USHF.R.U32.HI UR31, URZ, UR26, UR24 ;  /* 0x0000001a3f1f7299 */ /* 0x000fe40008011618 */
[----:B------:R-:W-:Y:S02]  /*19e50*/  USHF.R.U32.HI UR35, URZ, UR27, UR25 ;  /* 0x0000001b3f237299 */ /* 0x000fe40008011619 */
[----:B------:R-:W-:Y:S02]  /*19e60*/  USHF.R.U32.HI UR33, URZ, UR27, UR31 ;  /* 0x0000001b3f217299 */ /* 0x000fe4000801161f */
[----:B------:R-:W-:Y:S02]  /*19e70*/  USHF.R.U64 UR30, UR30, UR26, UR24 ;  /* 0x0000001a1e1e7299 */ /* 0x000fe40008001218 */
[----:B------:R-:W-:Y:S02]  /*19e80*/  USHF.R.U32.HI UR34, URZ, UR28, UR33 ;  /* 0x0000001c3f227299 */ /* 0x000fe40008011621 */
[----:B------:R-:W-:-:S02]  /*19e90*/  USHF.R.U64 UR31, UR30, UR27, UR31 ;  /* 0x0000001b1e1f7299 */ /* 0x000fc4000800121f */
[----:B------:R-:W-:Y:S02]  /*19ea0*/  ULOP3.LUT UR24, UR34, UR35, URZ, 0xfc, !UPT ;  /* 0x0000002322187292 */ /* 0x000fe4000f8efc3f */
[----:B------:R-:W-:-:S04]  /*19eb0*/  USHF.R.U64 UR33, UR31, UR28, UR33 ;  /* 0x0000001c1f217299 */ /* 0x000fc80008001221 */
[----:B------:R-:W-:-:S13]  /*19ec0*/  ISETP.NE.U32.AND P1, PT, RZ, UR24, PT ;  /* 0x00000018ff007c0c */ /* 0x000fda000bf25070 */
[----:B------:R-:W-:Y:S05]  /*19ed0*/  @!P1 BRA `(.L_x_329) ;  /* 0x0000000000189947 */ /* 0x000fea0003800000 */
[----:B------:R-:W-:-:S07]  /*19ee0*/  MOV R12, 0x19f00 ;  /* 0x00019f00000c7802 */ /* 0x000fce0000000f00 */
[----:B--2-45:R-:W-:Y:S05]  /*19ef0*/  CALL.REL.NOINC `(.L_x_330) ;  /* 0x0000002000d47944 */ /* 0x034fea0003c00000 */
[----:B------:R-:W-:-:S04]  /*19f00*/  UIADD3 UR24, -UR25, URZ, URZ ;  /* 0x0000003f19187290 */ /* 0x000fc8000fffe13f */
[----:B------:R-:W-:-:S03]  /*19f10*/  UIMAD UR32, UR32, UR24, UR33 ;  /* 0x00000018202072a4 */ /* 0x000fc6000f8e0221 */
[----:B------:R-:W-:Y:S01]  /*19f20*/  UMOV UR24, UR25 ;  /* 0x0000001900187c82 */ /* 0x000fe20008000000 */
[----:B------:R-:W-:Y:S08]  /*19f30*/  BRA `(.L_x_331) ;  /* 0x0000000000587947 */ /* 0x000ff00003800000 */
.L_x_329:
[----:B------:R-:W1:Y:S01]  /*19f40*/  I2F.U32.RP R2, UR32 ;  /* 0x0000002000027d06 */ /* 0x000e620008209000 */
[----:B------:R-:W-:Y:S01]  /*19f50*/  UMOV UR24, URZ ;  /* 0x0000003f00187c82 */ /* 0x000fe20008000000 */
[----:B------:R-:W-:-:S06]  /*19f60*/  UISETP.NE.U32.AND UP4, UPT, UR32, URZ, UPT ;  /* 0x0000003f2000728c */ /* 0x000fcc000bf85070 */
[----:B-1----:R-:W1:Y:S02]  /*19f70*/  MUFU.RCP R2, R2 ;  /* 0x0000000200027308 */ /* 0x002e640000001000 */
[----:B-1----:R-:W-:-:S06]  /*19f80*/  IADD3 R3, R2, 0xffffffe, RZ ;  /* 0x0ffffffe02037810 */ /* 0x002fcc0007ffe0ff */
[----:B------:R-:W1:Y:S02]  /*19f90*/  F2I.FTZ.U32.TRUNC.NTZ R3, R3 ;  /* 0x0000000300037305 */ /* 0x000e64000021f000 */
[----:B-1----:R-:W-:-:S13]  /*19fa0*/  R2UR UR25, R3 ;  /* 0x00000000031972ca */ /* 0x002fda00000e0000 */
[----:B------:R-:W-:-:S04]  /*19fb0*/  UIADD3 UR26, URZ, -UR25, URZ ;  /* 0x800000193f1a7290 */ /* 0x000fc8000fffe03f */
[----:B------:R-:W-:-:S04]  /*19fc0*/  UIMAD UR26, UR26, UR32, URZ ;  /* 0x000000201a1a72a4 */ /* 0x000fc8000f8e023f */
[----:B------:R-:W-:-:S04]  /*19fd0*/  UIMAD.WIDE.U32 UR24, UR25, UR26, UR24 ;  /* 0x0000001a191872a5 */ /* 0x000fc8000f8e0018 */
[----:B------:R-:W-:-:S04]  /*19fe0*/  UIMAD.WIDE.U32 UR24, UR25, UR33, URZ ;  /* 0x00000021191872a5 */ /* 0x000fc8000f8e003f */
[----:B------:R-:W-:-:S04]  /*19ff0*/  UIADD3 UR24, -UR25, URZ, URZ ;  /* 0x0000003f19187290 */ /* 0x000fc8000fffe13f */
[----:B------:R-:W-:-:S04]  /*1a000*/  UIMAD UR24, UR32, UR24, UR33 ;  /* 0x00000018201872a4 */ /* 0x000fc8000f8e0221 */
[----:B------:R-:W-:-:S11]  /*1a010*/  UISETP.GE.U32.AND UP1, UPT, UR24, UR32, UPT ;  /* 0x000000201800728c */ /* 0x000fd6000bf26070 */
[----:B------:R-:W-:Y:S02]  /*1a020*/  @UP1 UIADD3 UR24, UR24, -UR32, URZ ;  /* 0x8000002018181290 */ /* 0x000fe4000fffe03f */
[----:B------:R-:W-:Y:S02]  /*1a030*/  @UP1 UIADD3 UR25, UR25, 0x1, URZ ;  /* 0x0000000119191890 */ /* 0x000fe4000fffe03f */
[----:B------:R-:W-:-:S11]  /*1a040*/  UISETP.GE.U32.AND UP2, UPT, UR24, UR32, UPT ;  /* 0x000000201800728c */ /* 0x000fd6000bf46070 */
[----:B------:R-:W-:Y:S02]  /*1a050*/  @UP2 UIADD3 UR25, UR25, 0x1, URZ ;  /* 0x0000000119192890 */ /* 0x000fe4000fffe03f */
[----:B------:R-:W-:-:S04]  /*1a060*/  @!UP4 ULOP3.LUT UR25, URZ, UR32, URZ, 0x33, !UPT ;  /* 0x000000203f19c292 */ /* 0x000fc8000f8e333f */
[----:B------:R-:W-:-:S04]  /*1a070*/  UIADD3 UR24, -UR25, URZ, URZ ;  /* 0x0000003f19187290 */ /* 0x000fc8000fffe13f */
[----:B------:R-:W-:-:S03]  /*1a080*/  UIMAD UR32, UR32, UR24, UR33 ;  /* 0x00000018202072a4 */ /* 0x000fc6000f8e0221 */
[----:B------:R-:W-:-:S09]  /*1a090*/  UMOV UR24, UR25 ;  /* 0x0000001900187c82 */ /* 0x000fd20008000000 */
.L_x_331:
[----:B------:R-:W-:Y:S01]  /*1a0a0*/  ULOP3.LUT UR31, UR31, UR20, URZ, 0xc0, !UPT ;  /* 0x000000141f1f7292 */ /* 0x000fe2000f8ec03f */
[----:B------:R-:W-:Y:S01]  /*1a0b0*/  IMAD.MOV.U32 R19, RZ, RZ, 0x1 ;  /* 0x00000001ff137424 */ /* 0x000fe200078e00ff */
[----:B------:R-:W-:Y:S02]  /*1a0c0*/  ULOP3.LUT UR30, UR30, UR18, URZ, 0xc0, !UPT ;  /* 0x000000121e1e7292 */ /* 0x000fe4000f8ec03f */
[----:B------:R-:W-:Y:S01]  /*1a0d0*/  UIMAD UR24, UR19, UR24, UR31 ;  /* 0x00000018131872a4 */ /* 0x000fe2000f8e021f */
[----:B------:R-:W-:Y:S01]  /*1a0e0*/  ULDC UR26, c[0x0][0x8a8] ;  /* 0x00022a00001a7ab9 */ /* 0x000fe20000000800 */
[----:B------:R-:W-:Y:S01]  /*1a0f0*/  ULDC UR25, c[0x0][0x8b8] ;  /* 0x00022e0000197ab9 */ /* 0x000fe20000000800 */
[----:B------:R-:W-:Y:S02]  /*1a100*/  UIMAD UR30, UR32, UR26, UR30 ;  /* 0x0000001a201e72a4 */ /* 0x000fe4000f8e021e */
[----:B------:R-:W-:Y:S01]  /*1a110*/  UIMAD UR25, UR24, UR25, UR40 ;  /* 0x00000019181972a4 */ /* 0x000fe2000f8e0228 */
[----:B------:R-:W-:Y:S01]  /*1a120*/  @UP3 UMOV UR26, UR6 ;  /* 0x00000006001a3c82 */ /* 0x000fe20008000000 */
[----:B------:R-:W-:-:S03]  /*1a130*/  @!UP3 UMOV UR26, UR6 ;  /* 0x00000006001abc82 */ /* 0x000fc60008000000 */
[----:B------:R-:W-:Y:S02]  /*1a140*/  @UP3 UMOV UR24, UR30 ;  /* 0x0000001e00183c82 */ /* 0x000fe40008000000 */
[----:B------:R-:W-:Y:S01]  /*1a150*/  @!UP3 UMOV UR24, UR25 ;  /* 0x000000190018bc82 */ /* 0x000fe20008000000 */
[----:B------:R-:W-:-:S05]  /*1a160*/  @!UP3 UMOV UR25, UR30 ;  /* 0x0000001e0019bc82 */ /* 0x000fca0008000000 */
.L_x_317:
[----:B------:R-:W-:-:S06]  /*1a170*/  UISETP.NE.AND UP1, UPT, UR15, 0x3, UPT ;  /* 0x000000030f00788c */ /* 0x000fcc000bf25270 */
[----:B------:R-:W-:-:S13]  /*1a180*/  PLOP3.LUT P1, PT, PT, PT, UP1, 0x80, 0x0 ;  /* 0x000000000000781c */ /* 0x000fda0003f2f018 */
[----:B------:R-:W-:Y:S05]  /*1a190*/  @!P1 BRA `(.L_x_332) ;  /* 0x0000000000049947 */ /* 0x000fea0003800000 */
[----:B--2---:R-:W-:Y:S01]  /*1a1a0*/  BPT.TRAP 0x1 ;  /* 0x000000040000795c */ /* 0x004fe20000300000 */
.L_x_332:
[----:B------:R-:W1:Y:S01]  /*1a1b0*/  S2R R3, SR_CgaCtaId ;  /* 0x0000000000037919 */ /* 0x000e620000008800 */
[----:B------:R-:W-:-:S04]  /*1a1c0*/  MOV R2, 0x400 ;  /* 0x0000040000027802 */ /* 0x000fc80000000f00 */
[----:B-1----:R-:W-:Y:S02]  /*1a1d0*/  LEA R2, R3, R2, 0x18 ;  /* 0x0000000203027211 */ /* 0x002fe400078ec0ff */
[----:B------:R-:W-:Y:S02]  /*1a1e0*/  SHF.L.U32 R3, R14, 0x1f, RZ ;  /* 0x0000001f0e037819 */ /* 0x000fe400000006ff */
[----:B------:R-:W-:-:S04]  /*1a1f0*/  LEA R12, R13, R2, 0x3 ;  /* 0x000000020d0c7211 */ /* 0x000fc800078e18ff */
[----:B------:R-:W1:Y:S02]  /*1a200*/  SYNCS.PHASECHK.TRANS64.TRYWAIT P2, [R12+URZ+0x38440], R3 ;  /* 0x038440030c0075a7 */ /* 0x000e64000804017f */
[----:B-1----:R-:W-:Y:S05]  /*1a210*/  @!P2 BRA `(.L_x_333) ;  /* 0x000000180074a947 */ /* 0x002fea0003800000 */
.L_x_411:
[----:B------:R-:W-:Y:S01]  /*1a220*/  ELECT P2, URZ, PT ;  /* 0x00000000003f782f */ /* 0x000fe20003840000 */
[----:B------:R-:W-:-:S12]  /*1a230*/  BSSY B0, `(.L_x_334) ;  /* 0x0000010000007945 */ /* 0x000fd80003800000 */
[----:B------:R-:W-:Y:S05]  /*1a240*/  @!P2 BRA `(.L_x_335) ;  /* 0x000000000038a947 */ /* 0x000fea0003800000 */
[----:B-1----:R-:W-:Y:S01]  /*1a250*/  IMAD R3, R13, 0x10, R2 ;  /* 0x000000100d037824 */ /* 0x002fe200078e0202 */
[----:B------:R-:W-:Y:S01]  /*1a260*/  MOV R18, UR26 ;  /* 0x0000001a00127c02 */ /* 0x000fe20008000f00 */
[----:B------:R-:W-:Y:S01]  /*1a270*/  IMAD.U32 R17, RZ, RZ, UR25 ;  /* 0x00000019ff117e24 */ /* 0x000fe2000f8e00ff */
[----:B------:R-:W-:-:S05]  /*1a280*/  MOV R16, UR24 ;  /* 0x0000001800107c02 */ /* 0x000fca0008000f00 */
[----:B------:R1:W-:Y:S01]  /*1a290*/  STS.128 [R3+0x38500], R16 ;  /* 0x0385001003007388 */ /* 0x0003e20000000c00 */
[----:B------:R-:W-:Y:S01]  /*1a2a0*/  @!PT LDS RZ, [RZ] ;  /* 0x00000000fffff984 */ /* 0x000fe20000000800 */
[----:B------:R-:W-:Y:S01]  /*1a2b0*/  @!PT LDS RZ, [RZ] ;  /* 0x00000000fffff984 */ /* 0x000fe20000000800 */
[----:B------:R-:W-:Y:S01]  /*1a2c0*/  @!PT LDS RZ, [RZ] ;  /* 0x00000000fffff984 */ /* 0x000fe20000000800 */
[----:B------:R-:W-:Y:S01]  /*1a2d0*/  @!PT LDS RZ, [RZ] ;  /* 0x00000000fffff984 */ /* 0x000fe20000000800 */
[----:B------:R3:W-:Y:S06]  /*1a2e0*/  MEMBAR.ALL.CTA ;  /* 0x0000000000007992 */ /* 0x0007ec0000008000 */
[----:B---3--:R-:W3:Y:S01]  /*1a2f0*/  FENCE.VIEW.ASYNC.S ;  /* 0x00000000000073c6 */ /* 0x008ee20000000000 */
[----:B------:R-:W-:Y:S05]  /*1a300*/  @!P1 BRA `(.L_x_336) ;  /* 0x0000000000049947 */ /* 0x000fea0003800000 */
[----:B--2---:R-:W-:Y:S01]  /*1a310*/  BPT.TRAP 0x1 ;  /* 0x000000040000795c */ /* 0x004fe20000300000 */
.L_x_336:
[----:B---3--:R3:W-:Y:S02]  /*1a320*/  SYNCS.ARRIVE.TRANS64.A1T0 RZ, [R12+URZ+0x38400], RZ ;  /* 0x038400ff0cff79a7 */ /* 0x0087e4000810003f */
.L_x_335:
[----:B--2---:R-:W-:Y:S05]  /*1a330*/  BSYNC B0 ;  /* 0x0000000000007941 */ /* 0x004fea0003800000 */
.L_x_334:
[----:B------:R-:W-:Y:S01]  /*1a340*/  ISETP.NE.AND P3, PT, R19, RZ, PT ;  /* 0x000000ff1300720c */ /* 0x000fe20003f65270 */
[----:B------:R-:W-:-:S05]  /*1a350*/  VIADD R13, R13, 0x1 ;  /* 0x000000010d0d7836 */ /* 0x000fca0000000000 */
[----:B------:R-:W-:-:S04]  /*1a360*/  ISETP.NE.AND P2, PT, R13, 0x8, PT ;  /* 0x000000080d00780c */ /* 0x000fc80003f45270 */
[----:B-1----:R-:W-:Y:S02]  /*1a370*/  SEL R3, RZ, 0x1, P2 ;  /* 0x00000001ff037807 */ /* 0x002fe40001000000 */
[----:B------:R-:W-:Y:S02]  /*1a380*/  SEL R13, R13, RZ, P2 ;  /* 0x000000ff0d0d7207 */ /* 0x000fe40001000000 */
[----:B------:R-:W-:Y:S01]  /*1a390*/  LOP3.LUT R14, R14, R3, RZ, 0x3c, !PT ;  /* 0x000000030e0e7212 */ /* 0x000fe200078e3cff */
[----:B------:R-:W-:Y:S06]  /*1a3a0*/  @P3 BRA `(.L_x_337) ;  /* 0xffffffe000fc3947 */ /* 0x000fec000383ffff */
[----:B------:R-:W-:Y:S05]  /*1a3b0*/  @!P1 BRA `(.L_x_338) ;  /* 0x0000000000049947 */ /* 0x000fea0003800000 */
[----:B------:R-:W-:Y:S01]  /*1a3c0*/  BPT.TRAP 0x1 ;  /* 0x000000040000795c */ /* 0x000fe20000300000 */
.L_x_338:
[----:B------:R-:W-:Y:S02]  /*1a3d0*/  LEA R3, R13, R2, 0x3 ;  /* 0x000000020d037211 */ /* 0x000fe400078e18ff */
[----:B-----5:R-:W-:-:S04]  /*1a3e0*/  SHF.L.U32 R0, R14, 0x1f, RZ ;  /* 0x0000001f0e007819 */ /* 0x020fc800000006ff */
[----:B------:R-:W1:Y:S02]  /*1a3f0*/  SYNCS.PHASECHK.TRANS64.TRYWAIT P0, [R3+URZ+0x38440], R0 ;  /* 0x03844000030075a7 */ /* 0x000e64000800017f */
[----:B-1----:R-:W-:Y:S05]  /*1a400*/  @!P0 BRA `(.L_x_339) ;  /* 0x00000018000c8947 */ /* 0x002fea0003800000 */
.L_x_412:
[----:B------:R-:W-:Y:S05]  /*1a410*/  @!P1 BRA `(.L_x_340) ;  /* 0x0000000000049947 */ /* 0x000fea0003800000 */
[----:B------:R-:W-:Y:S01]  /*1a420*/  BPT.TRAP 0x1 ;  /* 0x000000040000795c */ /* 0x000fe20000300000 */
.L_x_340:
[----:B------:R-:W-:-:S05]  /*1a430*/  VIADD R13, R13, 0x1 ;  /* 0x000000010d0d7836 */ /* 0x000fca0000000000 */
[----:B------:R-:W-:-:S04]  /*1a440*/  ISETP.NE.AND P0, PT, R13, 0x8, PT ;  /* 0x000000080d00780c */ /* 0x000fc80003f05270 */
[----:B-1----:R-:W-:Y:S02]  /*1a450*/  SEL R3, RZ, 0x1, P0 ;  /* 0x00000001ff037807 */ /* 0x002fe40000000000 */
[----:B------:R-:W-:Y:S02]  /*1a460*/  SEL R13, R13, RZ, P0 ;  /* 0x000000ff0d0d7207 */ /* 0x000fe40000000000 */
[----:B------:R-:W-:Y:S02]  /*1a470*/  LOP3.LUT R14, R14, R3, RZ, 0x3c, !PT ;  /* 0x000000030e0e7212 */ /* 0x000fe400078e3cff */
[----:B------:R-:W-:Y:S02]  /*1a480*/  LEA R3, R13, R2, 0x3 ;  /* 0x000000020d037211 */ /* 0x000fe400078e18ff */
[----:B------:R-:W-:-:S04]  /*1a490*/  SHF.L.U32 R0, R14, 0x1f, RZ ;  /* 0x0000001f0e007819 */ /* 0x000fc800000006ff */
[----:B------:R-:W1:Y:S02]  /*1a4a0*/  SYNCS.PHASECHK.TRANS64.TRYWAIT P0, [R3+URZ+0x38440], R0 ;  /* 0x03844000030075a7 */ /* 0x000e64000800017f */
[----:B-1----:R-:W-:Y:S05]  /*1a4b0*/  @!P0 BRA `(.L_x_341) ;  /* 0x0000001400f48947 */ /* 0x002fea0003800000 */
.L_x_413:
[----:B------:R-:W-:Y:S05]  /*1a4c0*/  @!P1 BRA `(.L_x_342) ;  /* 0x0000000000049947 */ /* 0x000fea0003800000 */
[----:B------:R-:W-:Y:S01]  /*1a4d0*/  BPT.TRAP 0x1 ;  /* 0x000000040000795c */ /* 0x000fe20000300000 */
.L_x_342:
[----:B-1----:R-:W-:-:S05]  /*1a4e0*/  VIADD R0, R13, 0x1 ;  /* 0x000000010d007836 */ /* 0x002fca0000000000 */
[----:B------:R-:W-:-:S04]  /*1a4f0*/  ISETP.NE.AND P0, PT, R0, 0x8, PT ;  /* 0x000000080000780c */ /* 0x000fc80003f05270 */
[----:B------:R-:W-:Y:S02]  /*1a500*/  SEL R3, RZ, 0x1, P0 ;  /* 0x00000001ff037807 */ /* 0x000fe40000000000 */
[----:B------:R-:W-:Y:S02]  /*1a510*/  SEL R5, R0, RZ, P0 ;  /* 0x000000ff00057207 */ /* 0x000fe40000000000 */
[----:B------:R-:W-:Y:S02]  /*1a520*/  LOP3.LUT R14, R14, R3, RZ, 0x3c, !PT ;  /* 0x000000030e0e7212 */ /* 0x000fe400078e3cff */
[----:B------:R-:W-:Y:S02]  /*1a530*/  LEA R3, R5, R2, 0x3 ;  /* 0x0000000205037211 */ /* 0x000fe400078e18ff */
[----:B------:R-:W-:-:S04]  /*1a540*/  SHF.L.U32 R0, R14, 0x1f, RZ ;  /* 0x0000001f0e007819 */ /* 0x000fc800000006ff */
[----:B------:R-:W1:Y:S02]  /*1a550*/  SYNCS.PHASECHK.TRANS64.TRYWAIT P0, [R3+URZ+0x38440], R0 ;  /* 0x03844000030075a7 */ /* 0x000e64000800017f */
[----:B-1----:R-:W-:Y:S05]  /*1a560*/  @!P0 BRA `(.L_x_343) ;  /* 0x0000001400dc8947 */ /* 0x002fea0003800000 */
.L_x_414:
[----:B------:R-:W-:Y:S05]  /*1a570*/  @!P1 BRA `(.L_x_344) ;  /* 0x0000000000049947 */ /* 0x000fea0003800000 */
[----:B------:R-:W-:Y:S01]  /*1a580*/  BPT.TRAP 0x1 ;  /* 0x000000040000795c */ /* 0x000fe20000300000 */
.L_x_344:
        /* <DEDUP_REMOVED lines=9> */
.L_x_415:
[----:B------:R-:W-:Y:S05]  /*1a620*/  @!P1 BRA `(.L_x_346) ;  /* 0x0000000000049947 */ /* 0x000fea0003800000 */
[----:B------:R-:W-:Y:S01]  /*1a630*/  BPT.TRAP 0x1 ;  /* 0x000000040000795c */ /* 0x000fe20000300000 */
.L_x_346:
        /* <DEDUP_REMOVED lines=9> */
.L_x_416:
[----:B------:R-:W-:Y:S05]  /*1a6d0*/  @!P1 BRA `(.L_x_348) ;  /* 0x0000000000049947 */ /* 0x000fea0003800000 */
[----:B------:R-:W-:Y:S01]  /*1a6e0*/  BPT.TRAP 0x1 ;  /* 0x000000040000795c */ /* 0x000fe20000300000 */
.L_x_348:
        /* <DEDUP_REMOVED lines=9> */
.L_x_417:
[----:B------:R-:W-:Y:S05]  /*1a780*/  @!P1 BRA `(.L_x_350) ;  /* 0x0000000000049947 */ /* 0x000fea0003800000 */
[----:B------:R-:W-:Y:S01]  /*1a790*/  BPT.TRAP 0x1 ;  /* 0x000000040000795c */ /* 0x000fe20000300000 */
.L_x_350:
[----:B-1----:R-:W-:-:S05]  /*1a7a0*/  VIADD R0, R5, 0x1 ;  /* 0x0000000105007836 */ /* 0x002fca0000000000 */
[----:B------:R-:W-:-:S04]  /*1a7b0*/  ISETP.NE.AND P0, PT, R0, 0x8, PT ;  /* 0x000000080000780c */ /* 0x000fc80003f05270 */
[----:B------:R-:W-:Y:S02]  /*1a7c0*/  SEL R3, RZ, 0x1, P0 ;  /* 0x00000001ff037807 */ /* 0x000fe40000000000 */
[----:B------:R-:W-:Y:S02]  /*1a7d0*/  SEL R5, R0, RZ, P0 ;  /* 0x000000ff00057207 */ /* 0x000fe40000000000 */
[----:B----4-:R-:W-:Y:S02]  /*1a7e0*/  LOP3.LUT R7, R14, R3, RZ, 0x3c, !PT ;  /* 0x000000030e077212 */ /* 0x010fe400078e3cff */
[----:B------:R-:W-:Y:S02]  /*1a7f0*/  LEA R3, R5, R2, 0x3 ;  /* 0x0000000205037211 */ /* 0x000fe400078e18ff */
[----:B------:R-:W-:-:S04]  /*1a800*/  SHF.L.U32 R0, R7, 0x1f, RZ ;  /* 0x0000001f07007819 */ /* 0x000fc800000006ff */
[----:B------:R-:W1:Y:S02]  /*1a810*/  SYNCS.PHASECHK.TRANS64.TRYWAIT P0, [R3+URZ+0x38440], R0 ;  /* 0x03844000030075a7 */ /* 0x000e64000800017f */
[----:B-1----:R-:W-:Y:S05]  /*1a820*/  @!P0 BRA `(.L_x_351) ;  /* 0x00000014007c8947 */ /* 0x002fea0003800000 */
.L_x_418:
[----:B------:R-:W-:Y:S05]  /*1a830*/  @!P1 BRA `(.L_x_352) ;  /* 0x0000000000049947 */ /* 0x000fea0003800000 */
[----:B------:R-:W-:Y:S01]  /*1a840*/  BPT.TRAP 0x1 ;  /* 0x000000040000795c */ /* 0x000fe20000300000 */
.L_x_352:
[----:B-1----:R-:W-:-:S05]  /*1a850*/  VIADD R0, R5, 0x1 ;  /* 0x0000000105007836 */ /* 0x002fca0000000000 */
[----:B------:R-:W-:-:S04]  /*1a860*/  ISETP.NE.AND P0, PT, R0, 0x8, PT ;  /* 0x000000080000780c */ /* 0x000fc80003f05270 */
[----:B------:R-:W-:Y:S02]  /*1a870*/  SEL R4, RZ, 0x1, P0 ;  /* 0x00000001ff047807 */ /* 0x000fe40000000000 */
[----:B------:R-:W-:Y:S02]  /*1a880*/  SEL R3, R0, RZ, P0 ;  /* 0x000000ff00037207 */ /* 0x000fe40000000000 */
[----:B------:R-:W-:Y:S02]  /*1a890*/  LOP3.LUT R0, R7, R4, RZ, 0x3c, !PT ;  /* 0x0000000407007212 */ /* 0x000fe400078e3cff */
[----:B------:R-:W-:Y:S02]  /*1a8a0*/  LEA R3, R3, R2, 0x3 ;  /* 0x0000000203037211 */ /* 0x000fe400078e18ff */
[----:B------:R-:W-:-:S07]  /*1a8b0*/  SHF.L.U32 R0, R0, 0x1f, RZ ;  /* 0x0000001f00007819 */ /* 0x000fce00000006ff */
.L_x_353:
[----:B-1----:R1:W2:Y:S02]  /*1a8c0*/  SYNCS.PHASECHK.TRANS64.TRYWAIT P0, [R3+URZ+0x38440], R0 ;  /* 0x03844000030075a7 */ /* 0x0022a4000800017f */
[----:B--2---:R-:W-:Y:S05]  /*1a8d0*/  @!P0 NANOSLEEP.SYNCS 0x989680 ;  /* 0x009896800000895d */ /* 0x004fea0003900000 */
[----:B------:R-:W2:Y:S02]  /*1a8e0*/  @!P0 SYNCS.PHASECHK.TRANS64 P0, [R3+URZ+0x38440], R0 ;  /* 0x03844000030085a7 */ /* 0x000ea4000800007f */
[----:B--2---:R-:W-:Y:S05]  /*1a8f0*/  @P0 EXIT ;  /* 0x000000000000094d */ /* 0x004fea0003800000 */
[----:B------:R-:W-:Y:S05]  /*1a900*/  BRA `(.L_x_353) ;  /* 0xfffffffc00ec7947 */ /* 0x000fea000383ffff */
.L_x_37:
[----:B---3--:R-:W-:-:S04]  /*1a910*/  IMAD.U32 R3, RZ, RZ, UR4 ;  /* 0x00000004ff037e24 */ /* 0x008fc8000f8e00ff */
[----:B------:R3:W4:Y:S03]  /*1a920*/  SYNCS.PHASECHK.TRANS64.TRYWAIT P0, [R3+URZ+0x38480], R0 ;  /* 0x03848000030075a7 */ /* 0x000726000800017f */
[----:B----4-:R-:W-:Y:S05]  /*1a930*/  @!P0 NANOSLEEP.SYNCS 0x989680 ;  /* 0x009896800000895d */ /* 0x010fea0003900000 */
[----:B------:R-:W4:Y:S02]  /*1a940*/  @!P0 SYNCS.PHASECHK.TRANS64 P0, [R3+URZ+0x38480], R0 ;  /* 0x03848000030085a7 */ /* 0x000f24000800007f */
[----:B----4-:R-:W-:Y:S05]  /*1a950*/  @!P0 BRA `(.L_x_37) ;  /* 0xfffffffc00ec8947 */ /* 0x010fea000383ffff */
[----:B------:R-:W-:Y:S05]  /*1a960*/  BRA `(.L_x_36) ;  /* 0xfffffe9c00a87947 */ /* 0x000fea000383ffff */
.L_x_42:
[----:B---3--:R-:W-:-:S04]  /*1a970*/  MOV R8, UR4 ;  /* 0x0000000400087c02 */ /* 0x008fc80008000f00 */
[----:B------:R3:W4:Y:S03]  /*1a980*/  SYNCS.PHASECHK.TRANS64.TRYWAIT P0, [R8+URZ+0x38480], R4 ;  /* 0x03848004080075a7 */ /* 0x000726000800017f */
[----:B----4-:R-:W-:Y:S05]  /*1a990*/  @!P0 NANOSLEEP.SYNCS 0x989680 ;  /* 0x009896800000895d */ /* 0x010fea0003900000 */
[----:B------:R-:W4:Y:S02]  /*1a9a0*/  @!P0 SYNCS.PHASECHK.TRANS64 P0, [R8+URZ+0x38480], R4 ;  /* 0x03848004080085a7 */ /* 0x000f24000800007f */
[----:B----4-:R-:W-:Y:S05]  /*1a9b0*/  @!P0 BRA `(.L_x_42) ;  /* 0xfffffffc00ec8947 */ /* 0x010fea000383ffff */
[----:B------:R-:W-:Y:S05]  /*1a9c0*/  BRA `(.L_x_41) ;  /* 0xfffffed400cc7947 */ /* 0x000fea000383ffff */
.L_x_59:
[----:B------:R-:W-:-:S07]  /*1a9d0*/  IMAD.MOV.U32 R15, RZ, RZ, -0x1 ;  /* 0xffffffffff0f7424 */ /* 0x000fce00078e00ff */
[----:B-123-5:R-:W-:Y:S05]  /*1a9e0*/  WARPSYNC.COLLECTIVE R15, `(.L_x_354) ;  /* 0x000000000f0c7348 */ /* 0x02efea0003c00000 */
[----:B------:R-:W-:Y:S02]  /*1a9f0*/  ELECT P6, UR62, PT ;  /* 0x00000000003e782f */ /* 0x000fe400038c0000 */
[----:B------:R-:W-:Y:S01]  /*1aa00*/  MOV R14, UR62 ;  /* 0x0000003e000e7c02 */ /* 0x000fe20008000f00 */
[----:B-123-5:R-:W-:Y:S10]  /*1aa10*/  ENDCOLLECTIVE ;  /* 0x000000000000791b */ /* 0x02eff40003800000 */
.L_x_354:
[----:B------:R-:W-:Y:S05]  /*1aa20*/  BRA `(.L_x_355) ;  /* 0xffffff2000ec7947 */ /* 0x000fea000383ffff */
.L_x_61:
[----:B-1----:R-:W-:-:S04]  /*1aa30*/  MOV R4, UR43 ;  /* 0x0000002b00047c02 */ /* 0x002fc80008000f00 */
[----:B------:R1:W3:Y:S03]  /*1aa40*/  SYNCS.PHASECHK.TRANS64.TRYWAIT P2, [R4+URZ+0x384b0], R159 ;  /* 0x0384b09f040075a7 */ /* 0x0002e6000804017f */
[----:B---3--:R-:W-:Y:S05]  /*1aa50*/  @!P2 NANOSLEEP.SYNCS 0x989680 ;  /* 0x009896800000a95d */ /* 0x008fea0003900000 */
[----:B------:R-:W3:Y:S02]  /*1aa60*/  @!P2 SYNCS.PHASECHK.TRANS64 P2, [R4+URZ+0x384b0], R159 ;  /* 0x0384b09f0400a5a7 */ /* 0x000ee4000804007f */
[----:B---3--:R-:W-:Y:S05]  /*1aa70*/  @!P2 BRA `(.L_x_61) ;  /* 0xfffffffc00eca947 */ /* 0x008fea000383ffff */
[----:B------:R-:W-:Y:S05]  /*1aa80*/  BRA `(.L_x_356) ;  /* 0xffffff2000fc7947 */ /* 0x000fea000383ffff */
.L_x_69:
[----:B-1----:R-:W-:-:S04]  /*1aa90*/  IMAD.U32 R12, RZ, RZ, UR43 ;  /* 0x0000002bff0c7e24 */ /* 0x002fc8000f8e00ff */
[----:B------:R1:W2:Y:S03]  /*1aaa0*/  SYNCS.PHASECHK.TRANS64.TRYWAIT P3, [R12+URZ+0x384b8], R159 ;  /* 0x0384b89f0c0075a7 */ /* 0x0002a6000806017f */
[----:B--2---:R-:W-:Y:S05]  /*1aab0*/  @!P3 NANOSLEEP.SYNCS 0x989680 ;  /* 0x009896800000b95d */ /* 0x004fea0003900000 */
[----:B------:R-:W2:Y:S02]  /*1aac0*/  @!P3 SYNCS.PHASECHK.TRANS64 P3, [R12+URZ+0x384b8], R159 ;  /* 0x0384b89f0c00b5a7 */ /* 0x000ea4000806007f */
[----:B--2---:R-:W-:Y:S05]  /*1aad0*/  @!P3 BRA `(.L_x_69) ;  /* 0xfffffffc00ecb947 */ /* 0x004fea000383ffff */
[----:B------:R-:W-:Y:S05]  /*1aae0*/  BRA `(.L_x_357) ;  /* 0xffffff2800d87947 */ /* 0x000fea000383ffff */
.L_x_74:
[----:B-1----:R-:W-:-:S04]  /*1aaf0*/  MOV R12, UR43 ;  /* 0x0000002b000c7c02 */ /* 0x002fc80008000f00 */
[----:B------:R1:W2:Y:S03]  /*1ab00*/  SYNCS.PHASECHK.TRANS64.TRYWAIT P3, [R12+URZ+0x384c0], R159 ;  /* 0x0384c09f0c0075a7 */ /* 0x0002a6000806017f */
[----:B--2---:R-:W-:Y:S05]  /*1ab10*/  @!P3 NANOSLEEP.SYNCS 0x989680 ;  /* 0x009896800000b95d */ /* 0x004fea0003900000 */
[----:B------:R-:W2:Y:S02]  /*1ab20*/  @!P3 SYNCS.PHASECHK.TRANS64 P3, [R12+URZ+0x384c0], R159 ;  /* 0x0384c09f0c00b5a7 */ /* 0x000ea4000806007f */
[----:B--2---:R-:W-:Y:S05]  /*1ab30*/  @!P3 BRA `(.L_x_74) ;  /* 0xfffffffc00ecb947 */ /* 0x004fea000383ffff */
[----:B------:R-:W-:Y:S05]  /*1ab40*/  BRA `(.L_x_358) ;  /* 0xffffff3000347947 */ /* 0x000fea000383ffff */
.L_x_79:
[----:B-1----:R-:W-:-:S04]  /*1ab50*/  IMAD.U32 R12, RZ, RZ, UR43 ;  /* 0x0000002bff0c7e24 */ /* 0x002fc8000f8e00ff */
[----:B------:R1:W2:Y:S03]  /*1ab60*/  SYNCS.PHASECHK.TRANS64.TRYWAIT P3, [R12+URZ+0x384c8], R159 ;  /* 0x0384c89f0c0075a7 */ /* 0x0002a6000806017f */
[----:B--2---:R-:W-:Y:S05]  /*1ab70*/  @!P3 NANOSLEEP.SYNCS 0x989680 ;  /* 0x009896800000b95d */ /* 0x004fea0003900000 */
[----:B------:R-:W2:Y:S02]  /*1ab80*/  @!P3 SYNCS.PHASECHK.TRANS64 P3, [R12+URZ+0x384c8], R159 ;  /* 0x0384c89f0c00b5a7 */ /* 0x000ea4000806007f */
[----:B--2---:R-:W-:Y:S05]  /*1ab90*/  @!P3 BRA `(.L_x_79) ;  /* 0xfffffffc00ecb947 */ /* 0x004fea000383ffff */
[----:B------:R-:W-:Y:S05]  /*1aba0*/  BRA `(.L_x_359) ;  /* 0xffffff3400dc7947 */ /* 0x000fea000383ffff */
.L_x_84:
[----:B-1----:R-:W-:-:S04]  /*1abb0*/  MOV R13, UR43 ;  /* 0x0000002b000d7c02 */ /* 0x002fc80008000f00 */
[----:B------:R1:W2:Y:S03]  /*1abc0*/  SYNCS.PHASECHK.TRANS64.TRYWAIT P3, [R13+URZ+0x384b0], R20 ;  /* 0x0384b0140d0075a7 */ /* 0x0002a6000806017f */
[----:B--2---:R-:W-:Y:S05]  /*1abd0*/  @!P3 NANOSLEEP.SYNCS 0x989680 ;  /* 0x009896800000b95d */ /* 0x004fea0003900000 */
[----:B------:R-:W2:Y:S02]  /*1abe0*/  @!P3 SYNCS.PHASECHK.TRANS64 P3, [R13+URZ+0x384b0], R20 ;  /* 0x0384b0140d00b5a7 */ /* 0x000ea4000806007f */
[----:B--2---:R-:W-:Y:S05]  /*1abf0*/  @!P3 BRA `(.L_x_84) ;  /* 0xfffffffc00ecb947 */ /* 0x004fea000383ffff */
[----:B------:R-:W-:Y:S05]  /*1ac00*/  BRA `(.L_x_360) ;  /* 0xffffff3c004c7947 */ /* 0x000fea000383ffff */
.L_x_89:
[----:B-1----:R-:W-:-:S04]  /*1ac10*/  IMAD.U32 R13, RZ, RZ, UR43 ;  /* 0x0000002bff0d7e24 */ /* 0x002fc8000f8e00ff */
[----:B------:R1:W2:Y:S03]  /*1ac20*/  SYNCS.PHASECHK.TRANS64.TRYWAIT P3, [R13+URZ+0x384b8], R20 ;  /* 0x0384b8140d0075a7 */ /* 0x0002a6000806017f */
[----:B--2---:R-:W-:Y:S05]  /*1ac30*/  @!P3 NANOSLEEP.SYNCS 0x989680 ;  /* 0x009896800000b95d */ /* 0x004fea0003900000 */
[----:B------:R-:W2:Y:S02]  /*1ac40*/  @!P3 SYNCS.PHASECHK.TRANS64 P3, [R13+URZ+0x384b8], R20 ;  /* 0x0384b8140d00b5a7 */ /* 0x000ea4000806007f */
[----:B--2---:R-:W-:Y:S05]  /*1ac50*/  @!P3 BRA `(.L_x_89) ;  /* 0xfffffffc00ecb947 */ /* 0x004fea000383ffff */
[----:B------:R-:W-:Y:S05]  /*1ac60*/  BRA `(.L_x_361) ;  /* 0xffffff4000f47947 */ /* 0x000fea000383ffff */
.L_x_94:
[----:B-1----:R-:W-:-:S04]  /*1ac70*/  MOV R13, UR43 ;  /* 0x0000002b000d7c02 */ /* 0x002fc80008000f00 */
[----:B------:R1:W2:Y:S03]  /*1ac80*/  SYNCS.PHASECHK.TRANS64.TRYWAIT P3, [R13+URZ+0x384c0], R20 ;  /* 0x0384c0140d0075a7 */ /* 0x0002a6000806017f */
[----:B--2---:R-:W-:Y:S05]  /*1ac90*/  @!P3 NANOSLEEP.SYNCS 0x989680 ;  /* 0x009896800000b95d */ /* 0x004fea0003900000 */
[----:B------:R-:W2:Y:S02]  /*1aca0*/  @!P3 SYNCS.PHASECHK.TRANS64 P3, [R13+URZ+0x384c0], R20 ;  /* 0x0384c0140d00b5a7 */ /* 0x000ea4000806007f */
[----:B--2---:R-:W-:Y:S05]  /*1acb0*/  @!P3 BRA `(.L_x_94) ;  /* 0xfffffffc00ecb947 */ /* 0x004fea000383ffff */
[----:B------:R-:W-:Y:S05]  /*1acc0*/  BRA `(.L_x_362) ;  /* 0xffffff48005c7947 */ /* 0x000fea000383ffff */
.L_x_99:
[----:B-1----:R-:W-:-:S04]  /*1acd0*/  IMAD.U32 R13, RZ, RZ, UR43 ;  /* 0x0000002bff0d7e24 */ /* 0x002fc8000f8e00ff */
[----:B------:R1:W2:Y:S03]  /*1ace0*/  SYNCS.PHASECHK.TRANS64.TRYWAIT P3, [R13+URZ+0x384c8], R20 ;  /* 0x0384c8140d0075a7 */ /* 0x0002a6000806017f */
[----:B--2---:R-:W-:Y:S05]  /*1acf0*/  @!P3 NANOSLEEP.SYNCS 0x989680 ;  /* 0x009896800000b95d */ /* 0x004fea0003900000 */
[----:B------:R-:W2:Y:S02]  /*1ad00*/  @!P3 SYNCS.PHASECHK.TRANS64 P3, [R13+URZ+0x384c8], R20 ;  /* 0x0384c8140d00b5a7 */ /* 0x000ea4000806007f */
[----:B--2---:R-:W-:Y:S05]  /*1ad10*/  @!P3 BRA `(.L_x_99) ;  /* 0xfffffffc00ecb947 */ /* 0x004fea000383ffff */
[----:B------:R-:W-:Y:S05]  /*1ad20*/  BRA `(.L_x_363) ;  /* 0xffffff5000047947 */ /* 0x000fea000383ffff */
.L_x_104:
[----:B-1----:R-:W-:-:S04]  /*1ad30*/  MOV R12, UR43 ;  /* 0x0000002b000c7c02 */ /* 0x002fc80008000f00 */
[----:B------:R1:W2:Y:S03]  /*1ad40*/  SYNCS.PHASECHK.TRANS64.TRYWAIT P3, [R12+URZ+0x384b0], R159 ;  /* 0x0384b09f0c0075a7 */ /* 0x0002a6000806017f */
[----:B--2---:R-:W-:Y:S05]  /*1ad50*/  @!P3 NANOSLEEP.SYNCS 0x989680 ;  /* 0x009896800000b95d */ /* 0x004fea0003900000 */
[----:B------:R-:W2:Y:S02]  /*1ad60*/  @!P3 SYNCS.PHASECHK.TRANS64 P3, [R12+URZ+0x384b0], R159 ;  /* 0x0384b09f0c00b5a7 */ /* 0x000ea4000806007f */
[----:B--2---:R-:W-:Y:S05]  /*1ad70*/  @!P3 BRA `(.L_x_104) ;  /* 0xfffffffc00ecb947 */ /* 0x004fea000383ffff */
[----:B------:R-:W-:Y:S05]  /*1ad80*/  BRA `(.L_x_364) ;  /* 0xffffff54006c7947 */ /* 0x000fea000383ffff */
.L_x_109:
[----:B-1----:R-:W-:-:S04]  /*1ad90*/  IMAD.U32 R12, RZ, RZ, UR43 ;  /* 0x0000002bff0c7e24 */ /* 0x002fc8000f8e00ff */
[----:B------:R1:W2:Y:S03]  /*1ada0*/  SYNCS.PHASECHK.TRANS64.TRYWAIT P3, [R12+URZ+0x384b8], R159 ;  /* 0x0384b89f0c0075a7 */ /* 0x0002a6000806017f */
[----:B--2---:R-:W-:Y:S05]  /*1adb0*/  @!P3 NANOSLEEP.SYNCS 0x989680 ;  /* 0x009896800000b95d */ /* 0x004fea0003900000 */
[----:B------:R-:W2:Y:S02]  /*1adc0*/  @!P3 SYNCS.PHASECHK.TRANS64 P3, [R12+URZ+0x384b8], R159 ;  /* 0x0384b89f0c00b5a7 */ /* 0x000ea4000806007f */
[----:B--2---:R-:W-:Y:S05]  /*1add0*/  @!P3 BRA `(.L_x_109) ;  /* 0xfffffffc00ecb947 */ /* 0x004fea000383ffff */
[----:B------:R-:W-:Y:S05]  /*1ade0*/  BRA `(.L_x_365) ;  /* 0xffffff5c00147947 */ /* 0x000fea000383ffff */
.L_x_114:
[----:B-1----:R-:W-:-:S04]  /*1adf0*/  MOV R12, UR43 ;  /* 0x0000002b000c7c02 */ /* 0x002fc80008000f00 */
[----:B------:R1:W2:Y:S03]  /*1ae00*/  SYNCS.PHASECHK.TRANS64.TRYWAIT P3, [R12+URZ+0x384c0], R159 ;  /* 0x0384c09f0c0075a7 */ /* 0x0002a6000806017f */
[----:B--2---:R-:W-:Y:S05]  /*1ae10*/  @!P3 NANOSLEEP.SYNCS 0x989680 ;  /* 0x009896800000b95d */ /* 0x004fea0003900000 */
[----:B------:R-:W2:Y:S02]  /*1ae20*/  @!P3 SYNCS.PHASECHK.TRANS64 P3, [R12+URZ+0x384c0], R159 ;  /* 0x0384c09f0c00b5a7 */ /* 0x000ea4000806007f */
[----:B--2---:R-:W-:Y:S05]  /*1ae30*/  @!P3 BRA `(.L_x_114) ;  /* 0xfffffffc00ecb947 */ /* 0x004fea000383ffff */
[----:B------:R-:W-:Y:S05]  /*1ae40*/  BRA `(.L_x_366) ;  /* 0xffffff60007c7947 */ /* 0x000fea000383ffff */
.L_x_119:
[----:B-1----:R-:W-:-:S04]  /*1ae50*/  IMAD.U32 R12, RZ, RZ, UR43 ;  /* 0x0000002bff0c7e24 */ /* 0x002fc8000f8e00ff */
[----:B------:R1:W2:Y:S03]  /*1ae60*/  SYNCS.PHASECHK.TRANS64.TRYWAIT P3, [R12+URZ+0x384c8], R159 ;  /* 0x0384c89f0c0075a7 */ /* 0x0002a6000806017f */
[----:B--2---:R-:W-:Y:S05]  /*1ae70*/  @!P3 NANOSLEEP.SYNCS 0x989680 ;  /* 0x009896800000b95d */ /* 0x004fea0003900000 */
[----:B------:R-:W2:Y:S02]  /*1ae80*/  @!P3 SYNCS.PHASECHK.TRANS64 P3, [R12+URZ+0x384c8], R159 ;  /* 0x0384c89f0c00b5a7 */ /* 0x000ea4000806007f */
[----:B--2---:R-:W-:Y:S05]  /*1ae90*/  @!P3 BRA `(.L_x_119) ;  /* 0xfffffffc00ecb947 */ /* 0x004fea000383ffff */
[----:B------:R-:W-:Y:S05]  /*1aea0*/  BRA `(.L_x_367) ;  /* 0xffffff6800247947 */ /* 0x000fea000383ffff */
.L_x_124:
[----:B-1----:R-:W-:-:S04]  /*1aeb0*/  MOV R13, UR43 ;  /* 0x0000002b000d7c02 */ /* 0x002fc80008000f00 */
[----:B------:R1:W2:Y:S03]  /*1aec0*/  SYNCS.PHASECHK.TRANS64.TRYWAIT P3, [R13+URZ+0x384b0], R20 ;  /* 0x0384b0140d0075a7 */ /* 0x0002a6000806017f */
[----:B--2---:R-:W-:Y:S05]  /*1aed0*/  @!P3 NANOSLEEP.SYNCS 0x989680 ;  /* 0x009896800000b95d */ /* 0x004fea0003900000 */
[----:B------:R-:W2:Y:S02]  /*1aee0*/  @!P3 SYNCS.PHASECHK.TRANS64 P3, [R13+URZ+0x384b0], R20 ;  /* 0x0384b0140d00b5a7 */ /* 0x000ea4000806007f */
[----:B--2---:R-:W-:Y:S05]  /*1aef0*/  @!P3 BRA `(.L_x_124) ;  /* 0xfffffffc00ecb947 */ /* 0x004fea000383ffff */
[----:B------:R-:W-:Y:S05]  /*1af00*/  BRA `(.L_x_368) ;  /* 0xffffff6c008c7947 */ /* 0x000fea000383ffff */
.L_x_129:
[----:B-1----:R-:W-:-:S04]  /*1af10*/  IMAD.U32 R13, RZ, RZ, UR43 ;  /* 0x0000002bff0d7e24 */ /* 0x002fc8000f8e00ff */
[----:B------:R1:W2:Y:S03]  /*1af20*/  SYNCS.PHASECHK.TRANS64.TRYWAIT P3, [R13+URZ+0x384b8], R20 ;  /* 0x0384b8140d0075a7 */ /* 0x0002a6000806017f */
[----:B--2---:R-:W-:Y:S05]  /*1af30*/  @!P3 NANOSLEEP.SYNCS 0x989680 ;  /* 0x009896800000b95d */ /* 0x004fea0003900000 */
[----:B------:R-:W2:Y:S02]  /*1af40*/  @!P3 SYNCS.PHASECHK.TRANS64 P3, [R13+URZ+0x384b8], R20 ;  /* 0x0384b8140d00b5a7 */ /* 0x000ea4000806007f */
[----:B--2---:R-:W-:Y:S05]  /*1af50*/  @!P3 BRA `(.L_x_129) ;  /* 0xfffffffc00ecb947 */ /* 0x004fea000383ffff */
[----:B------:R-:W-:Y:S05]  /*1af60*/  BRA `(.L_x_369) ;  /* 0xffffff7400347947 */ /* 0x000fea000383ffff */
.L_x_134:
[----:B-1----:R-:W-:-:S04]  /*1af70*/  MOV R13, UR43 ;  /* 0x0000002b000d7c02 */ /* 0x002fc80008000f00 */
[----:B------:R1:W2:Y:S03]  /*1af80*/  SYNCS.PHASECHK.TRANS64.TRYWAIT P3, [R13+URZ+0x384c0], R20 ;  /* 0x0384c0140d0075a7 */ /* 0x0002a6000806017f */
[----:B--2---:R-:W-:Y:S05]  /*1af90*/  @!P3 NANOSLEEP.SYNCS 0x989680 ;  /* 0x009896800000b95d */ /* 0x004fea0003900000 */
[----:B------:R-:W2:Y:S02]  /*1afa0*/  @!P3 SYNCS.PHASECHK.TRANS64 P3, [R13+URZ+0x384c0], R20 ;  /* 0x0384c0140d00b5a7 */ /* 0x000ea4000806007f */
[----:B--2---:R-:W-:Y:S05]  /*1afb0*/  @!P3 BRA `(.L_x_134) ;  /* 0xfffffffc00ecb947 */ /* 0x004fea000383ffff */
[----:B------:R-:W-:Y:S05]  /*1afc0*/  BRA `(.L_x_370) ;  /* 0xffffff78009c7947 */ /* 0x000fea000383ffff */
.L_x_139:
[----:B-1----:R-:W-:-:S04]  /*1afd0*/  IMAD.U32 R13, RZ, RZ, UR43 ;  /* 0x0000002bff0d7e24 */ /* 0x002fc8000f8e00ff */
[----:B------:R1:W2:Y:S03]  /*1afe0*/  SYNCS.PHASECHK.TRANS64.TRYWAIT P3, [R13+URZ+0x384c8], R20 ;  /* 0x0384c8140d0075a7 */ /* 0x0002a6000806017f */
[----:B--2---:R-:W-:Y:S05]  /*1aff0*/  @!P3 NANOSLEEP.SYNCS 0x989680 ;  /* 0x009896800000b95d */ /* 0x004fea0003900000 */
[----:B------:R-:W2:Y:S02]  /*1b000*/  @!P3 SYNCS.PHASECHK.TRANS64 P3, [R13+URZ+0x384c8], R20 ;  /* 0x0384c8140d00b5a7 */ /* 0x000ea4000806007f */
[----:B--2---:R-:W-:Y:S05]  /*1b010*/  @!P3 BRA `(.L_x_139) ;  /* 0xfffffffc00ecb947 */ /* 0x004fea000383ffff */
[----:B------:R-:W-:Y:S05]  /*1b020*/  BRA `(.L_x_371) ;  /* 0xffffff8000447947 */ /* 0x000fea000383ffff */
.L_x_146:
[----:B-1----:R-:W-:-:S04]  /*1b030*/  MOV R3, UR4 ;  /* 0x0000000400037c02 */ /* 0x002fc80008000f00 */
[----:B------:R1:W2:Y:S03]  /*1b040*/  SYNCS.PHASECHK.TRANS64.TRYWAIT P0, [R3+URZ+0x38400], R0 ;  /* 0x03840000030075a7 */ /* 0x0002a6000800017f */
[----:B--2---:R-:W-:Y:S05]  /*1b050*/  @!P0 NANOSLEEP.SYNCS 0x989680 ;  /* 0x009896800000895d */ /* 0x004fea0003900000 */
[----:B------:R-:W2:Y:S02]  /*1b060*/  @!P0 SYNCS.PHASECHK.TRANS64 P0, [R3+URZ+0x38400], R0 ;  /* 0x03840000030085a7 */ /* 0x000ea4000800007f */
[----:B--2---:R-:W-:Y:S05]  /*1b070*/  @!P0 BRA `(.L_x_146) ;  /* 0xfffffffc00ec8947 */ /* 0x004fea000383ffff */
[----:B------:R-:W-:Y:S05]  /*1b080*/  BRA `(.L_x_372) ;  /* 0xffffff8400d47947 */ /* 0x000fea000383ffff */
.L_x_164:
[----:B-1----:R-:W-:-:S04]  /*1b090*/  IMAD.U32 R3, RZ, RZ, UR35 ;  /* 0x00000023ff037e24 */ /* 0x002fc8000f8e00ff */
[----:B------:R1:W2:Y:S03]  /*1b0a0*/  SYNCS.PHASECHK.TRANS64.TRYWAIT P0, [R3+URZ+0x384f8], R0 ;  /* 0x0384f800030075a7 */ /* 0x0002a6000800017f */
[----:B--2---:R-:W-:Y:S05]  /*1b0b0*/  @!P0 NANOSLEEP.SYNCS 0x989680 ;  /* 0x009896800000895d */ /* 0x004fea0003900000 */
[----:B------:R-:W2:Y:S02]  /*1b0c0*/  @!P0 SYNCS.PHASECHK.TRANS64 P0, [R3+URZ+0x384f8], R0 ;  /* 0x0384f800030085a7 */ /* 0x000ea4000800007f */
[----:B--2---:R-:W-:Y:S05]  /*1b0d0*/  @!P0 BRA `(.L_x_164) ;  /* 0xfffffffc00ec8947 */ /* 0x004fea000383ffff */
[----:B------:R-:W-:Y:S05]  /*1b0e0*/  BRA `(.L_x_373) ;  /* 0xffffff9400447947 */ /* 0x000fea000383ffff */
.L_x_166:
[----:B-1----:R-:W-:-:S04]  /*1b0f0*/  MOV R3, UR8 ;  /* 0x0000000800037c02 */ /* 0x002fc80008000f00 */
[----:B------:R1:W2:Y:S03]  /*1b100*/  SYNCS.PHASECHK.TRANS64.TRYWAIT P0, [R3+URZ+0x38400], R0 ;  /* 0x03840000030075a7 */ /* 0x0002a6000800017f */
[----:B--2---:R-:W-:Y:S05]  /*1b110*/  @!P0 NANOSLEEP.SYNCS 0x989680 ;  /* 0x009896800000895d */ /* 0x004fea0003900000 */
[----:B------:R-:W2:Y:S02]  /*1b120*/  @!P0 SYNCS.PHASECHK.TRANS64 P0, [R3+URZ+0x38400], R0 ;  /* 0x03840000030085a7 */ /* 0x000ea4000800007f */
[----:B--2---:R-:W-:Y:S05]  /*1b130*/  @!P0 BRA `(.L_x_166) ;  /* 0xfffffffc00ec8947 */ /* 0x004fea000383ffff */
[----:B------:R-:W-:Y:S05]  /*1b140*/  BRA `(.L_x_374) ;  /* 0xffffff9400647947 */ /* 0x000fea000383ffff */
.L_x_172:
[----:B-1----:R-:W-:-:S04]  /*1b150*/  IMAD.U32 R3, RZ, RZ, UR35 ;  /* 0x00000023ff037e24 */ /* 0x002fc8000f8e00ff */
[----:B------:R1:W3:Y:S03]  /*1b160*/  SYNCS.PHASECHK.TRANS64.TRYWAIT P1, [R3+URZ+0x384d0], R0 ;  /* 0x0384d000030075a7 */ /* 0x0002e6000802017f */
[----:B---3--:R-:W-:Y:S05]  /*1b170*/  @!P1 NANOSLEEP.SYNCS 0x989680 ;  /* 0x009896800000995d */ /* 0x008fea0003900000 */
[----:B------:R-:W3:Y:S02]  /*1b180*/  @!P1 SYNCS.PHASECHK.TRANS64 P1, [R3+URZ+0x384d0], R0 ;  /* 0x0384d000030095a7 */ /* 0x000ee4000802007f */
[----:B---3--:R-:W-:Y:S05]  /*1b190*/  @!P1 BRA `(.L_x_172) ;  /* 0xfffffffc00ec9947 */ /* 0x008fea000383ffff */
[----:B------:R-:W-:Y:S05]  /*1b1a0*/  BRA `(.L_x_375) ;  /* 0xffffff9800147947 */ /* 0x000fea000383ffff */
.L_x_178:
[----:B-1----:R-:W-:-:S04]  /*1b1b0*/  MOV R3, UR35 ;  /* 0x0000002300037c02 */ /* 0x002fc80008000f00 */
[----:B------:R1:W4:Y:S03]  /*1b1c0*/  SYNCS.PHASECHK.TRANS64.TRYWAIT P1, [R3+URZ+0x384d8], R0 ;  /* 0x0384d800030075a7 */ /* 0x000326000802017f */
[----:B----4-:R-:W-:Y:S05]  /*1b1d0*/  @!P1 NANOSLEEP.SYNCS 0x989680 ;  /* 0x009896800000995d */ /* 0x010fea0003900000 */
[----:B------:R-:W4:Y:S02]  /*1b1e0*/  @!P1 SYNCS.PHASECHK.TRANS64 P1, [R3+URZ+0x384d8], R0 ;  /* 0x0384d800030095a7 */ /* 0x000f24000802007f */
[----:B----4-:R-:W-:Y:S05]  /*1b1f0*/  @!P1 BRA `(.L_x_178) ;  /* 0xfffffffc00ec9947 */ /* 0x010fea000383ffff */
[----:B------:R-:W-:Y:S05]  /*1b200*/  BRA `(.L_x_376) ;  /* 0xffffff9800647947 */ /* 0x000fea000383ffff */
.L_x_184:
[----:B-1----:R-:W-:-:S04]  /*1b210*/  IMAD.U32 R3, RZ, RZ, UR35 ;  /* 0x00000023ff037e24 */ /* 0x002fc8000f8e00ff */
[----:B------:R1:W1:Y:S03]  /*1b220*/  SYNCS.PHASECHK.TRANS64.TRYWAIT P1, [R3+URZ+0x384e0], R0 ;  /* 0x0384e000030075a7 */ /* 0x000266000802017f */
[----:B-1----:R-:W-:Y:S05]  /*1b230*/  @!P1 NANOSLEEP.SYNCS 0x989680 ;  /* 0x009896800000995d */ /* 0x002fea0003900000 */
[----:B------:R-:W1:Y:S02]  /*1b240*/  @!P1 SYNCS.PHASECHK.TRANS64 P1, [R3+URZ+0x384e0], R0 ;  /* 0x0384e000030095a7 */ /* 0x000e64000802007f */
[----:B-1----:R-:W-:Y:S05]  /*1b250*/  @!P1 BRA `(.L_x_184) ;  /* 0xfffffffc00ec9947 */ /* 0x002fea000383ffff */
[----:B------:R-:W-:Y:S05]  /*1b260*/  BRA `(.L_x_377) ;  /* 0xffffff9800c07947 */ /* 0x000fea000383ffff */
.L_x_190:
[----:B-1----:R-:W-:-:S04]  /*1b270*/  MOV R3, UR35 ;  /* 0x0000002300037c02 */ /* 0x002fc80008000f00 */
[----:B------:R1:W1:Y:S03]  /*1b280*/  SYNCS.PHASECHK.TRANS64.TRYWAIT P1, [R3+URZ+0x384e8], R0 ;  /* 0x0384e800030075a7 */ /* 0x000266000802017f */
[----:B-1----:R-:W-:Y:S05]  /*1b290*/  @!P1 NANOSLEEP.SYNCS 0x989680 ;  /* 0x009896800000995d */ /* 0x002fea0003900000 */
[----:B------:R-:W1:Y:S02]  /*1b2a0*/  @!P1 SYNCS.PHASECHK.TRANS64 P1, [R3+URZ+0x384e8], R0 ;  /* 0x0384e800030095a7 */ /* 0x000e64000802007f */
[----:B-1----:R-:W-:Y:S05]  /*1b2b0*/  @!P1 BRA `(.L_x_190) ;  /* 0xfffffffc00ec9947 */ /* 0x002fea000383ffff */
[----:B------:R-:W-:Y:S05]  /*1b2c0*/  BRA `(.L_x_378) ;  /* 0xffffff9c00147947 */ /* 0x000fea000383ffff */
.L_x_196:
[----:B-1----:R-:W-:-:S04]  /*1b2d0*/  IMAD.U32 R3, RZ, RZ, UR35 ;  /* 0x00000023ff037e24 */ /* 0x002fc8000f8e00ff */
[----:B------:R1:W3:Y:S03]  /*1b2e0*/  SYNCS.PHASECHK.TRANS64.TRYWAIT P1, [R3+URZ+0x384d0], R2 ;  /* 0x0384d002030075a7 */ /* 0x0002e6000802017f */
[----:B---3--:R-:W-:Y:S05]  /*1b2f0*/  @!P1 NANOSLEEP.SYNCS 0x989680 ;  /* 0x009896800000995d */ /* 0x008fea0003900000 */
[----:B------:R-:W3:Y:S02]  /*1b300*/  @!P1 SYNCS.PHASECHK.TRANS64 P1, [R3+URZ+0x384d0], R2 ;  /* 0x0384d002030095a7 */ /* 0x000ee4000802007f */
[----:B---3--:R-:W-:Y:S05]  /*1b310*/  @!P1 BRA `(.L_x_196) ;  /* 0xfffffffc00ec9947 */ /* 0x008fea000383ffff */
[----:B------:R-:W-:Y:S05]  /*1b320*/  BRA `(.L_x_379) ;  /* 0xffffff9c00707947 */ /* 0x000fea000383ffff */
.L_x_202:
[----:B-1-3--:R-:W-:-:S04]  /*1b330*/  MOV R3, UR35 ;  /* 0x0000002300037c02 */ /* 0x00afc80008000f00 */
[----:B------:R1:W3:Y:S03]  /*1b340*/  SYNCS.PHASECHK.TRANS64.TRYWAIT P1, [R3+URZ+0x384d8], R2 ;  /* 0x0384d802030075a7 */ /* 0x0002e6000802017f */
[----:B---3--:R-:W-:Y:S05]  /*1b350*/  @!P1 NANOSLEEP.SYNCS 0x989680 ;  /* 0x009896800000995d */ /* 0x008fea0003900000 */
[----:B------:R-:W3:Y:S02]  /*1b360*/  @!P1 SYNCS.PHASECHK.TRANS64 P1, [R3+URZ+0x384d8], R2 ;  /* 0x0384d802030095a7 */ /* 0x000ee4000802007f */
[----:B---3--:R-:W-:Y:S05]  /*1b370*/  @!P1 BRA `(.L_x_202) ;  /* 0xfffffffc00ec9947 */ /* 0x008fea000383ffff */
[----:B------:R-:W-:Y:S05]  /*1b380*/  BRA `(.L_x_380) ;  /* 0xffffff9c00b87947 */ /* 0x000fea000383ffff */
.L_x_208:
[----:B-1-34-:R-:W-:-:S04]  /*1b390*/  IMAD.U32 R3, RZ, RZ, UR35 ;  /* 0x00000023ff037e24 */ /* 0x01afc8000f8e00ff */
[----:B------:R1:W3:Y:S03]  /*1b3a0*/  SYNCS.PHASECHK.TRANS64.TRYWAIT P1, [R3+URZ+0x384e0], R2 ;  /* 0x0384e002030075a7 */ /* 0x0002e6000802017f */
[----:B---3--:R-:W-:Y:S05]  /*1b3b0*/  @!P1 NANOSLEEP.SYNCS 0x989680 ;  /* 0x009896800000995d */ /* 0x008fea0003900000 */
[----:B------:R-:W3:Y:S02]  /*1b3c0*/  @!P1 SYNCS.PHASECHK.TRANS64 P1, [R3+URZ+0x384e0], R2 ;  /* 0x0384e002030095a7 */ /* 0x000ee4000802007f */
[----:B---3--:R-:W-:Y:S05]  /*1b3d0*/  @!P1 BRA `(.L_x_208) ;  /* 0xfffffffc00ec9947 */ /* 0x008fea000383ffff */
[----:B------:R-:W-:Y:S05]  /*1b3e0*/  BRA `(.L_x_381) ;  /* 0xffffffa000087947 */ /* 0x000fea000383ffff */
.L_x_214:
[----:B-1-34-:R-:W-:-:S04]  /*1b3f0*/  MOV R3, UR35 ;  /* 0x0000002300037c02 */ /* 0x01afc80008000f00 */
[----:B------:R1:W3:Y:S03]  /*1b400*/  SYNCS.PHASECHK.TRANS64.TRYWAIT P1, [R3+URZ+0x384e8], R2 ;  /* 0x0384e802030075a7 */ /* 0x0002e6000802017f */
[----:B---3--:R-:W-:Y:S05]  /*1b410*/  @!P1 NANOSLEEP.SYNCS 0x989680 ;  /* 0x009896800000995d */ /* 0x008fea0003900000 */
[----:B------:R-:W3:Y:S02]  /*1b420*/  @!P1 SYNCS.PHASECHK.TRANS64 P1, [R3+URZ+0x384e8], R2 ;  /* 0x0384e802030095a7 */ /* 0x000ee4000802007f */
[----:B---3--:R-:W-:Y:S05]  /*1b430*/  @!P1 BRA `(.L_x_214) ;  /* 0xfffffffc00ec9947 */ /* 0x008fea000383ffff */
[----:B------:R-:W-:Y:S05]  /*1b440*/  BRA `(.L_x_382) ;  /* 0xffffffa000507947 */ /* 0x000fea000383ffff */
.L_x_220:
[----:B-1-34-:R-:W-:-:S04]  /*1b450*/  IMAD.U32 R3, RZ, RZ, UR35 ;  /* 0x00000023ff037e24 */ /* 0x01afc8000f8e00ff */
[----:B------:R1:W3:Y:S03]  /*1b460*/  SYNCS.PHASECHK.TRANS64.TRYWAIT P1, [R3+URZ+0x384d0], R0 ;  /* 0x0384d000030075a7 */ /* 0x0002e6000802017f */
[----:B---3--:R-:W-:Y:S05]  /*1b470*/  @!P1 NANOSLEEP.SYNCS 0x989680 ;  /* 0x009896800000995d */ /* 0x008fea0003900000 */
[----:B------:R-:W3:Y:S02]  /*1b480*/  @!P1 SYNCS.PHASECHK.TRANS64 P1, [R3+URZ+0x384d0], R0 ;  /* 0x0384d000030095a7 */ /* 0x000ee4000802007f */
[----:B---3--:R-:W-:Y:S05]  /*1b490*/  @!P1 BRA `(.L_x_220) ;  /* 0xfffffffc00ec9947 */ /* 0x008fea000383ffff */
[----:B------:R-:W-:Y:S05]  /*1b4a0*/  BRA `(.L_x_383) ;  /* 0xffffffa000a07947 */ /* 0x000fea000383ffff */
.L_x_226:
[----:B-1-34-:R-:W-:-:S04]  /*1b4b0*/  MOV R3, UR35 ;  /* 0x0000002300037c02 */ /* 0x01afc80008000f00 */
[----:B------:R1:W3:Y:S03]  /*1b4c0*/  SYNCS.PHASECHK.TRANS64.TRYWAIT P1, [R3+URZ+0x384d8], R0 ;  /* 0x0384d800030075a7 */ /* 0x0002e6000802017f */
[----:B---3--:R-:W-:Y:S05]  /*1b4d0*/  @!P1 NANOSLEEP.SYNCS 0x989680 ;  /* 0x009896800000995d */ /* 0x008fea0003900000 */
[----:B------:R-:W3:Y:S02]  /*1b4e0*/  @!P1 SYNCS.PHASECHK.TRANS64 P1, [R3+URZ+0x384d8], R0 ;  /* 0x0384d800030095a7 */ /* 0x000ee4000802007f */
[----:B---3--:R-:W-:Y:S05]  /*1b4f0*/  @!P1 BRA `(.L_x_226) ;  /* 0xfffffffc00ec9947 */ /* 0x008fea000383ffff */
[----:B------:R-:W-:Y:S05]  /*1b500*/  BRA `(.L_x_384) ;  /* 0xffffffa000e87947 */ /* 0x000fea000383ffff */
.L_x_232:
[----:B-1-34-:R-:W-:-:S04]  /*1b510*/  IMAD.U32 R3, RZ, RZ, UR35 ;  /* 0x00000023ff037e24 */ /* 0x01afc8000f8e00ff */
[----:B------:R1:W3:Y:S03]  /*1b520*/  SYNCS.PHASECHK.TRANS64.TRYWAIT P1, [R3+URZ+0x384e0], R0 ;  /* 0x0384e000030075a7 */ /* 0x0002e6000802017f */
[----:B---3--:R-:W-:Y:S05]  /*1b530*/  @!P1 NANOSLEEP.SYNCS 0x989680 ;  /* 0x009896800000995d */ /* 0x008fea0003900000 */
[----:B------:R-:W3:Y:S02]  /*1b540*/  @!P1 SYNCS.PHASECHK.TRANS64 P1, [R3+URZ+0x384e0], R0 ;  /* 0x0384e000030095a7 */ /* 0x000ee4000802007f */
[----:B---3--:R-:W-:Y:S05]  /*1b550*/  @!P1 BRA `(.L_x_232) ;  /* 0xfffffffc00ec9947 */ /* 0x008fea000383ffff */
[----:B------:R-:W-:Y:S05]  /*1b560*/  BRA `(.L_x_385) ;  /* 0xffffffa400387947 */ /* 0x000fea000383ffff */
.L_x_238:
[----:B-1-34-:R-:W-:-:S04]  /*1b570*/  MOV R3, UR35 ;  /* 0x0000002300037c02 */ /* 0x01afc80008000f00 */
[----:B------:R1:W3:Y:S03]  /*1b580*/  SYNCS.PHASECHK.TRANS64.TRYWAIT P1, [R3+URZ+0x384e8], R0 ;  /* 0x0384e800030075a7 */ /* 0x0002e6000802017f */
[----:B---3--:R-:W-:Y:S05]  /*1b590*/  @!P1 NANOSLEEP.SYNCS 0x989680 ;  /* 0x009896800000995d */ /* 0x008fea0003900000 */
[----:B------:R-:W3:Y:S02]  /*1b5a0*/  @!P1 SYNCS.PHASECHK.TRANS64 P1, [R3+URZ+0x384e8], R0 ;  /* 0x0384e800030095a7 */ /* 0x000ee4000802007f */
[----:B---3--:R-:W-:Y:S05]  /*1b5b0*/  @!P1 BRA `(.L_x_238) ;  /* 0xfffffffc00ec9947 */ /* 0x008fea000383ffff */
[----:B------:R-:W-:Y:S05]  /*1b5c0*/  BRA `(.L_x_386) ;  /* 0xffffffa400807947 */ /* 0x000fea000383ffff */
.L_x_244:
[----:B-1-34-:R-:W-:-:S04]  /*1b5d0*/  IMAD.U32 R3, RZ, RZ, UR35 ;  /* 0x00000023ff037e24 */ /* 0x01afc8000f8e00ff */
[----:B------:R1:W3:Y:S03]  /*1b5e0*/  SYNCS.PHASECHK.TRANS64.TRYWAIT P1, [R3+URZ+0x384d0], R2 ;  /* 0x0384d002030075a7 */ /* 0x0002e6000802017f */
[----:B---3--:R-:W-:Y:S05]  /*1b5f0*/  @!P1 NANOSLEEP.SYNCS 0x989680 ;  /* 0x009896800000995d */ /* 0x008fea0003900000 */
[----:B------:R-:W3:Y:S02]  /*1b600*/  @!P1 SYNCS.PHASECHK.TRANS64 P1, [R3+URZ+0x384d0], R2 ;  /* 0x0384d002030095a7 */ /* 0x000ee4000802007f */
[----:B---3--:R-:W-:Y:S05]  /*1b610*/  @!P1 BRA `(.L_x_244) ;  /* 0xfffffffc00ec9947 */ /* 0x008fea000383ffff */
[----:B------:R-:W-:Y:S05]  /*1b620*/  BRA `(.L_x_387) ;  /* 0xffffffa400d07947 */ /* 0x000fea000383ffff */
.L_x_250:
[----:B-1-34-:R-:W-:-:S04]  /*1b630*/  MOV R3, UR35 ;  /* 0x0000002300037c02 */ /* 0x01afc80008000f00 */
[----:B------:R1:W3:Y:S03]  /*1b640*/  SYNCS.PHASECHK.TRANS64.TRYWAIT P1, [R3+URZ+0x384d8], R2 ;  /* 0x0384d802030075a7 */ /* 0x0002e6000802017f */
[----:B---3--:R-:W-:Y:S05]  /*1b650*/  @!P1 NANOSLEEP.SYNCS 0x989680 ;  /* 0x009896800000995d */ /* 0x008fea0003900000 */
[----:B------:R-:W3:Y:S02]  /*1b660*/  @!P1 SYNCS.PHASECHK.TRANS64 P1, [R3+URZ+0x384d8], R2 ;  /* 0x0384d802030095a7 */ /* 0x000ee4000802007f */
[----:B---3--:R-:W-:Y:S05]  /*1b670*/  @!P1 BRA `(.L_x_250) ;  /* 0xfffffffc00ec9947 */ /* 0x008fea000383ffff */
[----:B------:R-:W-:Y:S05]  /*1b680*/  BRA `(.L_x_388) ;  /* 0xffffffa800187947 */ /* 0x000fea000383ffff */
.L_x_256:
[----:B-1-34-:R-:W-:-:S04]  /*1b690*/  IMAD.U32 R3, RZ, RZ, UR35 ;  /* 0x00000023ff037e24 */ /* 0x01afc8000f8e00ff */
[----:B------:R1:W3:Y:S03]  /*1b6a0*/  SYNCS.PHASECHK.TRANS64.TRYWAIT P1, [R3+URZ+0x384e0], R2 ;  /* 0x0384e002030075a7 */ /* 0x0002e6000802017f */
[----:B---3--:R-:W-:Y:S05]  /*1b6b0*/  @!P1 NANOSLEEP.SYNCS 0x989680 ;  /* 0x009896800000995d */ /* 0x008fea0003900000 */
[----:B------:R-:W3:Y:S02]  /*1b6c0*/  @!P1 SYNCS.PHASECHK.TRANS64 P1, [R3+URZ+0x384e0], R2 ;  /* 0x0384e002030095a7 */ /* 0x000ee4000802007f */
[----:B---3--:R-:W-:Y:S05]  /*1b6d0*/  @!P1 BRA `(.L_x_256) ;  /* 0xfffffffc00ec9947 */ /* 0x008fea000383ffff */
[----:B------:R-:W-:Y:S05]  /*1b6e0*/  BRA `(.L_x_389) ;  /* 0xffffffa800647947 */ /* 0x000fea000383ffff */
.L_x_262:
[----:B-1-34-:R-:W-:-:S04]  /*1b6f0*/  MOV R3, UR35 ;  /* 0x0000002300037c02 */ /* 0x01afc80008000f00 */
[----:B------:R1:W3:Y:S03]  /*1b700*/  SYNCS.PHASECHK.TRANS64.TRYWAIT P1, [R3+URZ+0x384e8], R2 ;  /* 0x0384e802030075a7 */ /* 0x0002e6000802017f */
[----:B---3--:R-:W-:Y:S05]  /*1b710*/  @!P1 NANOSLEEP.SYNCS 0x989680 ;  /* 0x009896800000995d */ /* 0x008fea0003900000 */
[----:B------:R-:W3:Y:S02]  /*1b720*/  @!P1 SYNCS.PHASECHK.TRANS64 P1, [R3+URZ+0x384e8], R2 ;  /* 0x0384e802030095a7 */ /* 0x000ee4000802007f */
[----:B---3--:R-:W-:Y:S05]  /*1b730*/  @!P1 BRA `(.L_x_262) ;  /* 0xfffffffc00ec9947 */ /* 0x008fea000383ffff */
[----:B------:R-:W-:Y:S05]  /*1b740*/  BRA `(.L_x_390) ;  /* 0xffffffa800a87947 */ /* 0x000fea000383ffff */
.L_x_277:
[----:B-1-34-:R-:W-:-:S04]  /*1b750*/  IMAD.U32 R3, RZ, RZ, UR35 ;  /* 0x00000023ff037e24 */ /* 0x01afc8000f8e00ff */
[----:B------:R1:W2:Y:S03]  /*1b760*/  SYNCS.PHASECHK.TRANS64.TRYWAIT P0, [R3+URZ+0x384d0], R0 ;  /* 0x0384d000030075a7 */ /* 0x0002a6000800017f */
[----:B--2---:R-:W-:Y:S05]  /*1b770*/  @!P0 NANOSLEEP.SYNCS 0x989680 ;  /* 0x009896800000895d */ /* 0x004fea0003900000 */
[----:B------:R-:W2:Y:S02]  /*1b780*/  @!P0 SYNCS.PHASECHK.TRANS64 P0, [R3+URZ+0x384d0], R0 ;  /* 0x0384d000030085a7 */ /* 0x000ea4000800007f */
[----:B--2---:R-:W-:Y:S05]  /*1b790*/  @!P0 BRA `(.L_x_277) ;  /* 0xfffffffc00ec8947 */ /* 0x004fea000383ffff */
[----:B------:R-:W-:Y:S05]  /*1b7a0*/  BRA `(.L_x_391) ;  /* 0xffffffb000407947 */ /* 0x000fea000383ffff */
.L_x_279:
[----:B-1-34-:R-:W-:-:S04]  /*1b7b0*/  MOV R3, UR35 ;  /* 0x0000002300037c02 */ /* 0x01afc80008000f00 */
[----:B------:R1:W2:Y:S03]  /*1b7c0*/  SYNCS.PHASECHK.TRANS64.TRYWAIT P0, [R3+URZ+0x384d8], R0 ;  /* 0x0384d800030075a7 */ /* 0x0002a6000800017f */
[----:B--2---:R-:W-:Y:S05]  /*1b7d0*/  @!P0 NANOSLEEP.SYNCS 0x989680 ;  /* 0x009896800000895d */ /* 0x004fea0003900000 */
[----:B------:R-:W2:Y:S02]  /*1b7e0*/  @!P0 SYNCS.PHASECHK.TRANS64 P0, [R3+URZ+0x384d8], R0 ;  /* 0x0384d800030085a7 */ /* 0x000ea4000800007f */
[----:B--2---:R-:W-:Y:S05]  /*1b7f0*/  @!P0 BRA `(.L_x_279) ;  /* 0xfffffffc00ec8947 */ /* 0x004fea000383ffff */
[----:B------:R-:W-:Y:S05]  /*1b800*/  BRA `(.L_x_392) ;  /* 0xffffffb000387947 */ /* 0x000fea000383ffff */
.L_x_281:
[----:B-1-34-:R-:W-:-:S04]  /*1b810*/  IMAD.U32 R3, RZ, RZ, UR35 ;  /* 0x00000023ff037e24 */ /* 0x01afc8000f8e00ff */
[----:B------:R1:W2:Y:S03]  /*1b820*/  SYNCS.PHASECHK.TRANS64.TRYWAIT P0, [R3+URZ+0x384e0], R0 ;  /* 0x0384e000030075a7 */ /* 0x0002a6000800017f */
[----:B--2---:R-:W-:Y:S05]  /*1b830*/  @!P0 NANOSLEEP.SYNCS 0x989680 ;  /* 0x009896800000895d */ /* 0x004fea0003900000 */
[----:B------:R-:W2:Y:S02]  /*1b840*/  @!P0 SYNCS.PHASECHK.TRANS64 P0, [R3+URZ+0x384e0], R0 ;  /* 0x0384e000030085a7 */ /* 0x000ea4000800007f */
[----:B--2---:R-:W-:Y:S05]  /*1b850*/  @!P0 BRA `(.L_x_281) ;  /* 0xfffffffc00ec8947 */ /* 0x004fea000383ffff */
[----:B------:R-:W-:Y:S05]  /*1b860*/  BRA `(.L_x_393) ;  /* 0xffffffb000307947 */ /* 0x000fea000383ffff */
.L_x_293:
[----:B------:R-:W-:Y:S01]  /*1b870*/  BSSY B1, `(.L_x_394) ;  /* 0x0000006000017945 */ /* 0x000fe20003800000 */
[----:B------:R-:W-:-:S07]  /*1b880*/  MOV R15, 0xffffffff ;  /* 0xffffffff000f7802 */ /* 0x000fce0000000f00 */
[----:B------:R-:W-:Y:S05]  /*1b890*/  WARPSYNC.COLLECTIVE R15, `(.L_x_395) ;  /* 0x000000000f0c7348 */ /* 0x000fea0003c00000 */
[----:B------:R-:W-:Y:S02]  /*1b8a0*/  ELECT P6, UR62, PT ;  /* 0x00000000003e782f */ /* 0x000fe400038c0000 */
[----:B------:R-:W-:Y:S01]  /*1b8b0*/  MOV R14, UR62 ;  /* 0x0000003e000e7c02 */ /* 0x000fe20008000f00 */
[----:B------:R-:W-:Y:S10]  /*1b8c0*/  ENDCOLLECTIVE ;  /* 0x000000000000791b */ /* 0x000ff40003800000 */
.L_x_395:
[----:B------:R-:W-:Y:S05]  /*1b8d0*/  BSYNC B1 ;  /* 0x0000000000017941 */ /* 0x000fea0003800000 */
.L_x_394:
[----:B------:R-:W-:Y:S05]  /*1b8e0*/  BRA `(.L_x_396) ;  /* 0xffffffbc006c7947 */ /* 0x000fea000383ffff */
.L_x_296:
[----:B-1----:R1:W3:Y:S02]  /*1b8f0*/  SYNCS.PHASECHK.TRANS64.TRYWAIT P0, [R8+URZ+0x38498], R5 ;  /* 0x03849805080075a7 */ /* 0x0022e4000800017f */
[----:B---3--:R-:W-:Y:S05]  /*1b900*/  @!P0 NANOSLEEP.SYNCS 0x989680 ;  /* 0x009896800000895d */ /* 0x008fea0003900000 */
[----:B------:R-:W3:Y:S02]  /*1b910*/  @!P0 SYNCS.PHASECHK.TRANS64 P0, [R8+URZ+0x38498], R5 ;  /* 0x03849805080085a7 */ /* 0x000ee4000800007f */
[----:B---3--:R-:W-:Y:S05]  /*1b920*/  @!P0 BRA `(.L_x_296) ;  /* 0xfffffffc00f08947 */ /* 0x008fea000383ffff */
[----:B------:R-:W-:Y:S05]  /*1b930*/  BRA `(.L_x_397) ;  /* 0xffffffbc00987947 */ /* 0x000fea000383ffff */
.L_x_301:
[----:B-1----:R1:W2:Y:S02]  /*1b940*/  SYNCS.PHASECHK.TRANS64.TRYWAIT P0, [R3+URZ+0x38400], R2 ;  /* 0x03840002030075a7 */ /* 0x0022a4000800017f */
[----:B--2---:R-:W-:Y:S05]  /*1b950*/  @!P0 NANOSLEEP.SYNCS 0x989680 ;  /* 0x009896800000895d */ /* 0x004fea0003900000 */
[----:B------:R-:W2:Y:S02]  /*1b960*/  @!P0 SYNCS.PHASECHK.TRANS64 P0, [R3+URZ+0x38400], R2 ;  /* 0x03840002030085a7 */ /* 0x000ea4000800007f */
[----:B--2---:R-:W-:Y:S05]  /*1b970*/  @!P0 BRA `(.L_x_301) ;  /* 0xfffffffc00f08947 */ /* 0x004fea000383ffff */
[----:B------:R-:W-:Y:S05]  /*1b980*/  BRA `(.L_x_398) ;  /* 0xffffffc000607947 */ /* 0x000fea000383ffff */
.L_x_304:
[----:B------:R-:W-:Y:S01]  /*1b990*/  BSSY B1, `(.L_x_399) ;  /* 0x0000006000017945 */ /* 0x000fe20003800000 */
[----:B------:R-:W-:-:S07]  /*1b9a0*/  IMAD.MOV.U32 R15, RZ, RZ, -0x1 ;  /* 0xffffffffff0f7424 */ /* 0x000fce00078e00ff */
[----:B-1---5:R-:W-:Y:S05]  /*1b9b0*/  WARPSYNC.COLLECTIVE R15, `(.L_x_400) ;  /* 0x000000000f0c7348 */ /* 0x022fea0003c00000 */
[----:B------:R-:W-:Y:S02]  /*1b9c0*/  ELECT P6, UR62, PT ;  /* 0x00000000003e782f */ /* 0x000fe400038c0000 */
[----:B------:R-:W-:Y:S01]  /*1b9d0*/  MOV R14, UR62 ;  /* 0x0000003e000e7c02 */ /* 0x000fe20008000f00 */
[----:B-1---5:R-:W-:Y:S10]  /*1b9e0*/  ENDCOLLECTIVE ;  /* 0x000000000000791b */ /* 0x022ff40003800000 */
.L_x_400:
[----:B------:R-:W-:Y:S05]  /*1b9f0*/  BSYNC B1 ;  /* 0x0000000000017941 */ /* 0x000fea0003800000 */
.L_x_399:
[----:B------:R-:W-:Y:S05]  /*1ba00*/  BRA `(.L_x_401) ;  /* 0xffffffc000a87947 */ /* 0x000fea000383ffff */
.L_x_307:
[----:B------:R-:W-:Y:S01]  /*1ba10*/  BSSY B1, `(.L_x_402) ;  /* 0x0000005000017945 */ /* 0x000fe20003800000 */
[----:B--2---:R-:W-:-:S07]  /*1ba20*/  MOV R15, 0xffffffff ;  /* 0xffffffff000f7802 */ /* 0x004fce0000000f00 */
[----:B-1---5:R-:W-:Y:S05]  /*1ba30*/  WARPSYNC.COLLECTIVE R15, `(.L_x_403) ;  /* 0x000000000f087348 */ /* 0x022fea0003c00000 */
[----:B------:R-:W-:Y:S01]  /*1ba40*/  NOP ;  /* 0x0000000000007918 */ /* 0x000fe20000000000 */
[----:B-1---5:R-:W-:Y:S01]  /*1ba50*/  ENDCOLLECTIVE ;  /* 0x000000000000791b */ /* 0x022fe20003800000 */
.L_x_403:
[----:B------:R-:W-:Y:S05]  /*1ba60*/  BSYNC B1 ;  /* 0x0000000000017941 */ /* 0x000fea0003800000 */
.L_x_402:
[----:B------:R-:W-:-:S07]  /*1ba70*/  IMAD.MOV.U32 R15, RZ, RZ, -0x1 ;  /* 0xffffffffff0f7424 */ /* 0x000fce00078e00ff */
[----:B------:R-:W-:Y:S05]  /*1ba80*/  WARPSYNC.COLLECTIVE R15, `(.L_x_404) ;  /* 0x000000000f0c7348 */ /* 0x000fea0003c00000 */
[----:B------:R-:W-:Y:S02]  /*1ba90*/  ELECT P6, UR62, PT ;  /* 0x00000000003e782f */ /* 0x000fe400038c0000 */
[----:B------:R-:W-:Y:S01]  /*1baa0*/  MOV R14, UR62 ;  /* 0x0000003e000e7c02 */ /* 0x000fe20008000f00 */
[----:B------:R-:W-:Y:S10]  /*1bab0*/  ENDCOLLECTIVE ;  /* 0x000000000000791b */ /* 0x000ff40003800000 */
.L_x_404:
[----:B------:R-:W-:Y:S05]  /*1bac0*/  BRA `(.L_x_405) ;  /* 0xffffffc400c87947 */ /* 0x000fea000383ffff */
.L_x_310:
[----:B------:R-:W-:Y:S01]  /*1bad0*/  BSSY B0, `(.L_x_406) ;  /* 0x0000006000007945 */ /* 0x000fe20003800000 */
[----:B------:R-:W-:-:S07]  /*1bae0*/  MOV R15, 0xffffffff ;  /* 0xffffffff000f7802 */ /* 0x000fce0000000f00 */
[----:B-----5:R-:W-:Y:S05]  /*1baf0*/  WARPSYNC.COLLECTIVE R15, `(.L_x_407) ;  /* 0x000000000f0c7348 */ /* 0x020fea0003c00000 */
[----:B-----5:R-:W-:Y:S02]  /*1bb00*/  ELECT P6, UR62, PT ;  /* 0x00000000003e782f */ /* 0x020fe400038c0000 */
[----:B------:R-:W-:Y:S01]  /*1bb10*/  MOV R14, UR62 ;  /* 0x0000003e000e7c02 */ /* 0x000fe20008000f00 */
[----:B------:R-:W-:Y:S10]  /*1bb20*/  ENDCOLLECTIVE ;  /* 0x000000000000791b */ /* 0x000ff40003800000 */
.L_x_407:
[----:B------:R-:W-:Y:S05]  /*1bb30*/  BSYNC B0 ;  /* 0x0000000000007941 */ /* 0x000fea0003800000 */
.L_x_406:
[----:B------:R-:W-:Y:S05]  /*1bb40*/  BRA `(.L_x_408) ;  /* 0xffffffc800187947 */ /* 0x000fea000383ffff */
.L_x_314:
[----:B-1----:R1:W2:Y:S02]  /*1bb50*/  SYNCS.PHASECHK.TRANS64.TRYWAIT P0, [R7+URZ], R2 ;  /* 0x00000002070075a7 */ /* 0x0022a4000800017f */
[----:B--2---:R-:W-:Y:S05]  /*1bb60*/  @!P0 NANOSLEEP.SYNCS 0x989680 ;  /* 0x009896800000895d */ /* 0x004fea0003900000 */
[----:B------:R-:W2:Y:S02]  /*1bb70*/  @!P0 SYNCS.PHASECHK.TRANS64 P0, [R7+URZ], R2 ;  /* 0x00000002070085a7 */ /* 0x000ea4000800007f */
[----:B--2---:R-:W-:Y:S05]  /*1bb80*/  @!P0 BRA `(.L_x_314) ;  /* 0xfffffffc00f08947 */ /* 0x004fea000383ffff */
[----:B------:R-:W-:Y:S05]  /*1bb90*/  BRA `(.L_x_409) ;  /* 0xffffffc800547947 */ /* 0x000fea000383ffff */
.L_x_315:
[----:B-1----:R1:W2:Y:S02]  /*1bba0*/  SYNCS.PHASECHK.TRANS64.TRYWAIT P0, [R9+URZ], R4 ;  /* 0x00000004090075a7 */ /* 0x0022a4000800017f */
[----:B--2---:R-:W-:Y:S05]  /*1bbb0*/  @!P0 NANOSLEEP.SYNCS 0x989680 ;  /* 0x009896800000895d */ /* 0x004fea0003900000 */
[----:B------:R-:W2:Y:S02]  /*1bbc0*/  @!P0 SYNCS.PHASECHK.TRANS64 P0, [R9+URZ], R4 ;  /* 0x00000004090085a7 */ /* 0x000ea4000800007f */
[----:B--2---:R-:W-:Y:S05]  /*1bbd0*/  @!P0 BRA `(.L_x_315) ;  /* 0xfffffffc00f08947 */ /* 0x004fea000383ffff */
[----:B------:R-:W-:Y:S05]  /*1bbe0*/  BRA `(.L_x_410) ;  /* 0xffffffc8005c7947 */ /* 0x000fea000383ffff */
.L_x_333:
[----:B-1----:R1:W3:Y:S02]  /*1bbf0*/  SYNCS.PHASECHK.TRANS64.TRYWAIT P2, [R12+URZ+0x38440], R3 ;  /* 0x038440030c0075a7 */ /* 0x0022e4000804017f */
[----:B---3--:R-:W-:Y:S05]  /*1bc00*/  @!P2 NANOSLEEP.SYNCS 0x989680 ;  /* 0x009896800000a95d */ /* 0x008fea0003900000 */
[----:B------:R-:W3:Y:S02]  /*1bc10*/  @!P2 SYNCS.PHASECHK.TRANS64 P2, [R12+URZ+0x38440], R3 ;  /* 0x038440030c00a5a7 */ /* 0x000ee4000804007f */
[----:B---3--:R-:W-:Y:S05]  /*1bc20*/  @!P2 BRA `(.L_x_333) ;  /* 0xfffffffc00f0a947 */ /* 0x008fea000383ffff */
[----:B------:R-:W-:Y:S05]  /*1bc30*/  BRA `(.L_x_411) ;  /* 0xffffffe400787947 */ /* 0x000fea000383ffff */
.L_x_339:
[----:B-1----:R1:W2:Y:S02]  /*1bc40*/  SYNCS.PHASECHK.TRANS64.TRYWAIT P0, [R3+URZ+0x38440], R0 ;  /* 0x03844000030075a7 */ /* 0x0022a4000800017f */
[----:B--2---:R-:W-:Y:S05]  /*1bc50*/  @!P0 NANOSLEEP.SYNCS 0x989680 ;  /* 0x009896800000895d */ /* 0x004fea0003900000 */
[----:B------:R-:W2:Y:S02]  /*1bc60*/  @!P0 SYNCS.PHASECHK.TRANS64 P0, [R3+URZ+0x38440], R0 ;  /* 0x03844000030085a7 */ /* 0x000ea4000800007f */
[----:B--2---:R-:W-:Y:S05]  /*1bc70*/  @!P0 BRA `(.L_x_339) ;  /* 0xfffffffc00f08947 */ /* 0x004fea000383ffff */
[----:B------:R-:W-:Y:S05]  /*1bc80*/  BRA `(.L_x_412) ;  /* 0xffffffe400e07947 */ /* 0x000fea000383ffff */
.L_x_341:
[----:B-1----:R1:W2:Y:S02]  /*1bc90*/  SYNCS.PHASECHK.TRANS64.TRYWAIT P0, [R3+URZ+0x38440], R0 ;  /* 0x03844000030075a7 */ /* 0x0022a4000800017f */
[----:B--2---:R-:W-:Y:S05]  /*1bca0*/  @!P0 NANOSLEEP.SYNCS 0x989680 ;  /* 0x009896800000895d */ /* 0x004fea0003900000 */
[----:B------:R-:W2:Y:S02]  /*1bcb0*/  @!P0 SYNCS.PHASECHK.TRANS64 P0, [R3+URZ+0x38440], R0 ;  /* 0x03844000030085a7 */ /* 0x000ea4000800007f */
[----:B--2---:R-:W-:Y:S05]  /*1bcc0*/  @!P0 BRA `(.L_x_341) ;  /* 0xfffffffc00f08947 */ /* 0x004fea000383ffff */
[----:B------:R-:W-:Y:S05]  /*1bcd0*/  BRA `(.L_x_413) ;  /* 0xffffffe400f87947 */ /* 0x000fea000383ffff */
.L_x_343:
[----:B-1----:R1:W2:Y:S02]  /*1bce0*/  SYNCS.PHASECHK.TRANS64.TRYWAIT P0, [R3+URZ+0x38440], R0 ;  /* 0x03844000030075a7 */ /* 0x0022a4000800017f */
[----:B--2---:R-:W-:Y:S05]  /*1bcf0*/  @!P0 NANOSLEEP.SYNCS 0x989680 ;  /* 0x009896800000895d */ /* 0x004fea0003900000 */
[----:B------:R-:W2:Y:S02]  /*1bd00*/  @!P0 SYNCS.PHASECHK.TRANS64 P0, [R3+URZ+0x38440], R0 ;  /* 0x03844000030085a7 */ /* 0x000ea4000800007f */
[----:B--2---:R-:W-:Y:S05]  /*1bd10*/  @!P0 BRA `(.L_x_343) ;  /* 0xfffffffc00f08947 */ /* 0x004fea000383ffff */
[----:B------:R-:W-:Y:S05]  /*1bd20*/  BRA `(.L_x_414) ;  /* 0xffffffe800107947 */ /* 0x000fea000383ffff */
.L_x_345:
[----:B-1----:R1:W2:Y:S02]  /*1bd30*/  SYNCS.PHASECHK.TRANS64.TRYWAIT P0, [R3+URZ+0x38440], R0 ;  /* 0x03844000030075a7 */ /* 0x0022a4000800017f */
[----:B--2---:R-:W-:Y:S05]  /*1bd40*/  @!P0 NANOSLEEP.SYNCS 0x989680 ;  /* 0x009896800000895d */ /* 0x004fea0003900000 */
[----:B------:R-:W2:Y:S02]  /*1bd50*/  @!P0 SYNCS.PHASECHK.TRANS64 P0, [R3+URZ+0x38440], R0 ;  /* 0x03844000030085a7 */ /* 0x000ea4000800007f */
[----:B--2---:R-:W-:Y:S05]  /*1bd60*/  @!P0 BRA `(.L_x_345) ;  /* 0xfffffffc00f08947 */ /* 0x004fea000383ffff */
[----:B------:R-:W-:Y:S05]  /*1bd70*/  BRA `(.L_x_415) ;  /* 0xffffffe800287947 */ /* 0x000fea000383ffff */
.L_x_347:
[----:B-1----:R1:W2:Y:S02]  /*1bd80*/  SYNCS.PHASECHK.TRANS64.TRYWAIT P0, [R3+URZ+0x38440], R0 ;  /* 0x03844000030075a7 */ /* 0x0022a4000800017f */
[----:B--2---:R-:W-:Y:S05]  /*1bd90*/  @!P0 NANOSLEEP.SYNCS 0x989680 ;  /* 0x009896800000895d */ /* 0x004fea0003900000 */
[----:B------:R-:W2:Y:S02]  /*1bda0*/  @!P0 SYNCS.PHASECHK.TRANS64 P0, [R3+URZ+0x38440], R0 ;  /* 0x03844000030085a7 */ /* 0x000ea4000800007f */
[----:B--2---:R-:W-:Y:S05]  /*1bdb0*/  @!P0 BRA `(.L_x_347) ;  /* 0xfffffffc00f08947 */ /* 0x004fea000383ffff */
[----:B------:R-:W-:Y:S05]  /*1bdc0*/  BRA `(.L_x_416) ;  /* 0xffffffe800407947 */ /* 0x000fea000383ffff */
.L_x_349:
[----:B-1----:R1:W2:Y:S02]  /*1bdd0*/  SYNCS.PHASECHK.TRANS64.TRYWAIT P0, [R3+URZ+0x38440], R0 ;  /* 0x03844000030075a7 */ /* 0x0022a4000800017f */
[----:B--2---:R-:W-:Y:S05]  /*1bde0*/  @!P0 NANOSLEEP.SYNCS 0x989680 ;  /* 0x009896800000895d */ /* 0x004fea0003900000 */
[----:B------:R-:W2:Y:S02]  /*1bdf0*/  @!P0 SYNCS.PHASECHK.TRANS64 P0, [R3+URZ+0x38440], R0 ;  /* 0x03844000030085a7 */ /* 0x000ea4000800007f */
[----:B--2---:R-:W-:Y:S05]  /*1be00*/  @!P0 BRA `(.L_x_349) ;  /* 0xfffffffc00f08947 */ /* 0x004fea000383ffff */
[----:B------:R-:W-:Y:S05]  /*1be10*/  BRA `(.L_x_417) ;  /* 0xffffffe800587947 */ /* 0x000fea000383ffff */
.L_x_351:
[----:B-1----:R1:W2:Y:S02]  /*1be20*/  SYNCS.PHASECHK.TRANS64.TRYWAIT P0, [R3+URZ+0x38440], R0 ;  /* 0x03844000030075a7 */ /* 0x0022a4000800017f */
[----:B--2---:R-:W-:Y:S05]  /*1be30*/  @!P0 NANOSLEEP.SYNCS 0x989680 ;  /* 0x009896800000895d */ /* 0x004fea0003900000 */
[----:B------:R-:W2:Y:S02]  /*1be40*/  @!P0 SYNCS.PHASECHK.TRANS64 P0, [R3+URZ+0x38440], R0 ;  /* 0x03844000030085a7 */ /* 0x000ea4000800007f */
[----:B--2---:R-:W-:Y:S05]  /*1be50*/  @!P0 BRA `(.L_x_351) ;  /* 0xfffffffc00f08947 */ /* 0x004fea000383ffff */
[----:B------:R-:W-:Y:S05]  /*1be60*/  BRA `(.L_x_418) ;  /* 0xffffffe800707947 */ /* 0x000fea000383ffff */
        .weak           $__internal_0_$__cuda_sm20_div_u64
        .type           $__internal_0_$__cuda_sm20_div_u64,@function
        .size           $__internal_0_$__cuda_sm20_div_u64,(.L_x_330 - $__internal_0_$__cuda_sm20_div_u64)
$__internal_0_$__cuda_sm20_div_u64:
[----:B------:R-:W1:Y:S08]  /*1be70*/  I2F.U64.RP R11, R24 ;  /* 0x00000018000b7312 */ /* 0x000e700000309000 */
[----:B-1----:R-:W1:Y:S02]  /*1be80*/  MUFU.RCP R11, R11 ;  /* 0x0000000b000b7308 */ /* 0x002e640000001000 */
[----:B-1----:R-:W-:-:S06]  /*1be90*/  VIADD R16, R11, 0x1ffffffe ;  /* 0x1ffffffe0b107836 */ /* 0x002fcc0000000000 */
[----:B------:R-:W1:Y:S02]  /*1bea0*/  F2I.U64.TRUNC R16, R16 ;  /* 0x0000001000107311 */ /* 0x000e64000020d800 */
[----:B-1----:R-:W-:-:S04]  /*1beb0*/  IMAD.WIDE.U32 R18, R16, R24, RZ ;  /* 0x0000001810127225 */ /* 0x002fc800078e00ff */
[C---:B------:R-:W-:Y:S01]  /*1bec0*/  IMAD R13, R16.reuse, R25, R19 ;  /* 0x00000019100d7224 */ /* 0x040fe200078e0213 */
[----:B------:R-:W-:Y:S01]  /*1bed0*/  IADD3 R27, P1, RZ, -R18, RZ ;  /* 0x80000012ff1b7210 */ /* 0x000fe20007f3e0ff */
[----:B------:R-:W-:Y:S02]  /*1bee0*/  IMAD.MOV.U32 R19, RZ, RZ, R16 ;  /* 0x000000ffff137224 */ /* 0x000fe400078e0010 */
[----:B------:R-:W-:Y:S02]  /*1bef0*/  IMAD R13, R17, R24, R13 ;  /* 0x00000018110d7224 */ /* 0x000fe400078e020d */
[----:B------:R-:W-:-:S03]  /*1bf00*/  IMAD.HI.U32 R18, R16, R27, RZ ;  /* 0x0000001b10127227 */ /* 0x000fc600078e00ff */
[----:B------:R-:W-:-:S05]  /*1bf10*/  IADD3.X R13, RZ, ~R13, RZ, P1, !PT ;  /* 0x8000000dff0d7210 */ /* 0x000fca0000ffe4ff */
[----:B------:R-:W-:-:S04]  /*1bf20*/  IMAD.WIDE.U32 R18, P1, R16, R13, R18 ;  /* 0x0000000d10127225 */ /* 0x000fc80007820012 */
[C---:B------:R-:W-:Y:S02]  /*1bf30*/  IMAD R29, R17.reuse, R13, RZ ;  /* 0x0000000d111d7224 */ /* 0x040fe400078e02ff */
[----:B------:R-:W-:-:S04]  /*1bf40*/  IMAD.HI.U32 R18, P2, R17, R27, R18 ;  /* 0x0000001b11127227 */ /* 0x000fc80007840012 */
[----:B------:R-:W-:Y:S01]  /*1bf50*/  IMAD.HI.U32 R11, R17, R13, RZ ;  /* 0x0000000d110b7227 */ /* 0x000fe200078e00ff */
[----:B------:R-:W-:-:S04]  /*1bf60*/  IADD3 R19, P3, R29, R18, RZ ;  /* 0x000000121d137210 */ /* 0x000fc80007f7e0ff */
[----:B------:R-:W-:Y:S01]  /*1bf70*/  IADD3.X R11, R11, R17, RZ, P1, !PT ;  /* 0x000000110b0b7210 */ /* 0x000fe20000ffe4ff */
[----:B------:R-:W-:-:S03]  /*1bf80*/  IMAD.WIDE.U32 R16, R19, R24, RZ ;  /* 0x0000001813107225 */ /* 0x000fc600078e00ff */
[----:B------:R-:W-:Y:S01]  /*1bf90*/  IADD3.X R11, RZ, RZ, R11, P3, P2 ;  /* 0x000000ffff0b7210 */ /* 0x000fe20001fe440b */
[----:B------:R-:W-:Y:S01]  /*1bfa0*/  IMAD R14, R19, R25, R17 ;  /* 0x00000019130e7224 */ /* 0x000fe200078e0211 */
[----:B------:R-:W-:Y:S01]  /*1bfb0*/  IADD3 R13, P1, RZ, -R16, RZ ;  /* 0x80000010ff0d7210 */ /* 0x000fe20007f3e0ff */
[----:B------:R-:W-:Y:S02]  /*1bfc0*/  IMAD.MOV.U32 R17, RZ, RZ, RZ ;  /* 0x000000ffff117224 */ /* 0x000fe400078e00ff */
[----:B------:R-:W-:Y:S02]  /*1bfd0*/  IMAD R14, R11, R24, R14 ;  /* 0x000000180b0e7224 */ /* 0x000fe400078e020e */
[----:B------:R-:W-:-:S04]  /*1bfe0*/  IMAD.HI.U32 R18, R19, R13, RZ ;  /* 0x0000000d13127227 */ /* 0x000fc800078e00ff */
[----:B------:R-:W-:-:S04]  /*1bff0*/  IMAD.X R14, RZ, RZ, ~R14, P1 ;  /* 0x000000ffff0e7224 */ /* 0x000fc800008e0e0e */
[----:B------:R-:W-:-:S04]  /*1c000*/  IMAD.WIDE.U32 R18, P1, R19, R14, R18 ;  /* 0x0000000e13127225 */ /* 0x000fc80007820012 */
[C---:B------:R-:W-:Y:S02]  /*1c010*/  IMAD R16, R11.reuse, R14, RZ ;  /* 0x0000000e0b107224 */ /* 0x040fe400078e02ff */
[----:B------:R-:W-:-:S04]  /*1c020*/  IMAD.HI.U32 R13, P2, R11, R13, R18 ;  /* 0x0000000d0b0d7227 */ /* 0x000fc80007840012 */
[----:B------:R-:W-:Y:S01]  /*1c030*/  IMAD.HI.U32 R14, R11, R14, RZ ;  /* 0x0000000e0b0e7227 */ /* 0x000fe200078e00ff */
[----:B------:R-:W-:-:S04]  /*1c040*/  IADD3 R13, P3, R16, R13, RZ ;  /* 0x0000000d100d7210 */ /* 0x000fc80007f7e0ff */
[----:B------:R-:W-:Y:S01]  /*1c050*/  IADD3.X R11, R14, R11, RZ, P1, !PT ;  /* 0x0000000b0e0b7210 */ /* 0x000fe20000ffe4ff */
[----:B------:R-:W-:-:S03]  /*1c060*/  IMAD.HI.U32 R16, R13, UR14, RZ ;  /* 0x0000000e0d107c27 */ /* 0x000fc6000f8e00ff */
[----:B------:R-:W-:Y:S01]  /*1c070*/  IADD3.X R11, RZ, RZ, R11, P3, P2 ;  /* 0x000000ffff0b7210 */ /* 0x000fe20001fe440b */
[----:B------:R-:W-:-:S04]  /*1c080*/  IMAD.WIDE.U32 R16, R13, UR22, R16 ;  /* 0x000000160d107c25 */ /* 0x000fc8000f8e0010 */
[C---:B------:R-:W-:Y:S02]  /*1c090*/  IMAD R14, R11.reuse, UR22, RZ ;  /* 0x000000160b0e7c24 */ /* 0x040fe4000f8e02ff */
[----:B------:R-:W-:-:S04]  /*1c0a0*/  IMAD.HI.U32 R13, P1, R11, UR14, R16 ;  /* 0x0000000e0b0d7c27 */ /* 0x000fc8000f820010 */
[----:B------:R-:W-:Y:S01]  /*1c0b0*/  IMAD.HI.U32 R11, R11, UR22, RZ ;  /* 0x000000160b0b7c27 */ /* 0x000fe2000f8e00ff */
[----:B------:R-:W-:-:S04]  /*1c0c0*/  IADD3 R13, P2, R14, R13, RZ ;  /* 0x0000000d0e0d7210 */ /* 0x000fc80007f5e0ff */
[----:B------:R-:W-:Y:S01]  /*1c0d0*/  IADD3.X R11, R11, RZ, RZ, P1, !PT ;  /* 0x000000ff0b0b7210 */ /* 0x000fe20000ffe4ff */
[----:B------:R-:W-:-:S04]  /*1c0e0*/  IMAD.WIDE.U32 R16, R13, R24, RZ ;  /* 0x000000180d107225 */ /* 0x000fc800078e00ff */
[----:B------:R-:W-:Y:S01]  /*1c0f0*/  IMAD.X R11, RZ, RZ, R11, P2 ;  /* 0x000000ffff0b7224 */ /* 0x000fe200010e060b */
[----:B------:R-:W-:Y:S01]  /*1c100*/  IADD3 R18, P2, -R16, UR14, RZ ;  /* 0x0000000e10127c10 */ /* 0x000fe2000ff5e1ff */
[----:B------:R-:W-:-:S03]  /*1c110*/  IMAD R14, R13, R25, R17 ;  /* 0x000000190d0e7224 */ /* 0x000fc600078e0211 */
[-C--:B------:R-:W-:Y:S01]  /*1c120*/  ISETP.GE.U32.AND P1, PT, R18, R24.reuse, PT ;  /* 0x000000181200720c */ /* 0x080fe20003f26070 */
[----:B------:R-:W-:Y:S02]  /*1c130*/  IMAD R11, R11, R24, R14 ;  /* 0x000000180b0b7224 */ /* 0x000fe400078e020e */
[----:B------:R-:W-:-:S03]  /*1c140*/  VIADD R14, R13, 0x1 ;  /* 0x000000010d0e7836 */ /* 0x000fc60000000000 */
[----:B------:R-:W-:Y:S02]  /*1c150*/  IADD3.X R17, ~R11, UR22, RZ, P2, !PT ;  /* 0x000000160b117c10 */ /* 0x000fe400097fe5ff */
[-C--:B------:R-:W-:Y:S02]  /*1c160*/  IADD3 R11, P2, -R24, R18.reuse, RZ ;  /* 0x00000012180b7210 */ /* 0x080fe40007f5e1ff */
[----:B------:R-:W-:Y:S02]  /*1c170*/  ISETP.GE.U32.AND.EX P1, PT, R17, R25, PT, P1 ;  /* 0x000000191100720c */ /* 0x000fe40003f26110 */
[-C--:B------:R-:W-:Y:S02]  /*1c180*/  IADD3.X R16, ~R25, R17.reuse, RZ, P2, !PT ;  /* 0x0000001119107210 */ /* 0x080fe400017fe5ff */
[----:B------:R-:W-:Y:S02]  /*1c190*/  SEL R11, R11, R18, P1 ;  /* 0x000000120b0b7207 */ /* 0x000fe40000800000 */
[----:B------:R-:W-:-:S02]  /*1c1a0*/  SEL R16, R16, R17, P1 ;  /* 0x0000001110107207 */ /* 0x000fc40000800000 */
[----:B------:R-:W-:Y:S01]  /*1c1b0*/  SEL R14, R14, R13, P1 ;  /* 0x0000000d0e0e7207 */ /* 0x000fe20000800000 */
[----:B------:R-:W-:Y:S01]  /*1c1c0*/  IMAD.MOV.U32 R13, RZ, RZ, 0x0 ;  /* 0x00000000ff0d7424 */ /* 0x000fe200078e00ff */
[----:B------:R-:W-:Y:S02]  /*1c1d0*/  ISETP.GE.U32.AND P1, PT, R11, R24, PT ;  /* 0x000000180b00720c */ /* 0x000fe40003f26070 */
[----:B------:R-:W-:Y:S02]  /*1c1e0*/  ISETP.NE.U32.AND P2, PT, R24, RZ, PT ;  /* 0x000000ff1800720c */ /* 0x000fe40003f45070 */
[----:B------:R-:W-:Y:S02]  /*1c1f0*/  IADD3 R11, R14, 0x1, RZ ;  /* 0x000000010e0b7810 */ /* 0x000fe40007ffe0ff */
[----:B------:R-:W-:Y:S02]  /*1c200*/  ISETP.GE.U32.AND.EX P1, PT, R16, R25, PT, P1 ;  /* 0x000000191000720c */ /* 0x000fe40003f26110 */
[----:B------:R-:W-:-:S02]  /*1c210*/  ISETP.NE.AND.EX P2, PT, R25, RZ, PT, P2 ;  /* 0x000000ff1900720c */ /* 0x000fc40003f45320 */
[----:B------:R-:W-:-:S04]  /*1c220*/  SEL R11, R11, R14, P1 ;  /* 0x0000000e0b0b7207 */ /* 0x000fc80000800000 */
[----:B------:R-:W-:Y:S01]  /*1c230*/  SEL R11, R11, 0xffffffff, P2 ;  /* 0xffffffff0b0b7807 */ /* 0x000fe20001000000 */
[----:B------:R-:W-:Y:S06]  /*1c240*/  RET.REL.NODEC R12 `(_ZN7cutlass13device_kernelINS_4gemm6kernel13GemmUniversalINS1_17GroupProblemShapeIN4cute5tupleIJiiiEEEEENS1_10collective13CollectiveMmaINS1_39MainloopSm90ArrayTmaGmmaWarpSpecializedILi3ENS6_IJNS5_1CILi2EEENSC_ILi1EEESE_EEENS1_43KernelPtrArrayTmaWarpSpecializedCooperativeEEENS6_IJNSC_ILi256EEESI_NSC_ILi64EEEEEENS_10bfloat16_tEPNS6_IJlSE_NSC_ILi0EEEEEESL_SO_NS5_8TiledMMAINS5_8MMA_AtomIJNS5_4SM904GMMA28MMA_64x256x16_F32BF16BF16_SSILNSS_5MajorE0ELSU_0ELNSS_7ScaleInE1ELSV_1EEEEEENS5_6LayoutISF_NS6_IJSE_SM_SM_EEEEENS6_IJNS5_10UnderscoreES11_S11_EEEEENS5_13SM90_TMA_LOADENS5_14ComposedLayoutINS5_7SwizzleILi3ELi4ELi3EEENS5_18smem_ptr_flag_bitsILi16EEENSY_INS6_IJNSC_ILi8EEESJ_EEENS6_IJSJ_SE_EEEEEEEvNS5_8identityENS5_23SM90_TMA_LOAD_MULTICASTES1E_vS1F_EENS_8epilogue10collective18CollectiveEpilogueINS1I_30Sm90PtrArrayTmaWarpSpecializedILi4ELi2ELi16ELb1ELb0ELi2EEEJSK_NS6_IJNSC_ILi128EEENSC_ILi32EEEEEENS_6half_tEPNS6_IJSE_lSM_EEES1Q_S1S_NS1I_6fusion15FusionCallbacksIS1M_NS1T_17LinearCombinationIS1Q_fS1Q_fLNS_15FloatRoundStyleE2EEESK_S1P_JEEES14_NS15_IS17_S19_NSY_INS6_IJSJ_S1A_EEENS6_IJSE_SJ_EEEEEEENS5_17SM75_U16x8_LDSM_TENS5_14SM90_TMA_STOREES22_NS5_17SM90_U16x8_STSM_TENS5_9Copy_AtomIJNS5_17SM90_U32x4_STSM_NES1Q_EEEvEEEvvEEEEvNT_6ParamsE) ;  /* 0xfffffe3c0c6c7950 */ /* 0x000fec0003c3ffff */
.L_x_330:
[----:B------:R-:W-:Y:S01]  /*1c250*/  UMOV UR24, UR32 ;  /* 0x0000002000187c82 */ /* 0x000fe20008000000 */
[----:B------:R-:W-:Y:S02]  /*1c260*/  UMOV UR25, UR35 ;  /* 0x0000002300197c82 */ /* 0x000fe40008000000 */
[----:B------:R-:W1:Y:S08]  /*1c270*/  I2F.U64.RP R11, UR24 ;  /* 0x00000018000b7d12 */ /* 0x000e700008309000 */
[----:B-1----:R-:W1:Y:S02]  /*1c280*/  MUFU.RCP R11, R11 ;  /* 0x0000000b000b7308 */ /* 0x002e640000001000 */
[----:B-1----:R-:W-:-:S06]  /*1c290*/  IADD3 R2, R11, 0x1ffffffe, RZ ;  /* 0x1ffffffe0b027810 */ /* 0x002fcc0007ffe0ff */
[----:B------:R-:W1:Y:S02]  /*1c2a0*/  F2I.U64.TRUNC R2, R2 ;  /* 0x0000000200027311 */ /* 0x000e64000020d800 */
[----:B-1----:R-:W-:Y:S01]  /*1c2b0*/  R2UR UR24, R2 ;  /* 0x00000000021872ca */ /* 0x002fe200000e0000 */
[----:B------:R-:W-:Y:S01]  /*1c2c0*/  IMAD.MOV.U32 R2, RZ, RZ, R12 ;  /* 0x000000ffff027224 */ /* 0x000fe200078e000c */
[----:B------:R-:W-:Y:S02]  /*1c2d0*/  R2UR UR25, R3 ;  /* 0x00000000031972ca */ /* 0x000fe400000e0000 */
[----:B------:R-:W-:-:S09]  /*1c2e0*/  MOV R3, 0x0 ;  /* 0x0000000000037802 */ /* 0x000fd20000000f00 */
[----:B------:R-:W-:-:S04]  /*1c2f0*/  UIMAD.WIDE.U32 UR26, UR24, UR32, URZ ;  /* 0x00000020181a72a5 */ /* 0x000fc8000f8e003f */
[----:B------:R-:W-:Y:S02]  /*1c300*/  UIMAD UR27, UR24, UR35, UR27 ;  /* 0x00000023181b72a4 */ /* 0x000fe4000f8e021b */
[----:B------:R-:W-:Y:S02]  /*1c310*/  UIADD3 UR36, UP1, URZ, -UR26, URZ ;  /* 0x8000001a3f247290 */ /* 0x000fe4000ff3e03f */
[----:B------:R-:W-:Y:S02]  /*1c320*/  UIMAD UR28, UR25, UR32, UR27 ;  /* 0x00000020191c72a4 */ /* 0x000fe4000f8e021b */
[----:B------:R-:W-:Y:S02]  /*1c330*/  UIMAD.WIDE.U32 UR26, UR24, UR36, URZ ;  /* 0x00000024181a72a5 */ /* 0x000fe4000f8e003f */
[----:B------:R-:W-:-:S05]  /*1c340*/  UIADD3.X UR37, URZ, ~UR28, URZ, UP1, !UPT ;  /* 0x8000001c3f257290 */ /* 0x000fca0008ffe43f */
[----:B------:R-:W-:Y:S01]  /*1c350*/  UMOV UR26, UR27 ;  /* 0x0000001b001a7c82 */ /* 0x000fe20008000000 */
[----:B------:R-:W-:Y:S02]  /*1c360*/  UMOV UR27, UR24 ;  /* 0x00000018001b7c82 */ /* 0x000fe40008000000 */
[----:B------:R-:W-:Y:S02]  /*1c370*/  UIMAD.WIDE.U32 UR28, UP1, UR24, UR37, UR26 ;  /* 0x00000025181c72a5 */ /* 0x000fe4000f82001a */
[----:B------:R-:W-:Y:S02]  /*1c380*/  UIMAD.WIDE.U32 UR26, UR25, UR37, URZ ;  /* 0x00000025191a72a5 */ /* 0x000fe4000f8e003f */
[----:B------:R-:W-:Y:S02]  /*1c390*/  UIMAD.WIDE.U32 UR28, UP2, UR25, UR36, UR28 ;  /* 0x00000024191c72a5 */ /* 0x000fe4000f84001c */
[----:B------:R-:W-:Y:S02]  /*1c3a0*/  UIMAD UR37, UR25, UR37, URZ ;  /* 0x00000025192572a4 */ /* 0x000fe4000f8e023f */
[----:B------:R-:W-:-:S02]  /*1c3b0*/  UIADD3.X UR26, UR27, UR25, URZ, UP1, !UPT ;  /* 0x000000191b1a7290 */ /* 0x000fc40008ffe43f */
[----:B------:R-:W-:-:S04]  /*1c3c0*/  UIADD3 UR29, UP4, UR37, UR29, URZ ;  /* 0x0000001d251d7290 */ /* 0x000fc8000ff9e03f */
[----:B------:R-:W-:Y:S02]  /*1c3d0*/  UIMAD.WIDE.U32 UR24, UR29, UR32, URZ ;  /* 0x000000201d1872a5 */ /* 0x000fe4000f8e003f */
[----:B------:R-:W-:Y:S02]  /*1c3e0*/  UIADD3.X UR36, URZ, URZ, UR26, UP4, UP2 ;  /* 0x0000003f3f247290 */ /* 0x000fe4000a7e441a */
[----:B------:R-:W-:Y:S02]  /*1c3f0*/  UIMAD UR25, UR29, UR35, UR25 ;  /* 0x000000231d1972a4 */ /* 0x000fe4000f8e0219 */
[----:B------:R-:W-:Y:S02]  /*1c400*/  UIADD3 UR37, UP1, URZ, -UR24, URZ ;  /* 0x800000183f257290 */ /* 0x000fe4000ff3e03f */
[----:B------:R-:W-:Y:S02]  /*1c410*/  UIMAD UR26, UR36, UR32, UR25 ;  /* 0x00000020241a72a4 */ /* 0x000fe4000f8e0219 */
[----:B------:R-:W-:-:S02]  /*1c420*/  UIMAD.WIDE.U32 UR24, UR29, UR37, URZ ;  /* 0x000000251d1872a5 */ /* 0x000fc4000f8e003f */
[----:B------:R-:W-:-:S05]  /*1c430*/  UIADD3.X UR38, URZ, ~UR26, URZ, UP1, !UPT ;  /* 0x8000001a3f267290 */ /* 0x000fca0008ffe43f */
[----:B------:R-:W-:Y:S01]  /*1c440*/  UMOV UR28, UR25 ;  /* 0x00000019001c7c82 */ /* 0x000fe20008000000 */
[----:B------:R-:W-:Y:S02]  /*1c450*/  UIMAD.WIDE.U32 UR24, UR36, UR38, URZ ;  /* 0x00000026241872a5 */ /* 0x000fe4000f8e003f */
[----:B------:R-:W-:Y:S02]  /*1c460*/  UIMAD.WIDE.U32 UR26, UP1, UR29, UR38, UR28 ;  /* 0x000000261d1a72a5 */ /* 0x000fe4000f82001c */
[----:B------:R-:W-:Y:S02]  /*1c470*/  UIMAD UR28, UR36, UR38, URZ ;  /* 0x00000026241c72a4 */ /* 0x000fe4000f8e023f */
[----:B------:R-:W-:Y:S02]  /*1c480*/  UIMAD.WIDE.U32 UR26, UP2, UR36, UR37, UR26 ;  /* 0x00000025241a72a5 */ /* 0x000fe4000f84001a */
[----:B------:R-:W-:Y:S02]  /*1c490*/  UIADD3.X UR36, UR25, UR36, URZ, UP1, !UPT ;  /* 0x0000002419247290 */ /* 0x000fe40008ffe43f */
[----:B------:R-:W-:Y:S01]  /*1c4a0*/  UIADD3 UR28, UP4, UR28, UR27, URZ ;  /* 0x0000001b1c1c7290 */ /* 0x000fe2000ff9e03f */
[----:B------:R-:W-:-:S03]  /*1c4b0*/  UMOV UR25, URZ ;  /* 0x0000003f00197c82 */ /* 0x000fc60008000000 */
[----:B------:R-:W-:Y:S02]  /*1c4c0*/  UIMAD.WIDE.U32 UR26, UR28, UR33, URZ ;  /* 0x000000211c1a72a5 */ /* 0x000fe4000f8e003f */
[----:B------:R-:W-:-:S05]  /*1c4d0*/  UIADD3.X UR36, URZ, URZ, UR36, UP4, UP2 ;  /* 0x0000003f3f247290 */ /* 0x000fca000a7e4424 */
[----:B------:R-:W-:Y:S01]  /*1c4e0*/  UMOV UR24, UR27 ;  /* 0x0000001b00187c82 */ /* 0x000fe20008000000 */
[----:B------:R-:W-:Y:S02]  /*1c4f0*/  UIMAD.WIDE.U32 UR26, UR36, UR34, URZ ;  /* 0x00000022241a72a5 */ /* 0x000fe4000f8e003f */
[----:B------:R-:W-:Y:S02]  /*1c500*/  UIMAD.WIDE.U32 UR24, UR28, UR34, UR24 ;  /* 0x000000221c1872a5 */ /* 0x000fe4000f8e0018 */
[----:B------:R-:W-:Y:S02]  /*1c510*/  UIMAD UR28, UR36, UR34, URZ ;  /* 0x00000022241c72a4 */ /* 0x000fe4000f8e023f */
[----:B------:R-:W-:-:S04]  /*1c520*/  UIMAD.WIDE.U32 UR24, UP1, UR36, UR33, UR24 ;  /* 0x00000021241872a5 */ /* 0x000fc8000f820018 */
[----:B------:R-:W-:Y:S02]  /*1c530*/  UIADD3 UR28, UP2, UR28, UR25, URZ ;  /* 0x000000191c1c7290 */ /* 0x000fe4000ff5e03f */
[----:B------:R-:W-:Y:S02]  /*1c540*/  UIADD3.X UR26, UR27, URZ, URZ, UP1, !UPT ;  /* 0x0000003f1b1a7290 */ /* 0x000fe40008ffe43f */
[----:B------:R-:W-:Y:S02]  /*1c550*/  UIMAD.WIDE.U32 UR24, UR28, UR32, URZ ;  /* 0x000000201c1872a5 */ /* 0x000fe4000f8e003f */
[----:B------:R-:W-:Y:S02]  /*1c560*/  UIADD3.X UR26, URZ, UR26, URZ, UP2, !UPT ;  /* 0x0000001a3f1a7290 */ /* 0x000fe400097fe43f */
[----:B------:R-:W-:Y:S02]  /*1c570*/  UIMAD UR25, UR28, UR35, UR25 ;  /* 0x000000231c1972a4 */ /* 0x000fe4000f8e0219 */
[----:B------:R-:W-:-:S02]  /*1c580*/  UIADD3 UR27, UP2, -UR24, UR33, URZ ;  /* 0x00000021181b7290 */ /* 0x000fc4000ff5e13f */
[----:B------:R-:W-:Y:S02]  /*1c590*/  UIMAD UR25, UR26, UR32, UR25 ;  /* 0x000000201a1972a4 */ /* 0x000fe4000f8e0219 */
[----:B------:R-:W-:Y:S02]  /*1c5a0*/  UISETP.GE.U32.AND UP1, UPT, UR27, UR32, UPT ;  /* 0x000000201b00728c */ /* 0x000fe4000bf26070 */
[----:B------:R-:W-:Y:S02]  /*1c5b0*/  UIADD3.X UR34, ~UR25, UR34, URZ, UP2, !UPT ;  /* 0x0000002219227290 */ /* 0x000fe400097fe53f */
[----:B------:R-:W-:Y:S02]  /*1c5c0*/  UIADD3 UR25, UP2, -UR32, UR27, URZ ;  /* 0x0000001b20197290 */ /* 0x000fe4000ff5e13f */
[----:B------:R-:W-:Y:S02]  /*1c5d0*/  UISETP.GE.U32.AND.EX UP1, UPT, UR34, UR35, UPT, UP1 ;  /* 0x000000232200728c */ /* 0x000fe4000bf26110 */
[----:B------:R-:W-:-:S02]  /*1c5e0*/  UIADD3 UR24, UR28, 0x1, URZ ;  /* 0x000000011c187890 */ /* 0x000fc4000fffe03f */
[----:B------:R-:W-:Y:S02]  /*1c5f0*/  UIADD3.X UR26, ~UR35, UR34, URZ, UP2, !UPT ;  /* 0x00000022231a7290 */ /* 0x000fe400097fe53f */
[----:B------:R-:W-:Y:S02]  /*1c600*/  USEL UR25, UR25, UR27, UP1 ;  /* 0x0000001b19197287 */ /* 0x000fe40008800000 */
[----:B------:R-:W-:Y:S02]  /*1c610*/  USEL UR26, UR26, UR34, UP1 ;  /* 0x000000221a1a7287 */ /* 0x000fe40008800000 */
[----:B------:R-:W-:Y:S02]  /*1c620*/  USEL UR28, UR24, UR28, UP1 ;  /* 0x0000001c181c7287 */ /* 0x000fe40008800000 */
[----:B------:R-:W-:Y:S02]  /*1c630*/  UISETP.GE.U32.AND UP1, UPT, UR25, UR32, UPT ;  /* 0x000000201900728c */ /* 0x000fe4000bf26070 */
[----:B------:R-:W-:-:S02]  /*1c640*/  UISETP.NE.U32.AND UP2, UPT, UR32, URZ, UPT ;  /* 0x0000003f2000728c */ /* 0x000fc4000bf45070 */
[----:B------:R-:W-:Y:S02]  /*1c650*/  UIADD3 UR24, UR28, 0x1, URZ ;  /* 0x000000011c187890 */ /* 0x000fe4000fffe03f */
[----:B------:R-:W-:Y:S02]  /*1c660*/  UISETP.GE.U32.AND.EX UP1, UPT, UR26, UR35, UPT, UP1 ;  /* 0x000000231a00728c */ /* 0x000fe4000bf26110 */
[----:B------:R-:W-:Y:S02]  /*1c670*/  UISETP.NE.AND.EX UP2, UPT, UR35, URZ, UPT, UP2 ;  /* 0x0000003f2300728c */ /* 0x000fe4000bf45320 */
[----:B------:R-:W-:-:S04]  /*1c680*/  USEL UR24, UR24, UR28, UP1 ;  /* 0x0000001c18187287 */ /* 0x000fc80008800000 */
[----:B------:R-:W-:Y:S01]  /*1c690*/  USEL UR25, UR24, 0xffffffff, UP2 ;  /* 0xffffffff18197887 */ /* 0x000fe20009000000 */
[----:B------:R-:W-:Y:S11]  /*1c6a0*/  RET.REL.NODEC R2 `(_ZN7cutlass13device_kernelINS_4gemm6kernel13GemmUniversalINS1_17GroupProblemShapeIN4cute5tupleIJiiiEEEEENS1_10collective13CollectiveMmaINS1_39MainloopSm90ArrayTmaGmmaWarpSpecializedILi3ENS6_IJNS5_1CILi2EEENSC_ILi1EEESE_EEENS1_43KernelPtrArrayTmaWarpSpecializedCooperativeEEENS6_IJNSC_ILi256EEESI_NSC_ILi64EEEEEENS_10bfloat16_tEPNS6_IJlSE_NSC_ILi0EEEEEESL_SO_NS5_8TiledMMAINS5_8MMA_AtomIJNS5_4SM904GMMA28MMA_64x256x16_F32BF16BF16_SSILNSS_5MajorE0ELSU_0ELNSS_7ScaleInE1ELSV_1EEEEEENS5_6LayoutISF_NS6_IJSE_SM_SM_EEEEENS6_IJNS5_10UnderscoreES11_S11_EEEEENS5_13SM90_TMA_LOADENS5_14ComposedLayoutINS5_7SwizzleILi3ELi4ELi3EEENS5_18smem_ptr_flag_bitsILi16EEENSY_INS6_IJNSC_ILi8EEESJ_EEENS6_IJSJ_SE_EEEEEEEvNS5_8identityENS5_23SM90_TMA_LOAD_MULTICASTES1E_vS1F_EENS_8epilogue10collective18CollectiveEpilogueINS1I_30Sm90PtrArrayTmaWarpSpecializedILi4ELi2ELi16ELb1ELb0ELi2EEEJSK_NS6_IJNSC_ILi128EEENSC_ILi32EEEEEENS_6half_tEPNS6_IJSE_lSM_EEES1Q_S1S_NS1I_6fusion15FusionCallbacksIS1M_NS1T_17LinearCombinationIS1Q_fS1Q_fLNS_15FloatRoundStyleE2EEESK_S1P_JEEES14_NS15_IS17_S19_NSY_INS6_IJSJ_S1A_EEENS6_IJSE_SJ_EEEEEEENS5_17SM75_U16x8_LDSM_TENS5_14SM90_TMA_STOREES22_NS5_17SM90_U16x8_STSM_TENS5_9Copy_AtomIJNS5_17SM90_U32x4_STSM_NES1Q_EEEvEEEvvEEEEvNT_6ParamsE) ;  /* 0xfffffe3802547950 */ /* 0x000ff60003c3ffff */
.L_x_419:
[----:B------:R-:W-:-:S00]  /*1c6b0*/  BRA `(.L_x_419) ;  /* 0xfffffffc00fc7947 */ /* 0x000fc0000383ffff */
[----:B------:R-:W-:-:S00]  /*1c6c0*/  NOP ;  /* 0x0000000000007918 */ /* 0x000fc00000000000 */
        /* <DEDUP_REMOVED lines=11> */
.L_x_420:


//--------------------- .nv.global.init           --------------------------
	.section	.nv.global.init,"aw",@progbits
.nv.global.init:
	.type		$str$24,@object
	.size		$str$24,($str$25 - $str$24)
$str$24:
        /*0000*/ 	.byte	0x28, 0x61, 0x64, 0x64, 0x72, 0x65, 0x73, 0x73, 0x20, 0x26, 0x20, 0x6d, 0x61, 0x73, 0x6b, 0x29
        /*0010*/ 	.byte	0x20, 0x3d, 0x3d, 0x20, 0x30, 0x00
	.type		$str$25,@object
	.size		$str$25,(__unnamed_1 - $str$25)
$str$25:
        /*0016*/ 	.byte	0x2f, 0x74, 0x6d, 0x70, 0x2f, 0x63, 0x75, 0x74, 0x6c, 0x61, 0x73, 0x73, 0x5f, 0x73, 0x77, 0x65
        /*0026*/ 	.byte	0x65, 0x70, 0x5f, 0x73, 0x72, 0x63, 0x2f, 0x69, 0x6e, 0x63, 0x6c, 0x75, 0x64, 0x65, 0x2f, 0x63
        /*0036*/ 	.byte	0x75, 0x74, 0x65, 0x2f, 0x70, 0x6f, 0x69, 0x6e, 0x74, 0x65, 0x72, 0x5f, 0x66, 0x6c, 0x61, 0x67
        /*0046*/ 	.byte	0x67, 0x65, 0x64, 0x2e, 0x68, 0x70, 0x70, 0x00
	.type		__unnamed_1,@object
	.size		__unnamed_1,(.L_0 - __unnamed_1)
__unnamed_1:
        /* <DEDUP_REMOVED lines=28> */
        /*020e*/ 	.byte	0x30, 0x39, 0x36, 0x3e, 0x3e, 0x3e, 0x3e, 0x3e, 0x5d, 0x00
.L_0:


//--------------------- .nv.shared._ZN7cutlass13device_kernelINS_4gemm6kernel13GemmUniversalINS1_17GroupProblemShapeIN4cute5tupleIJiiiEEEEENS1_10collective13CollectiveMmaINS1_39MainloopSm90ArrayTmaGmmaWarpSpecializedILi3ENS6_IJNS5_1CILi2EEENSC_ILi1EEESE_EEENS1_43KernelPtrArrayTmaWarpSpecializedCooperativeEEENS6_IJNSC_ILi256EEESI_NSC_ILi64EEEEEENS_10bfloat16_tEPNS6_IJlSE_NSC_ILi0EEEEEESL_SO_NS5_8TiledMMAINS5_8MMA_AtomIJNS5_4SM904GMMA28MMA_64x256x16_F32BF16BF16_SSILNSS_5MajorE0ELSU_0ELNSS_7ScaleInE1ELSV_1EEEEEENS5_6LayoutISF_NS6_IJSE_SM_SM_EEEEENS6_IJNS5_10UnderscoreES11_S11_EEEEENS5_13SM90_TMA_LOADENS5_14ComposedLayoutINS5_7SwizzleILi3ELi4ELi3EEENS5_18smem_ptr_flag_bitsILi16EEENSY_INS6_IJNSC_ILi8EEESJ_EEENS6_IJSJ_SE_EEEEEEEvNS5_8identityENS5_23SM90_TMA_LOAD_MULTICASTES1E_vS1F_EENS_8epilogue10collective18CollectiveEpilogueINS1I_30Sm90PtrArrayTmaWarpSpecializedILi4ELi2ELi16ELb1ELb0ELi2EEEJSK_NS6_IJNSC_ILi128EEENSC_ILi32EEEEEENS_6half_tEPNS6_IJSE_lSM_EEES1Q_S1S_NS1I_6fusion15FusionCallbacksIS1M_NS1T_17LinearCombinationIS1Q_fS1Q_fLNS_15FloatRoundStyleE2EEESK_S1P_JEEES14_NS15_IS17_S19_NSY_INS6_IJSJ_S1A_EEENS6_IJSE_SJ_EEEEEEENS5_17SM75_U16x8_LDSM_TENS5_14SM90_TMA_STOREES22_NS5_17SM90_U16x8_STSM_TENS5_9Copy_AtomIJNS5_17SM90_U32x4_STSM_NES1Q_EEEvEEEvvEEEEvNT_6ParamsE --------------------------
	.section	.nv.shared._ZN7cutlass13device_kernelINS_4gemm6kernel13GemmUniversalINS1_17GroupProblemShapeIN4cute5tupleIJiiiEEEEENS1_10collective13CollectiveMmaINS1_39MainloopSm90ArrayTmaGmmaWarpSpecializedILi3ENS6_IJNS5_1CILi2EEENSC_ILi1EEESE_EEENS1_43KernelPtrArrayTmaWarpSpecializedCooperativeEEENS6_IJNSC_ILi256EEESI_NSC_ILi64EEEEEENS_10bfloat16_tEPNS6_IJlSE_NSC_ILi0EEEEEESL_SO_NS5_8TiledMMAINS5_8MMA_AtomIJNS5_4SM904GMMA28MMA_64x256x16_F32BF16BF16_SSILNSS_5MajorE0ELSU_0ELNSS_7ScaleInE1ELSV_1EEEEEENS5_6LayoutISF_NS6_IJSE_SM_SM_EEEEENS6_IJNS5_10UnderscoreES11_S11_EEEEENS5_13SM90_TMA_LOADENS5_14ComposedLayoutINS5_7SwizzleILi3ELi4ELi3EEENS5_18smem_ptr_flag_bitsILi16EEENSY_INS6_IJNSC_ILi8EEESJ_EEENS6_IJSJ_SE_EEEEEEEvNS5_8identityENS5_23SM90_TMA_LOAD_MULTICASTES1E_vS1F_EENS_8epilogue10collective18CollectiveEpilogueINS1I_30Sm90PtrArrayTmaWarpSpecializedILi4ELi2ELi16ELb1ELb0ELi2EEEJSK_NS6_IJNSC_ILi128EEENSC_ILi32EEEEEENS_6half_tEPNS6_IJSE_lSM_EEES1Q_S1S_NS1I_6fusion15FusionCallbacksIS1M_NS1T_17LinearCombinationIS1Q_fS1Q_fLNS_15FloatRoundStyleE2EEESK_S1P_JEEES14_NS15_IS17_S19_NSY_INS6_IJSJ_S1A_EEENS6_IJSE_SJ_EEEEEEENS5_17SM75_U16x8_LDSM_TENS5_14SM90_TMA_STOREES22_NS5_17SM90_U16x8_STSM_TENS5_9Copy_AtomIJNS5_17SM90_U32x4_STSM_NES1Q_EEEvEEEvvEEEEvNT_6ParamsE,"aw",@nobits
	.sectionflags	@""
	.align	16
	.zero		1024


//--------------------- .nv.shared.reserved.0     --------------------------
	.section	.nv.shared.reserved.0,"aw",@nobits
	.weak		__nv_reservedSMEM_offset_0_alias
	.size		__nv_reservedSMEM_offset_0_alias, 0, 0
	.other		__nv_reservedSMEM_offset_0_alias,@"STO_CUDA_RESERVED_SHARED STV_DEFAULT"
__nv_reservedSMEM_offset_0_alias:
	.zero		0


//--------------------- .nv.global                --------------------------
	.section	.nv.global,"aw",@nobits
.nv.global:
	.type		_ZN39_INTERNAL_bf6b0346_4_k_cu_0f629eaa_27064cute1_E,@object
	.size		_ZN39_INTERNAL_bf6b0346_4_k_cu_0f629eaa_27064cute1_E,(_ZN39_INTERNAL_bf6b0346_4_k_cu_0f629eaa_27064cuda3std3__45__cpo6cbeginE - _ZN39_INTERNAL_bf6b0346_4_k_cu_0f629eaa_27064cute1_E)
_ZN39_INTERNAL_bf6b0346_4_k_cu_0f629eaa_27064cute1_E:
	.zero		1
	.type		_ZN39_INTERNAL_bf6b0346_4_k_cu_0f629eaa_27064cuda3std3__45__cpo6cbeginE,@object
	.size		_ZN39_INTERNAL_bf6b0346_4_k_cu_0f629eaa_27064cuda3std3__45__cpo6cbeginE,(_ZN39_INTERNAL_bf6b0346_4_k_cu_0f629eaa_27064cuda3std3__48in_placeE - _ZN39_INTERNAL_bf6b0346_4_k_cu_0f629eaa_27064cuda3std3__45__cpo6cbeginE)
_ZN39_INTERNAL_bf6b0346_4_k_cu_0f629eaa_27064cuda3std3__45__cpo6cbeginE:
	.zero		1
	.type		_ZN39_INTERNAL_bf6b0346_4_k_cu_0f629eaa_27064cuda3std3__48in_placeE,@object
	.size		_ZN39_INTERNAL_bf6b0346_4_k_cu_0f629eaa_27064cuda3std3__48in_placeE,(_ZN39_INTERNAL_bf6b0346_4_k_cu_0f629eaa_27064cuda3std6ranges3__45__cpo9iter_moveE - _ZN39_INTERNAL_bf6b0346_4_k_cu_0f629eaa_27064cuda3std3__48in_placeE)
_ZN39_INTERNAL_bf6b0346_4_k_cu_0f629eaa_27064cuda3std3__48in_placeE:
	.zero		1
	.type		_ZN39_INTERNAL_bf6b0346_4_k_cu_0f629eaa_27064cuda3std6ranges3__45__cpo9iter_moveE,@object
	.size		_ZN39_INTERNAL_bf6b0346_4_k_cu_0f629eaa_27064cuda3std6ranges3__45__cpo9iter_moveE,(_ZN39_INTERNAL_bf6b0346_4_k_cu_0f629eaa_27064cuda3std3__45__cpo5beginE - _ZN39_INTERNAL_bf6b0346_4_k_cu_0f629eaa_27064cuda3std6ranges3__45__cpo9iter_moveE)
_ZN39_INTERNAL_bf6b0346_4_k_cu_0f629eaa_27064cuda3std6ranges3__45__cpo9iter_moveE:
	.zero		1
	.type		_ZN39_INTERNAL_bf6b0346_4_k_cu_0f629eaa_27064cuda3std3__45__cpo5beginE,@object
	.size		_ZN39_INTERNAL_bf6b0346_4_k_cu_0f629eaa_27064cuda3std3__45__cpo5beginE,(_ZN39_INTERNAL_bf6b0346_4_k_cu_0f629eaa_27064cuda3std3__441_GLOBAL__N__bf6b0346_4_k_cu_0f629eaa_27066ignoreE - _ZN39_INTERNAL_bf6b0346_4_k_cu_0f629eaa_27064cuda3std3__45__cpo5beginE)
_ZN39_INTERNAL_bf6b0346_4_k_cu_0f629eaa_27064cuda3std3__45__cpo5beginE:
	.zero		1
	.type		_ZN39_INTERNAL_bf6b0346_4_k_cu_0f629eaa_27064cuda3std3__441_GLOBAL__N__bf6b0346_4_k_cu_0f629eaa_27066ignoreE,@object
	.size		_ZN39_INTERNAL_bf6b0346_4_k_cu_0f629eaa_27064cuda3std3__441_GLOBAL__N__bf6b0346_4_k_cu_0f629eaa_27066ignoreE,(_ZN39_INTERNAL_bf6b0346_4_k_cu_0f629eaa_27064cute7productE - _ZN39_INTERNAL_bf6b0346_4_k_cu_0f629eaa_27064cuda3std3__441_GLOBAL__N__bf6b0346_4_k_cu_0f629eaa_27066ignoreE)
_ZN39_INTERNAL_bf6b0346_4_k_cu_0f629eaa_27064cuda3std3__441_GLOBAL__N__bf6b0346_4_k_cu_0f629eaa_27066ignoreE:
	.zero		1
	.type		_ZN39_INTERNAL_bf6b0346_4_k_cu_0f629eaa_27064cute7productE,@object
	.size		_ZN39_INTERNAL_bf6b0346_4_k_cu_0f629eaa_27064cute7productE,(_ZN39_INTERNAL_bf6b0346_4_k_cu_0f629eaa_27064cuda3std3__45__cpo3endE - _ZN39_INTERNAL_bf6b0346_4_k_cu_0f629eaa_27064cute7productE)
_ZN39_INTERNAL_bf6b0346_4_k_cu_0f629eaa_27064cute7productE:
	.zero		1
	.type		_ZN39_INTERNAL_bf6b0346_4_k_cu_0f629eaa_27064cuda3std3__45__cpo3endE,@object
	.size		_ZN39_INTERNAL_bf6b0346_4_k_cu_0f629eaa_27064cuda3std3__45__cpo3endE,(_ZN39_INTERNAL_bf6b0346_4_k_cu_0f629eaa_27064cuda3std3__419piecewise_constructE - _ZN39_INTERNAL_bf6b0346_4_k_cu_0f629eaa_27064cuda3std3__45__cpo3endE)
_ZN39_INTERNAL_bf6b0346_4_k_cu_0f629eaa_27064cuda3std3__45__cpo3endE:
	.zero		1
	.type		_ZN39_INTERNAL_bf6b0346_4_k_cu_0f629eaa_27064cuda3std3__419piecewise_constructE,@object
	.size		_ZN39_INTERNAL_bf6b0346_4_k_cu_0f629eaa_27064cuda3std3__419piecewise_constructE,(_ZN39_INTERNAL_bf6b0346_4_k_cu_0f629eaa_27064cuda3std3__45__cpo4cendE - _ZN39_INTERNAL_bf6b0346_4_k_cu_0f629eaa_27064cuda3std3__419piecewise_constructE)
_ZN39_INTERNAL_bf6b0346_4_k_cu_0f629eaa_27064cuda3std3__419piecewise_constructE:
	.zero		1
	.type		_ZN39_INTERNAL_bf6b0346_4_k_cu_0f629eaa_27064cuda3std3__45__cpo4cendE,@object
	.size		_ZN39_INTERNAL_bf6b0346_4_k_cu_0f629eaa_27064cuda3std3__45__cpo4cendE,(_ZN39_INTERNAL_bf6b0346_4_k_cu_0f629eaa_27064cuda3std6ranges3__45__cpo4swapE - _ZN39_INTERNAL_bf6b0346_4_k_cu_0f629eaa_27064cuda3std3__45__cpo4cendE)
_ZN39_INTERNAL_bf6b0346_4_k_cu_0f629eaa_27064cuda3std3__45__cpo4cendE:
	.zero		1
	.type		_ZN39_INTERNAL_bf6b0346_4_k_cu_0f629eaa_27064cuda3std6ranges3__45__cpo4swapE,@object
	.size		_ZN39_INTERNAL_bf6b0346_4_k_cu_0f629eaa_27064cuda3std6ranges3__45__cpo4swapE,(.L_8 - _ZN39_INTERNAL_bf6b0346_4_k_cu_0f629eaa_27064cuda3std6ranges3__45__cpo4swapE)
_ZN39_INTERNAL_bf6b0346_4_k_cu_0f629eaa_27064cuda3std6ranges3__45__cpo4swapE:
	.zero		1
.L_8:


//--------------------- .nv.constant0._ZN7cutlass13device_kernelINS_4gemm6kernel13GemmUniversalINS1_17GroupProblemShapeIN4cute5tupleIJiiiEEEEENS1_10collective13CollectiveMmaINS1_39MainloopSm90ArrayTmaGmmaWarpSpecializedILi3ENS6_IJNS5_1CILi2EEENSC_ILi1EEESE_EEENS1_43KernelPtrArrayTmaWarpSpecializedCooperativeEEENS6_IJNSC_ILi256EEESI_NSC_ILi64EEEEEENS_10bfloat16_tEPNS6_IJlSE_NSC_ILi0EEEEEESL_SO_NS5_8TiledMMAINS5_8MMA_AtomIJNS5_4SM904GMMA28MMA_64x256x16_F32BF16BF16_SSILNSS_5MajorE0ELSU_0ELNSS_7ScaleInE1ELSV_1EEEEEENS5_6LayoutISF_NS6_IJSE_SM_SM_EEEEENS6_IJNS5_10UnderscoreES11_S11_EEEEENS5_13SM90_TMA_LOADENS5_14ComposedLayoutINS5_7SwizzleILi3ELi4ELi3EEENS5_18smem_ptr_flag_bitsILi16EEENSY_INS6_IJNSC_ILi8EEESJ_EEENS6_IJSJ_SE_EEEEEEEvNS5_8identityENS5_23SM90_TMA_LOAD_MULTICASTES1E_vS1F_EENS_8epilogue10collective18CollectiveEpilogueINS1I_30Sm90PtrArrayTmaWarpSpecializedILi4ELi2ELi16ELb1ELb0ELi2EEEJSK_NS6_IJNSC_ILi128EEENSC_ILi32EEEEEENS_6half_tEPNS6_IJSE_lSM_EEES1Q_S1S_NS1I_6fusion15FusionCallbacksIS1M_NS1T_17LinearCombinationIS1Q_fS1Q_fLNS_15FloatRoundStyleE2EEESK_S1P_JEEES14_NS15_IS17_S19_NSY_INS6_IJSJ_S1A_EEENS6_IJSE_SJ_EEEEEEENS5_17SM75_U16x8_LDSM_TENS5_14SM90_TMA_STOREES22_NS5_17SM90_U16x8_STSM_TENS5_9Copy_AtomIJNS5_17SM90_U32x4_STSM_NES1Q_EEEvEEEvvEEEEvNT_6ParamsE --------------------------
	.section	.nv.constant0._ZN7cutlass13device_kernelINS_4gemm6kernel13GemmUniversalINS1_17GroupProblemShapeIN4cute5tupleIJiiiEEEEENS1_10collective13CollectiveMmaINS1_39MainloopSm90ArrayTmaGmmaWarpSpecializedILi3ENS6_IJNS5_1CILi2EEENSC_ILi1EEESE_EEENS1_43KernelPtrArrayTmaWarpSpecializedCooperativeEEENS6_IJNSC_ILi256EEESI_NSC_ILi64EEEEEENS_10bfloat16_tEPNS6_IJlSE_NSC_ILi0EEEEEESL_SO_NS5_8TiledMMAINS5_8MMA_AtomIJNS5_4SM904GMMA28MMA_64x256x16_F32BF16BF16_SSILNSS_5MajorE0ELSU_0ELNSS_7ScaleInE1ELSV_1EEEEEENS5_6LayoutISF_NS6_IJSE_SM_SM_EEEEENS6_IJNS5_10UnderscoreES11_S11_EEEEENS5_13SM90_TMA_LOADENS5_14ComposedLayoutINS5_7SwizzleILi3ELi4ELi3EEENS5_18smem_ptr_flag_bitsILi16EEENSY_INS6_IJNSC_ILi8EEESJ_EEENS6_IJSJ_SE_EEEEEEEvNS5_8identityENS5_23SM90_TMA_LOAD_MULTICASTES1E_vS1F_EENS_8epilogue10collective18CollectiveEpilogueINS1I_30Sm90PtrArrayTmaWarpSpecializedILi4ELi2ELi16ELb1ELb0ELi2EEEJSK_NS6_IJNSC_ILi128EEENSC_ILi32EEEEEENS_6half_tEPNS6_IJSE_lSM_EEES1Q_S1S_NS1I_6fusion15FusionCallbacksIS1M_NS1T_17LinearCombinationIS1Q_fS1Q_fLNS_15FloatRoundStyleE2EEESK_S1P_JEEES14_NS15_IS17_S19_NSY_INS6_IJSJ_S1A_EEENS6_IJSE_SJ_EEEEEEENS5_17SM75_U16x8_LDSM_TENS5_14SM90_TMA_STOREES22_NS5_17SM90_U16x8_STSM_TENS5_9Copy_AtomIJNS5_17SM90_U32x4_STSM_NES1Q_EEEvEEEvvEEEEvNT_6ParamsE,"a",@progbits
	.sectionflags	@""
	.align	4
.nv.constant0._ZN7cutlass13device_kernelINS_4gemm6kernel13GemmUniversalINS1_17GroupProblemShapeIN4cute5tupleIJiiiEEEEENS1_10collective13CollectiveMmaINS1_39MainloopSm90ArrayTmaGmmaWarpSpecializedILi3ENS6_IJNS5_1CILi2EEENSC_ILi1EEESE_EEENS1_43KernelPtrArrayTmaWarpSpecializedCooperativeEEENS6_IJNSC_ILi256EEESI_NSC_ILi64EEEEEENS_10bfloat16_tEPNS6_IJlSE_NSC_ILi0EEEEEESL_SO_NS5_8TiledMMAINS5_8MMA_AtomIJNS5_4SM904GMMA28MMA_64x256x16_F32BF16BF16_SSILNSS_5MajorE0ELSU_0ELNSS_7ScaleInE1ELSV_1EEEEEENS5_6LayoutISF_NS6_IJSE_SM_SM_EEEEENS6_IJNS5_10UnderscoreES11_S11_EEEEENS5_13SM90_TMA_LOADENS5_14ComposedLayoutINS5_7SwizzleILi3ELi4ELi3EEENS5_18smem_ptr_flag_bitsILi16EEENSY_INS6_IJNSC_ILi8EEESJ_EEENS6_IJSJ_SE_EEEEEEEvNS5_8identityENS5_23SM90_TMA_LOAD_MULTICASTES1E_vS1F_EENS_8epilogue10collective18CollectiveEpilogueINS1I_30Sm90PtrArrayTmaWarpSpecializedILi4ELi2ELi16ELb1ELb0ELi2EEEJSK_NS6_IJNSC_ILi128EEENSC_ILi32EEEEEENS_6half_tEPNS6_IJSE_lSM_EEES1Q_S1S_NS1I_6fusion15FusionCallbacksIS1M_NS1T_17LinearCombinationIS1Q_fS1Q_fLNS_15FloatRoundStyleE2EEESK_S1P_JEEES14_NS15_IS17_S19_NSY_INS6_IJSJ_S1A_EEENS6_IJSE_SJ_EEEEEEENS5_17SM75_U16x8_LDSM_TENS5_14SM90_TMA_STOREES22_NS5_17SM90_U16x8_STSM_TENS5_9Copy_AtomIJNS5_17SM90_U32x4_STSM_NES1Q_EEEvEEEvvEEEEvNT_6ParamsE:
	.zero		2432


//--------------------- SYMBOLS --------------------------

	.type		.nv.reservedSmem.offset0,@object
	.size		.nv.reservedSmem.offset0,0x4
	.type		__assertfail,@function
